//
// Generated by NVIDIA NVVM Compiler
//
// Compiler Build ID: CL-36424714
// Cuda compilation tools, release 13.0, V13.0.88
// Based on NVVM 20.0.0
//

.version 9.0
.target sm_100
.address_size 64

	// .globl	_Z15game_simulationPiS_iS_S_S_S_i
// _ZZN3cub18CUB_300001_SM_10006detail6reduce28DeviceReduceSingleTileKernelINS2_10policy_hubIljN4cuda3std3__44plusIlEEE10Policy1000EN6thrust24THRUST_300001_SM_1000_NS18transform_iteratorINSD_6detail10functional5actorINSG_9compositeIJNSG_16operator_adaptorINS7_7greaterIvEEEENSH_INSG_8argumentILj0EEEEENSH_INSG_5valueIiEEEEEEEEENSF_15normal_iteratorINSD_10device_ptrIiEEEEllEEPljS9_llNS7_10__identityEEEvT0_T1_T2_T3_T4_T6_E12temp_storage has been demoted
// _ZZN3cub18CUB_300001_SM_10006detail6reduce18DeviceReduceKernelINS2_10policy_hubIljN4cuda3std3__44plusIlEEE10Policy1000EN6thrust24THRUST_300001_SM_1000_NS18transform_iteratorINSD_6detail10functional5actorINSG_9compositeIJNSG_16operator_adaptorINS7_7greaterIvEEEENSH_INSG_8argumentILj0EEEEENSH_INSG_5valueIiEEEEEEEEENSF_15normal_iteratorINSD_10device_ptrIiEEEEllEEjS9_lNS7_10__identityEEEvT0_PT3_T1_NS0_13GridEvenShareIS14_EET2_T4_E12temp_storage has been demoted
// _ZZN3cub18CUB_300001_SM_10006detail6reduce28DeviceReduceSingleTileKernelINS2_10policy_hubIljN4cuda3std3__44plusIlEEE10Policy1000EPlSC_iS9_llNS7_10__identityEEEvT0_T1_T2_T3_T4_T6_E12temp_storage has been demoted
// _ZZN3cub18CUB_300001_SM_10006detail6reduce28DeviceReduceSingleTileKernelINS2_10policy_hubIlyN4cuda3std3__44plusIlEEE10Policy1000EN6thrust24THRUST_300001_SM_1000_NS18transform_iteratorINSD_6detail10functional5actorINSG_9compositeIJNSG_16operator_adaptorINS7_7greaterIvEEEENSH_INSG_8argumentILj0EEEEENSH_INSG_5valueIiEEEEEEEEENSF_15normal_iteratorINSD_10device_ptrIiEEEEllEEPlyS9_llNS7_10__identityEEEvT0_T1_T2_T3_T4_T6_E12temp_storage has been demoted
// _ZZN3cub18CUB_300001_SM_10006detail6reduce18DeviceReduceKernelINS2_10policy_hubIlyN4cuda3std3__44plusIlEEE10Policy1000EN6thrust24THRUST_300001_SM_1000_NS18transform_iteratorINSD_6detail10functional5actorINSG_9compositeIJNSG_16operator_adaptorINS7_7greaterIvEEEENSH_INSG_8argumentILj0EEEEENSH_INSG_5valueIiEEEEEEEEENSF_15normal_iteratorINSD_10device_ptrIiEEEEllEEyS9_lNS7_10__identityEEEvT0_PT3_T1_NS0_13GridEvenShareIS14_EET2_T4_E12temp_storage has been demoted
// _ZZN3cub18CUB_300001_SM_10006detail6reduce28DeviceReduceSingleTileKernelINS2_10policy_hubIlyN4cuda3std3__44plusIlEEE10Policy1000EPlSC_iS9_llNS7_10__identityEEEvT0_T1_T2_T3_T4_T6_E12temp_storage has been demoted
.global .align 1 .b8 _ZN34_INTERNAL_890d2517_4_k_cu_b4e24af64cuda3std3__45__cpo5beginE[1];
.global .align 1 .b8 _ZN34_INTERNAL_890d2517_4_k_cu_b4e24af64cuda3std3__45__cpo3endE[1];
.global .align 1 .b8 _ZN34_INTERNAL_890d2517_4_k_cu_b4e24af64cuda3std3__45__cpo6cbeginE[1];
.global .align 1 .b8 _ZN34_INTERNAL_890d2517_4_k_cu_b4e24af64cuda3std3__45__cpo4cendE[1];
.global .align 1 .b8 _ZN34_INTERNAL_890d2517_4_k_cu_b4e24af64cuda3std3__45__cpo6rbeginE[1];
.global .align 1 .b8 _ZN34_INTERNAL_890d2517_4_k_cu_b4e24af64cuda3std3__45__cpo4rendE[1];
.global .align 1 .b8 _ZN34_INTERNAL_890d2517_4_k_cu_b4e24af64cuda3std3__45__cpo7crbeginE[1];
.global .align 1 .b8 _ZN34_INTERNAL_890d2517_4_k_cu_b4e24af64cuda3std3__45__cpo5crendE[1];
.global .align 1 .b8 _ZN34_INTERNAL_890d2517_4_k_cu_b4e24af64cuda3std3__436_GLOBAL__N__890d2517_4_k_cu_b4e24af66ignoreE[1];
.global .align 1 .b8 _ZN34_INTERNAL_890d2517_4_k_cu_b4e24af64cuda3std3__419piecewise_constructE[1];
.global .align 1 .b8 _ZN34_INTERNAL_890d2517_4_k_cu_b4e24af64cuda3std3__48in_placeE[1];
.global .align 1 .b8 _ZN34_INTERNAL_890d2517_4_k_cu_b4e24af64cuda3std3__420unreachable_sentinelE[1];
.global .align 1 .b8 _ZN34_INTERNAL_890d2517_4_k_cu_b4e24af64cuda3std3__47nulloptE[1];
.global .align 1 .b8 _ZN34_INTERNAL_890d2517_4_k_cu_b4e24af64cuda3std3__48unexpectE[1];
.global .align 1 .b8 _ZN34_INTERNAL_890d2517_4_k_cu_b4e24af64cuda3std6ranges3__45__cpo4swapE[1];
.global .align 1 .b8 _ZN34_INTERNAL_890d2517_4_k_cu_b4e24af64cuda3std6ranges3__45__cpo9iter_moveE[1];
.global .align 1 .b8 _ZN34_INTERNAL_890d2517_4_k_cu_b4e24af64cuda3std6ranges3__45__cpo5beginE[1];
.global .align 1 .b8 _ZN34_INTERNAL_890d2517_4_k_cu_b4e24af64cuda3std6ranges3__45__cpo3endE[1];
.global .align 1 .b8 _ZN34_INTERNAL_890d2517_4_k_cu_b4e24af64cuda3std6ranges3__45__cpo6cbeginE[1];
.global .align 1 .b8 _ZN34_INTERNAL_890d2517_4_k_cu_b4e24af64cuda3std6ranges3__45__cpo4cendE[1];
.global .align 1 .b8 _ZN34_INTERNAL_890d2517_4_k_cu_b4e24af64cuda3std6ranges3__45__cpo7advanceE[1];
.global .align 1 .b8 _ZN34_INTERNAL_890d2517_4_k_cu_b4e24af64cuda3std6ranges3__45__cpo9iter_swapE[1];
.global .align 1 .b8 _ZN34_INTERNAL_890d2517_4_k_cu_b4e24af64cuda3std6ranges3__45__cpo4nextE[1];
.global .align 1 .b8 _ZN34_INTERNAL_890d2517_4_k_cu_b4e24af64cuda3std6ranges3__45__cpo4prevE[1];
.global .align 1 .b8 _ZN34_INTERNAL_890d2517_4_k_cu_b4e24af64cuda3std6ranges3__45__cpo4dataE[1];
.global .align 1 .b8 _ZN34_INTERNAL_890d2517_4_k_cu_b4e24af64cuda3std6ranges3__45__cpo5cdataE[1];
.global .align 1 .b8 _ZN34_INTERNAL_890d2517_4_k_cu_b4e24af64cuda3std6ranges3__45__cpo4sizeE[1];
.global .align 1 .b8 _ZN34_INTERNAL_890d2517_4_k_cu_b4e24af64cuda3std6ranges3__45__cpo5ssizeE[1];
.global .align 1 .b8 _ZN34_INTERNAL_890d2517_4_k_cu_b4e24af64cuda3std6ranges3__45__cpo8distanceE[1];
.global .align 1 .b8 _ZN34_INTERNAL_890d2517_4_k_cu_b4e24af66thrust24THRUST_300001_SM_1000_NS8cuda_cub3parE[1];
.global .align 1 .b8 _ZN34_INTERNAL_890d2517_4_k_cu_b4e24af66thrust24THRUST_300001_SM_1000_NS8cuda_cub10par_nosyncE[1];
.global .align 1 .b8 _ZN34_INTERNAL_890d2517_4_k_cu_b4e24af66thrust24THRUST_300001_SM_1000_NS6system6detail10sequential3seqE[1];
.global .align 1 .b8 _ZN34_INTERNAL_890d2517_4_k_cu_b4e24af66thrust24THRUST_300001_SM_1000_NS12placeholders2_1E[1];
.global .align 1 .b8 _ZN34_INTERNAL_890d2517_4_k_cu_b4e24af66thrust24THRUST_300001_SM_1000_NS12placeholders2_2E[1];
.global .align 1 .b8 _ZN34_INTERNAL_890d2517_4_k_cu_b4e24af66thrust24THRUST_300001_SM_1000_NS12placeholders2_3E[1];
.global .align 1 .b8 _ZN34_INTERNAL_890d2517_4_k_cu_b4e24af66thrust24THRUST_300001_SM_1000_NS12placeholders2_4E[1];
.global .align 1 .b8 _ZN34_INTERNAL_890d2517_4_k_cu_b4e24af66thrust24THRUST_300001_SM_1000_NS12placeholders2_5E[1];
.global .align 1 .b8 _ZN34_INTERNAL_890d2517_4_k_cu_b4e24af66thrust24THRUST_300001_SM_1000_NS12placeholders2_6E[1];
.global .align 1 .b8 _ZN34_INTERNAL_890d2517_4_k_cu_b4e24af66thrust24THRUST_300001_SM_1000_NS12placeholders2_7E[1];
.global .align 1 .b8 _ZN34_INTERNAL_890d2517_4_k_cu_b4e24af66thrust24THRUST_300001_SM_1000_NS12placeholders2_8E[1];
.global .align 1 .b8 _ZN34_INTERNAL_890d2517_4_k_cu_b4e24af66thrust24THRUST_300001_SM_1000_NS12placeholders2_9E[1];
.global .align 1 .b8 _ZN34_INTERNAL_890d2517_4_k_cu_b4e24af66thrust24THRUST_300001_SM_1000_NS12placeholders3_10E[1];
.global .align 1 .b8 _ZN34_INTERNAL_890d2517_4_k_cu_b4e24af66thrust24THRUST_300001_SM_1000_NS3seqE[1];

.visible .entry _Z15game_simulationPiS_iS_S_S_S_i(
	.param .u64 .ptr .align 1 _Z15game_simulationPiS_iS_S_S_S_i_param_0,
	.param .u64 .ptr .align 1 _Z15game_simulationPiS_iS_S_S_S_i_param_1,
	.param .u32 _Z15game_simulationPiS_iS_S_S_S_i_param_2,
	.param .u64 .ptr .align 1 _Z15game_simulationPiS_iS_S_S_S_i_param_3,
	.param .u64 .ptr .align 1 _Z15game_simulationPiS_iS_S_S_S_i_param_4,
	.param .u64 .ptr .align 1 _Z15game_simulationPiS_iS_S_S_S_i_param_5,
	.param .u64 .ptr .align 1 _Z15game_simulationPiS_iS_S_S_S_i_param_6,
	.param .u32 _Z15game_simulationPiS_iS_S_S_S_i_param_7
)
{
	.reg .pred 	%p<14>;
	.reg .b32 	%r<51>;
	.reg .b64 	%rd<35>;

	ld.param.u64 	%rd11, [_Z15game_simulationPiS_iS_S_S_S_i_param_0];
	ld.param.u64 	%rd12, [_Z15game_simulationPiS_iS_S_S_S_i_param_1];
	ld.param.u32 	%r19, [_Z15game_simulationPiS_iS_S_S_S_i_param_2];
	ld.param.u64 	%rd13, [_Z15game_simulationPiS_iS_S_S_S_i_param_3];
	ld.param.u64 	%rd14, [_Z15game_simulationPiS_iS_S_S_S_i_param_6];
	ld.param.u32 	%r20, [_Z15game_simulationPiS_iS_S_S_S_i_param_7];
	cvta.to.global.u64 	%rd1, %rd13;
	cvta.to.global.u64 	%rd15, %rd14;
	cvta.to.global.u64 	%rd16, %rd11;
	cvta.to.global.u64 	%rd17, %rd12;
	mov.u32 	%r1, %ctaid.x;
	add.s32 	%r21, %r19, %r1;
	rem.u32 	%r22, %r21, %r20;
	mul.wide.s32 	%rd18, %r22, 4;
	add.s64 	%rd2, %rd17, %rd18;
	ld.global.u32 	%r23, [%rd2];
	mul.wide.u32 	%rd19, %r1, 4;
	add.s64 	%rd3, %rd17, %rd19;
	ld.global.u32 	%r24, [%rd3];
	sub.s32 	%r25, %r23, %r24;
	add.s64 	%rd4, %rd16, %rd18;
	ld.global.u32 	%r26, [%rd4];
	add.s64 	%rd5, %rd16, %rd19;
	ld.global.u32 	%r27, [%rd5];
	sub.s32 	%r2, %r26, %r27;
	mov.u32 	%r3, %tid.x;
	mul.wide.u32 	%rd20, %r3, 4;
	add.s64 	%rd6, %rd17, %rd20;
	ld.global.u32 	%r28, [%rd6];
	sub.s32 	%r29, %r28, %r24;
	add.s64 	%rd7, %rd16, %rd20;
	ld.global.u32 	%r30, [%rd7];
	sub.s32 	%r31, %r30, %r27;
	add.s64 	%rd8, %rd15, %rd19;
	mov.b32 	%r32, 2147483645;
	st.global.u32 	[%rd8], %r32;
	mul.wide.s32 	%rd21, %r31, %r25;
	mul.wide.s32 	%rd22, %r29, %r2;
	setp.ne.s64 	%p1, %rd21, %rd22;
	mov.b32 	%r50, -1;
	@%p1 bra 	$L__BB0_14;
	add.s64 	%rd24, %rd1, %rd20;
	ld.global.u32 	%r34, [%rd24];
	setp.lt.s32 	%p2, %r34, 1;
	@%p2 bra 	$L__BB0_14;
	setp.eq.s32 	%p3, %r2, 0;
	@%p3 bra 	$L__BB0_8;
	ld.global.u32 	%r4, [%rd4];
	ld.global.u32 	%r5, [%rd5];
	setp.le.s32 	%p4, %r4, %r5;
	@%p4 bra 	$L__BB0_5;
	ld.global.u32 	%r47, [%rd7];
	setp.gt.s32 	%p5, %r47, %r5;
	@%p5 bra 	$L__BB0_7;
$L__BB0_5:
	setp.ge.s32 	%p6, %r4, %r5;
	@%p6 bra 	$L__BB0_14;
	ld.global.u32 	%r47, [%rd7];
	setp.lt.s32 	%p7, %r47, %r5;
	@%p7 bra 	$L__BB0_7;
	bra.uni 	$L__BB0_14;
$L__BB0_7:
	sub.s32 	%r37, %r47, %r5;
	abs.s32 	%r50, %r37;
	bra.uni 	$L__BB0_13;
$L__BB0_8:
	ld.global.u32 	%r8, [%rd2];
	ld.global.u32 	%r9, [%rd3];
	setp.le.s32 	%p8, %r8, %r9;
	@%p8 bra 	$L__BB0_10;
	ld.global.u32 	%r48, [%rd6];
	setp.gt.s32 	%p9, %r48, %r9;
	@%p9 bra 	$L__BB0_12;
$L__BB0_10:
	setp.ge.s32 	%p10, %r8, %r9;
	@%p10 bra 	$L__BB0_14;
	ld.global.u32 	%r48, [%rd6];
	setp.lt.s32 	%p11, %r48, %r9;
	@%p11 bra 	$L__BB0_12;
	bra.uni 	$L__BB0_14;
$L__BB0_12:
	sub.s32 	%r40, %r48, %r9;
	abs.s32 	%r50, %r40;
$L__BB0_13:
	atom.global.min.s32 	%r41, [%rd8], %r50;
$L__BB0_14:
	bar.sync 	0;
	add.s64 	%rd26, %rd1, %rd19;
	ld.global.u32 	%r42, [%rd26];
	setp.lt.s32 	%p12, %r42, 1;
	@%p12 bra 	$L__BB0_17;
	ld.global.u32 	%r43, [%rd8];
	setp.ne.s32 	%p13, %r43, %r50;
	@%p13 bra 	$L__BB0_17;
	ld.param.u64 	%rd34, [_Z15game_simulationPiS_iS_S_S_S_i_param_5];
	ld.param.u64 	%rd33, [_Z15game_simulationPiS_iS_S_S_S_i_param_4];
	cvta.to.global.u64 	%rd27, %rd33;
	add.s64 	%rd29, %rd27, %rd20;
	atom.global.add.u32 	%r44, [%rd29], -1;
	cvta.to.global.u64 	%rd30, %rd34;
	add.s64 	%rd32, %rd30, %rd19;
	ld.global.u32 	%r45, [%rd32];
	add.s32 	%r46, %r45, 1;
	st.global.u32 	[%rd32], %r46;
$L__BB0_17:
	ret;

}
	// .globl	_ZN3cub18CUB_300001_SM_10006detail11EmptyKernelIvEEvv
.visible .entry _ZN3cub18CUB_300001_SM_10006detail11EmptyKernelIvEEvv()
{


	ret;

}
	// .globl	_ZN3cub18CUB_300001_SM_10006detail8for_each13static_kernelINS2_12policy_hub_t12policy_500_tEmN6thrust24THRUST_300001_SM_1000_NS8cuda_cub20__uninitialized_fill7functorINS7_10device_ptrIiEEiEEEEvT0_T1_
.visible .entry _ZN3cub18CUB_300001_SM_10006detail8for_each13static_kernelINS2_12policy_hub_t12policy_500_tEmN6thrust24THRUST_300001_SM_1000_NS8cuda_cub20__uninitialized_fill7functorINS7_10device_ptrIiEEiEEEEvT0_T1_(
	.param .u64 _ZN3cub18CUB_300001_SM_10006detail8for_each13static_kernelINS2_12policy_hub_t12policy_500_tEmN6thrust24THRUST_300001_SM_1000_NS8cuda_cub20__uninitialized_fill7functorINS7_10device_ptrIiEEiEEEEvT0_T1__param_0,
	.param .align 8 .b8 _ZN3cub18CUB_300001_SM_10006detail8for_each13static_kernelINS2_12policy_hub_t12policy_500_tEmN6thrust24THRUST_300001_SM_1000_NS8cuda_cub20__uninitialized_fill7functorINS7_10device_ptrIiEEiEEEEvT0_T1__param_1[16]
)
.maxntid 256
{
	.reg .pred 	%p<4>;
	.reg .b16 	%rs<5>;
	.reg .b32 	%r<12>;
	.reg .b64 	%rd<16>;

	ld.param.u32 	%r3, [_ZN3cub18CUB_300001_SM_10006detail8for_each13static_kernelINS2_12policy_hub_t12policy_500_tEmN6thrust24THRUST_300001_SM_1000_NS8cuda_cub20__uninitialized_fill7functorINS7_10device_ptrIiEEiEEEEvT0_T1__param_1+8];
	ld.param.u64 	%rd4, [_ZN3cub18CUB_300001_SM_10006detail8for_each13static_kernelINS2_12policy_hub_t12policy_500_tEmN6thrust24THRUST_300001_SM_1000_NS8cuda_cub20__uninitialized_fill7functorINS7_10device_ptrIiEEiEEEEvT0_T1__param_1];
	ld.param.u64 	%rd5, [_ZN3cub18CUB_300001_SM_10006detail8for_each13static_kernelINS2_12policy_hub_t12policy_500_tEmN6thrust24THRUST_300001_SM_1000_NS8cuda_cub20__uninitialized_fill7functorINS7_10device_ptrIiEEiEEEEvT0_T1__param_0];
	mov.u32 	%r9, %ctaid.x;
	mul.wide.u32 	%rd1, %r9, 512;
	sub.s64 	%rd2, %rd5, %rd1;
	setp.lt.u64 	%p1, %rd2, 512;
	@%p1 bra 	$L__BB2_2;
	mov.u32 	%r11, %tid.x;
	cvta.to.global.u64 	%rd11, %rd4;
	cvt.u64.u32 	%rd12, %r11;
	add.s64 	%rd13, %rd1, %rd12;
	shl.b64 	%rd14, %rd13, 2;
	add.s64 	%rd15, %rd11, %rd14;
	st.global.u32 	[%rd15], %r3;
	st.global.u32 	[%rd15+1024], %r3;
	bra.uni 	$L__BB2_6;
$L__BB2_2:
	cvta.to.global.u64 	%rd6, %rd4;
	mov.u32 	%r2, %tid.x;
	cvt.u64.u32 	%rd7, %r2;
	setp.le.u64 	%p2, %rd2, %rd7;
	add.s64 	%rd8, %rd1, %rd7;
	shl.b64 	%rd9, %rd8, 2;
	add.s64 	%rd3, %rd6, %rd9;
	@%p2 bra 	$L__BB2_4;
	st.global.u32 	[%rd3], %r3;
$L__BB2_4:
	add.s32 	%r10, %r2, 256;
	cvt.u64.u32 	%rd10, %r10;
	setp.le.u64 	%p3, %rd2, %rd10;
	@%p3 bra 	$L__BB2_6;
	st.global.u32 	[%rd3+1024], %r3;
$L__BB2_6:
	ret;

}
	// .globl	_ZN3cub18CUB_300001_SM_10006detail6reduce28DeviceReduceSingleTileKernelINS2_10policy_hubIljN4cuda3std3__44plusIlEEE10Policy1000EN6thrust24THRUST_300001_SM_1000_NS18transform_iteratorINSD_6detail10functional5actorINSG_9compositeIJNSG_16operator_adaptorINS7_7greaterIvEEEENSH_INSG_8argumentILj0EEEEENSH_INSG_5valueIiEEEEEEEEENSF_15normal_iteratorINSD_10device_ptrIiEEEEllEEPljS9_llNS7_10__identityEEEvT0_T1_T2_T3_T4_T6_
.visible .entry _ZN3cub18CUB_300001_SM_10006detail6reduce28DeviceReduceSingleTileKernelINS2_10policy_hubIljN4cuda3std3__44plusIlEEE10Policy1000EN6thrust24THRUST_300001_SM_1000_NS18transform_iteratorINSD_6detail10functional5actorINSG_9compositeIJNSG_16operator_adaptorINS7_7greaterIvEEEENSH_INSG_8argumentILj0EEEEENSH_INSG_5valueIiEEEEEEEEENSF_15normal_iteratorINSD_10device_ptrIiEEEEllEEPljS9_llNS7_10__identityEEEvT0_T1_T2_T3_T4_T6_(
	.param .align 8 .b8 _ZN3cub18CUB_300001_SM_10006detail6reduce28DeviceReduceSingleTileKernelINS2_10policy_hubIljN4cuda3std3__44plusIlEEE10Policy1000EN6thrust24THRUST_300001_SM_1000_NS18transform_iteratorINSD_6detail10functional5actorINSG_9compositeIJNSG_16operator_adaptorINS7_7greaterIvEEEENSH_INSG_8argumentILj0EEEEENSH_INSG_5valueIiEEEEEEEEENSF_15normal_iteratorINSD_10device_ptrIiEEEEllEEPljS9_llNS7_10__identityEEEvT0_T1_T2_T3_T4_T6__param_0[16],
	.param .u64 .ptr .align 1 _ZN3cub18CUB_300001_SM_10006detail6reduce28DeviceReduceSingleTileKernelINS2_10policy_hubIljN4cuda3std3__44plusIlEEE10Policy1000EN6thrust24THRUST_300001_SM_1000_NS18transform_iteratorINSD_6detail10functional5actorINSG_9compositeIJNSG_16operator_adaptorINS7_7greaterIvEEEENSH_INSG_8argumentILj0EEEEENSH_INSG_5valueIiEEEEEEEEENSF_15normal_iteratorINSD_10device_ptrIiEEEEllEEPljS9_llNS7_10__identityEEEvT0_T1_T2_T3_T4_T6__param_1,
	.param .u32 _ZN3cub18CUB_300001_SM_10006detail6reduce28DeviceReduceSingleTileKernelINS2_10policy_hubIljN4cuda3std3__44plusIlEEE10Policy1000EN6thrust24THRUST_300001_SM_1000_NS18transform_iteratorINSD_6detail10functional5actorINSG_9compositeIJNSG_16operator_adaptorINS7_7greaterIvEEEENSH_INSG_8argumentILj0EEEEENSH_INSG_5valueIiEEEEEEEEENSF_15normal_iteratorINSD_10device_ptrIiEEEEllEEPljS9_llNS7_10__identityEEEvT0_T1_T2_T3_T4_T6__param_2,
	.param .align 1 .b8 _ZN3cub18CUB_300001_SM_10006detail6reduce28DeviceReduceSingleTileKernelINS2_10policy_hubIljN4cuda3std3__44plusIlEEE10Policy1000EN6thrust24THRUST_300001_SM_1000_NS18transform_iteratorINSD_6detail10functional5actorINSG_9compositeIJNSG_16operator_adaptorINS7_7greaterIvEEEENSH_INSG_8argumentILj0EEEEENSH_INSG_5valueIiEEEEEEEEENSF_15normal_iteratorINSD_10device_ptrIiEEEEllEEPljS9_llNS7_10__identityEEEvT0_T1_T2_T3_T4_T6__param_3[1],
	.param .u64 _ZN3cub18CUB_300001_SM_10006detail6reduce28DeviceReduceSingleTileKernelINS2_10policy_hubIljN4cuda3std3__44plusIlEEE10Policy1000EN6thrust24THRUST_300001_SM_1000_NS18transform_iteratorINSD_6detail10functional5actorINSG_9compositeIJNSG_16operator_adaptorINS7_7greaterIvEEEENSH_INSG_8argumentILj0EEEEENSH_INSG_5valueIiEEEEEEEEENSF_15normal_iteratorINSD_10device_ptrIiEEEEllEEPljS9_llNS7_10__identityEEEvT0_T1_T2_T3_T4_T6__param_4,
	.param .align 1 .b8 _ZN3cub18CUB_300001_SM_10006detail6reduce28DeviceReduceSingleTileKernelINS2_10policy_hubIljN4cuda3std3__44plusIlEEE10Policy1000EN6thrust24THRUST_300001_SM_1000_NS18transform_iteratorINSD_6detail10functional5actorINSG_9compositeIJNSG_16operator_adaptorINS7_7greaterIvEEEENSH_INSG_8argumentILj0EEEEENSH_INSG_5valueIiEEEEEEEEENSF_15normal_iteratorINSD_10device_ptrIiEEEEllEEPljS9_llNS7_10__identityEEEvT0_T1_T2_T3_T4_T6__param_5[1]
)
.maxntid 512
.minnctapersm 1
{
	.reg .pred 	%p<140>;
	.reg .b16 	%rs<3>;
	.reg .b32 	%r<362>;
	.reg .b64 	%rd<431>;
	// demoted variable
	.shared .align 8 .b8 _ZZN3cub18CUB_300001_SM_10006detail6reduce28DeviceReduceSingleTileKernelINS2_10policy_hubIljN4cuda3std3__44plusIlEEE10Policy1000EN6thrust24THRUST_300001_SM_1000_NS18transform_iteratorINSD_6detail10functional5actorINSG_9compositeIJNSG_16operator_adaptorINS7_7greaterIvEEEENSH_INSG_8argumentILj0EEEEENSH_INSG_5valueIiEEEEEEEEENSF_15normal_iteratorINSD_10device_ptrIiEEEEllEEPljS9_llNS7_10__identityEEEvT0_T1_T2_T3_T4_T6_E12temp_storage[152];
	ld.param.u32 	%r54, [_ZN3cub18CUB_300001_SM_10006detail6reduce28DeviceReduceSingleTileKernelINS2_10policy_hubIljN4cuda3std3__44plusIlEEE10Policy1000EN6thrust24THRUST_300001_SM_1000_NS18transform_iteratorINSD_6detail10functional5actorINSG_9compositeIJNSG_16operator_adaptorINS7_7greaterIvEEEENSH_INSG_8argumentILj0EEEEENSH_INSG_5valueIiEEEEEEEEENSF_15normal_iteratorINSD_10device_ptrIiEEEEllEEPljS9_llNS7_10__identityEEEvT0_T1_T2_T3_T4_T6__param_0+12];
	ld.param.u64 	%rd49, [_ZN3cub18CUB_300001_SM_10006detail6reduce28DeviceReduceSingleTileKernelINS2_10policy_hubIljN4cuda3std3__44plusIlEEE10Policy1000EN6thrust24THRUST_300001_SM_1000_NS18transform_iteratorINSD_6detail10functional5actorINSG_9compositeIJNSG_16operator_adaptorINS7_7greaterIvEEEENSH_INSG_8argumentILj0EEEEENSH_INSG_5valueIiEEEEEEEEENSF_15normal_iteratorINSD_10device_ptrIiEEEEllEEPljS9_llNS7_10__identityEEEvT0_T1_T2_T3_T4_T6__param_0];
	ld.param.u64 	%rd51, [_ZN3cub18CUB_300001_SM_10006detail6reduce28DeviceReduceSingleTileKernelINS2_10policy_hubIljN4cuda3std3__44plusIlEEE10Policy1000EN6thrust24THRUST_300001_SM_1000_NS18transform_iteratorINSD_6detail10functional5actorINSG_9compositeIJNSG_16operator_adaptorINS7_7greaterIvEEEENSH_INSG_8argumentILj0EEEEENSH_INSG_5valueIiEEEEEEEEENSF_15normal_iteratorINSD_10device_ptrIiEEEEllEEPljS9_llNS7_10__identityEEEvT0_T1_T2_T3_T4_T6__param_1];
	ld.param.u32 	%r55, [_ZN3cub18CUB_300001_SM_10006detail6reduce28DeviceReduceSingleTileKernelINS2_10policy_hubIljN4cuda3std3__44plusIlEEE10Policy1000EN6thrust24THRUST_300001_SM_1000_NS18transform_iteratorINSD_6detail10functional5actorINSG_9compositeIJNSG_16operator_adaptorINS7_7greaterIvEEEENSH_INSG_8argumentILj0EEEEENSH_INSG_5valueIiEEEEEEEEENSF_15normal_iteratorINSD_10device_ptrIiEEEEllEEPljS9_llNS7_10__identityEEEvT0_T1_T2_T3_T4_T6__param_2];
	ld.param.u64 	%rd50, [_ZN3cub18CUB_300001_SM_10006detail6reduce28DeviceReduceSingleTileKernelINS2_10policy_hubIljN4cuda3std3__44plusIlEEE10Policy1000EN6thrust24THRUST_300001_SM_1000_NS18transform_iteratorINSD_6detail10functional5actorINSG_9compositeIJNSG_16operator_adaptorINS7_7greaterIvEEEENSH_INSG_8argumentILj0EEEEENSH_INSG_5valueIiEEEEEEEEENSF_15normal_iteratorINSD_10device_ptrIiEEEEllEEPljS9_llNS7_10__identityEEEvT0_T1_T2_T3_T4_T6__param_4];
	cvta.to.global.u64 	%rd1, %rd51;
	setp.ne.s32 	%p1, %r55, 0;
	@%p1 bra 	$L__BB3_3;
	mov.u32 	%r344, %tid.x;
	setp.ne.s32 	%p139, %r344, 0;
	@%p139 bra 	$L__BB3_52;
	st.global.u64 	[%rd1], %rd50;
	bra.uni 	$L__BB3_52;
$L__BB3_3:
	cvta.to.global.u64 	%rd2, %rd49;
	setp.gt.u32 	%p2, %r55, 3583;
	@%p2 bra 	$L__BB3_28;
	mov.u32 	%r4, %tid.x;
	setp.ge.u32 	%p67, %r4, %r55;
	mov.b64 	%rd418, 0;
	mov.u32 	%r348, %r4;
	@%p67 bra 	$L__BB3_6;
	mul.wide.u32 	%rd239, %r4, 4;
	add.s64 	%rd240, %rd2, %rd239;
	ld.global.u32 	%r191, [%rd240];
	setp.gt.s32 	%p68, %r191, %r54;
	selp.u64 	%rd418, 1, 0, %p68;
	add.s32 	%r348, %r4, 512;
$L__BB3_6:
	setp.ge.u32 	%p69, %r348, %r55;
	@%p69 bra 	$L__BB3_19;
	not.b32 	%r192, %r348;
	add.s32 	%r193, %r55, %r192;
	shr.u32 	%r194, %r193, 9;
	add.s32 	%r7, %r194, 1;
	and.b32  	%r8, %r7, 15;
	setp.lt.u32 	%p70, %r193, 7680;
	@%p70 bra 	$L__BB3_10;
	and.b32  	%r195, %r7, 16777200;
	neg.s32 	%r346, %r195;
	mul.wide.u32 	%rd242, %r348, 4;
	add.s64 	%rd243, %rd242, %rd2;
	add.s64 	%rd408, %rd243, 16384;
$L__BB3_9:
	.pragma "nounroll";
	ld.global.u32 	%r196, [%rd408+-16384];
	setp.gt.s32 	%p71, %r196, %r54;
	selp.u64 	%rd244, 1, 0, %p71;
	add.s64 	%rd245, %rd418, %rd244;
	ld.global.u32 	%r197, [%rd408+-14336];
	setp.gt.s32 	%p72, %r197, %r54;
	selp.u64 	%rd246, 1, 0, %p72;
	add.s64 	%rd247, %rd245, %rd246;
	ld.global.u32 	%r198, [%rd408+-12288];
	setp.gt.s32 	%p73, %r198, %r54;
	selp.u64 	%rd248, 1, 0, %p73;
	add.s64 	%rd249, %rd247, %rd248;
	ld.global.u32 	%r199, [%rd408+-10240];
	setp.gt.s32 	%p74, %r199, %r54;
	selp.u64 	%rd250, 1, 0, %p74;
	add.s64 	%rd251, %rd249, %rd250;
	ld.global.u32 	%r200, [%rd408+-8192];
	setp.gt.s32 	%p75, %r200, %r54;
	selp.u64 	%rd252, 1, 0, %p75;
	add.s64 	%rd253, %rd251, %rd252;
	ld.global.u32 	%r201, [%rd408+-6144];
	setp.gt.s32 	%p76, %r201, %r54;
	selp.u64 	%rd254, 1, 0, %p76;
	add.s64 	%rd255, %rd253, %rd254;
	ld.global.u32 	%r202, [%rd408+-4096];
	setp.gt.s32 	%p77, %r202, %r54;
	selp.u64 	%rd256, 1, 0, %p77;
	add.s64 	%rd257, %rd255, %rd256;
	ld.global.u32 	%r203, [%rd408+-2048];
	setp.gt.s32 	%p78, %r203, %r54;
	selp.u64 	%rd258, 1, 0, %p78;
	add.s64 	%rd259, %rd257, %rd258;
	ld.global.u32 	%r204, [%rd408];
	setp.gt.s32 	%p79, %r204, %r54;
	selp.u64 	%rd260, 1, 0, %p79;
	add.s64 	%rd261, %rd259, %rd260;
	ld.global.u32 	%r205, [%rd408+2048];
	setp.gt.s32 	%p80, %r205, %r54;
	selp.u64 	%rd262, 1, 0, %p80;
	add.s64 	%rd263, %rd261, %rd262;
	ld.global.u32 	%r206, [%rd408+4096];
	setp.gt.s32 	%p81, %r206, %r54;
	selp.u64 	%rd264, 1, 0, %p81;
	add.s64 	%rd265, %rd263, %rd264;
	ld.global.u32 	%r207, [%rd408+6144];
	setp.gt.s32 	%p82, %r207, %r54;
	selp.u64 	%rd266, 1, 0, %p82;
	add.s64 	%rd267, %rd265, %rd266;
	ld.global.u32 	%r208, [%rd408+8192];
	setp.gt.s32 	%p83, %r208, %r54;
	selp.u64 	%rd268, 1, 0, %p83;
	add.s64 	%rd269, %rd267, %rd268;
	ld.global.u32 	%r209, [%rd408+10240];
	setp.gt.s32 	%p84, %r209, %r54;
	selp.u64 	%rd270, 1, 0, %p84;
	add.s64 	%rd271, %rd269, %rd270;
	ld.global.u32 	%r210, [%rd408+12288];
	setp.gt.s32 	%p85, %r210, %r54;
	selp.u64 	%rd272, 1, 0, %p85;
	add.s64 	%rd273, %rd271, %rd272;
	ld.global.u32 	%r211, [%rd408+14336];
	setp.gt.s32 	%p86, %r211, %r54;
	selp.u64 	%rd274, 1, 0, %p86;
	add.s64 	%rd418, %rd273, %rd274;
	add.s32 	%r348, %r348, 8192;
	add.s32 	%r346, %r346, 16;
	add.s64 	%rd408, %rd408, 32768;
	setp.ne.s32 	%p87, %r346, 0;
	@%p87 bra 	$L__BB3_9;
$L__BB3_10:
	setp.eq.s32 	%p88, %r8, 0;
	@%p88 bra 	$L__BB3_19;
	and.b32  	%r15, %r7, 7;
	setp.lt.u32 	%p89, %r8, 8;
	@%p89 bra 	$L__BB3_13;
	mul.wide.u32 	%rd276, %r348, 4;
	add.s64 	%rd277, %rd2, %rd276;
	ld.global.u32 	%r212, [%rd277];
	setp.gt.s32 	%p90, %r212, %r54;
	selp.u64 	%rd278, 1, 0, %p90;
	add.s64 	%rd279, %rd418, %rd278;
	ld.global.u32 	%r213, [%rd277+2048];
	setp.gt.s32 	%p91, %r213, %r54;
	selp.u64 	%rd280, 1, 0, %p91;
	add.s64 	%rd281, %rd279, %rd280;
	ld.global.u32 	%r214, [%rd277+4096];
	setp.gt.s32 	%p92, %r214, %r54;
	selp.u64 	%rd282, 1, 0, %p92;
	add.s64 	%rd283, %rd281, %rd282;
	ld.global.u32 	%r215, [%rd277+6144];
	setp.gt.s32 	%p93, %r215, %r54;
	selp.u64 	%rd284, 1, 0, %p93;
	add.s64 	%rd285, %rd283, %rd284;
	ld.global.u32 	%r216, [%rd277+8192];
	setp.gt.s32 	%p94, %r216, %r54;
	selp.u64 	%rd286, 1, 0, %p94;
	add.s64 	%rd287, %rd285, %rd286;
	ld.global.u32 	%r217, [%rd277+10240];
	setp.gt.s32 	%p95, %r217, %r54;
	selp.u64 	%rd288, 1, 0, %p95;
	add.s64 	%rd289, %rd287, %rd288;
	ld.global.u32 	%r218, [%rd277+12288];
	setp.gt.s32 	%p96, %r218, %r54;
	selp.u64 	%rd290, 1, 0, %p96;
	add.s64 	%rd291, %rd289, %rd290;
	ld.global.u32 	%r219, [%rd277+14336];
	setp.gt.s32 	%p97, %r219, %r54;
	selp.u64 	%rd292, 1, 0, %p97;
	add.s64 	%rd418, %rd291, %rd292;
	add.s32 	%r348, %r348, 4096;
$L__BB3_13:
	setp.eq.s32 	%p98, %r15, 0;
	@%p98 bra 	$L__BB3_19;
	and.b32  	%r18, %r7, 3;
	setp.lt.u32 	%p99, %r15, 4;
	@%p99 bra 	$L__BB3_16;
	mul.wide.u32 	%rd294, %r348, 4;
	add.s64 	%rd295, %rd2, %rd294;
	ld.global.u32 	%r220, [%rd295];
	setp.gt.s32 	%p100, %r220, %r54;
	selp.u64 	%rd296, 1, 0, %p100;
	add.s64 	%rd297, %rd418, %rd296;
	ld.global.u32 	%r221, [%rd295+2048];
	setp.gt.s32 	%p101, %r221, %r54;
	selp.u64 	%rd298, 1, 0, %p101;
	add.s64 	%rd299, %rd297, %rd298;
	ld.global.u32 	%r222, [%rd295+4096];
	setp.gt.s32 	%p102, %r222, %r54;
	selp.u64 	%rd300, 1, 0, %p102;
	add.s64 	%rd301, %rd299, %rd300;
	ld.global.u32 	%r223, [%rd295+6144];
	setp.gt.s32 	%p103, %r223, %r54;
	selp.u64 	%rd302, 1, 0, %p103;
	add.s64 	%rd418, %rd301, %rd302;
	add.s32 	%r348, %r348, 2048;
$L__BB3_16:
	setp.eq.s32 	%p104, %r18, 0;
	@%p104 bra 	$L__BB3_19;
	mul.wide.u32 	%rd303, %r348, 4;
	add.s64 	%rd416, %rd2, %rd303;
	neg.s32 	%r351, %r18;
$L__BB3_18:
	.pragma "nounroll";
	ld.global.u32 	%r224, [%rd416];
	setp.gt.s32 	%p105, %r224, %r54;
	selp.u64 	%rd304, 1, 0, %p105;
	add.s64 	%rd418, %rd418, %rd304;
	add.s64 	%rd416, %rd416, 2048;
	add.s32 	%r351, %r351, 1;
	setp.ne.s32 	%p106, %r351, 0;
	@%p106 bra 	$L__BB3_18;
$L__BB3_19:
	setp.lt.u32 	%p107, %r55, 512;
	@%p107 bra 	$L__BB3_24;
	// begin inline asm
	mov.u32 %r288, %laneid;
	// end inline asm
	mov.b64 	{%r290, %r295}, %rd418;
	mov.b32 	%r296, 1;
	mov.b32 	%r337, 31;
	mov.b32 	%r338, -1;
	// begin inline asm
	shfl.sync.down.b32 %r289, %r290, %r296, %r337, %r338;
	// end inline asm
	// begin inline asm
	shfl.sync.down.b32 %r294, %r295, %r296, %r337, %r338;
	// end inline asm
	mov.b64 	%rd363, {%r289, %r294};
	setp.gt.s32 	%p131, %r288, 30;
	selp.b64 	%rd364, 0, %rd363, %p131;
	add.s64 	%rd365, %rd364, %rd418;
	mov.b64 	{%r300, %r305}, %rd365;
	mov.b32 	%r306, 2;
	// begin inline asm
	shfl.sync.down.b32 %r299, %r300, %r306, %r337, %r338;
	// end inline asm
	// begin inline asm
	shfl.sync.down.b32 %r304, %r305, %r306, %r337, %r338;
	// end inline asm
	mov.b64 	%rd366, {%r299, %r304};
	setp.gt.s32 	%p132, %r288, 29;
	selp.b64 	%rd367, 0, %rd366, %p132;
	add.s64 	%rd368, %rd367, %rd365;
	mov.b64 	{%r310, %r315}, %rd368;
	mov.b32 	%r316, 4;
	// begin inline asm
	shfl.sync.down.b32 %r309, %r310, %r316, %r337, %r338;
	// end inline asm
	// begin inline asm
	shfl.sync.down.b32 %r314, %r315, %r316, %r337, %r338;
	// end inline asm
	mov.b64 	%rd369, {%r309, %r314};
	setp.gt.s32 	%p133, %r288, 27;
	selp.b64 	%rd370, 0, %rd369, %p133;
	add.s64 	%rd371, %rd370, %rd368;
	mov.b64 	{%r320, %r325}, %rd371;
	mov.b32 	%r326, 8;
	// begin inline asm
	shfl.sync.down.b32 %r319, %r320, %r326, %r337, %r338;
	// end inline asm
	// begin inline asm
	shfl.sync.down.b32 %r324, %r325, %r326, %r337, %r338;
	// end inline asm
	mov.b64 	%rd372, {%r319, %r324};
	setp.gt.s32 	%p134, %r288, 23;
	selp.b64 	%rd373, 0, %rd372, %p134;
	add.s64 	%rd374, %rd373, %rd371;
	mov.b64 	{%r330, %r335}, %rd374;
	mov.b32 	%r336, 16;
	// begin inline asm
	shfl.sync.down.b32 %r329, %r330, %r336, %r337, %r338;
	// end inline asm
	// begin inline asm
	shfl.sync.down.b32 %r334, %r335, %r336, %r337, %r338;
	// end inline asm
	mov.b64 	%rd375, {%r329, %r334};
	setp.gt.s32 	%p135, %r288, 15;
	selp.b64 	%rd376, 0, %rd375, %p135;
	add.s64 	%rd430, %rd376, %rd374;
	setp.ne.s32 	%p136, %r288, 0;
	@%p136 bra 	$L__BB3_22;
	shr.u32 	%r339, %r4, 2;
	and.b32  	%r340, %r339, 248;
	mov.u32 	%r341, _ZZN3cub18CUB_300001_SM_10006detail6reduce28DeviceReduceSingleTileKernelINS2_10policy_hubIljN4cuda3std3__44plusIlEEE10Policy1000EN6thrust24THRUST_300001_SM_1000_NS18transform_iteratorINSD_6detail10functional5actorINSG_9compositeIJNSG_16operator_adaptorINS7_7greaterIvEEEENSH_INSG_8argumentILj0EEEEENSH_INSG_5valueIiEEEEEEEEENSF_15normal_iteratorINSD_10device_ptrIiEEEEllEEPljS9_llNS7_10__identityEEEvT0_T1_T2_T3_T4_T6_E12temp_storage;
	add.s32 	%r342, %r341, %r340;
	st.shared.u64 	[%r342+16], %rd430;
$L__BB3_22:
	bar.sync 	0;
	setp.ne.s32 	%p137, %r4, 0;
	@%p137 bra 	$L__BB3_50;
	ld.shared.u64 	%rd377, [_ZZN3cub18CUB_300001_SM_10006detail6reduce28DeviceReduceSingleTileKernelINS2_10policy_hubIljN4cuda3std3__44plusIlEEE10Policy1000EN6thrust24THRUST_300001_SM_1000_NS18transform_iteratorINSD_6detail10functional5actorINSG_9compositeIJNSG_16operator_adaptorINS7_7greaterIvEEEENSH_INSG_8argumentILj0EEEEENSH_INSG_5valueIiEEEEEEEEENSF_15normal_iteratorINSD_10device_ptrIiEEEEllEEPljS9_llNS7_10__identityEEEvT0_T1_T2_T3_T4_T6_E12temp_storage+24];
	add.s64 	%rd378, %rd377, %rd430;
	ld.shared.u64 	%rd379, [_ZZN3cub18CUB_300001_SM_10006detail6reduce28DeviceReduceSingleTileKernelINS2_10policy_hubIljN4cuda3std3__44plusIlEEE10Policy1000EN6thrust24THRUST_300001_SM_1000_NS18transform_iteratorINSD_6detail10functional5actorINSG_9compositeIJNSG_16operator_adaptorINS7_7greaterIvEEEENSH_INSG_8argumentILj0EEEEENSH_INSG_5valueIiEEEEEEEEENSF_15normal_iteratorINSD_10device_ptrIiEEEEllEEPljS9_llNS7_10__identityEEEvT0_T1_T2_T3_T4_T6_E12temp_storage+32];
	add.s64 	%rd380, %rd378, %rd379;
	ld.shared.u64 	%rd381, [_ZZN3cub18CUB_300001_SM_10006detail6reduce28DeviceReduceSingleTileKernelINS2_10policy_hubIljN4cuda3std3__44plusIlEEE10Policy1000EN6thrust24THRUST_300001_SM_1000_NS18transform_iteratorINSD_6detail10functional5actorINSG_9compositeIJNSG_16operator_adaptorINS7_7greaterIvEEEENSH_INSG_8argumentILj0EEEEENSH_INSG_5valueIiEEEEEEEEENSF_15normal_iteratorINSD_10device_ptrIiEEEEllEEPljS9_llNS7_10__identityEEEvT0_T1_T2_T3_T4_T6_E12temp_storage+40];
	add.s64 	%rd382, %rd380, %rd381;
	ld.shared.u64 	%rd383, [_ZZN3cub18CUB_300001_SM_10006detail6reduce28DeviceReduceSingleTileKernelINS2_10policy_hubIljN4cuda3std3__44plusIlEEE10Policy1000EN6thrust24THRUST_300001_SM_1000_NS18transform_iteratorINSD_6detail10functional5actorINSG_9compositeIJNSG_16operator_adaptorINS7_7greaterIvEEEENSH_INSG_8argumentILj0EEEEENSH_INSG_5valueIiEEEEEEEEENSF_15normal_iteratorINSD_10device_ptrIiEEEEllEEPljS9_llNS7_10__identityEEEvT0_T1_T2_T3_T4_T6_E12temp_storage+48];
	add.s64 	%rd384, %rd382, %rd383;
	ld.shared.u64 	%rd385, [_ZZN3cub18CUB_300001_SM_10006detail6reduce28DeviceReduceSingleTileKernelINS2_10policy_hubIljN4cuda3std3__44plusIlEEE10Policy1000EN6thrust24THRUST_300001_SM_1000_NS18transform_iteratorINSD_6detail10functional5actorINSG_9compositeIJNSG_16operator_adaptorINS7_7greaterIvEEEENSH_INSG_8argumentILj0EEEEENSH_INSG_5valueIiEEEEEEEEENSF_15normal_iteratorINSD_10device_ptrIiEEEEllEEPljS9_llNS7_10__identityEEEvT0_T1_T2_T3_T4_T6_E12temp_storage+56];
	add.s64 	%rd386, %rd384, %rd385;
	ld.shared.u64 	%rd387, [_ZZN3cub18CUB_300001_SM_10006detail6reduce28DeviceReduceSingleTileKernelINS2_10policy_hubIljN4cuda3std3__44plusIlEEE10Policy1000EN6thrust24THRUST_300001_SM_1000_NS18transform_iteratorINSD_6detail10functional5actorINSG_9compositeIJNSG_16operator_adaptorINS7_7greaterIvEEEENSH_INSG_8argumentILj0EEEEENSH_INSG_5valueIiEEEEEEEEENSF_15normal_iteratorINSD_10device_ptrIiEEEEllEEPljS9_llNS7_10__identityEEEvT0_T1_T2_T3_T4_T6_E12temp_storage+64];
	add.s64 	%rd388, %rd386, %rd387;
	ld.shared.u64 	%rd389, [_ZZN3cub18CUB_300001_SM_10006detail6reduce28DeviceReduceSingleTileKernelINS2_10policy_hubIljN4cuda3std3__44plusIlEEE10Policy1000EN6thrust24THRUST_300001_SM_1000_NS18transform_iteratorINSD_6detail10functional5actorINSG_9compositeIJNSG_16operator_adaptorINS7_7greaterIvEEEENSH_INSG_8argumentILj0EEEEENSH_INSG_5valueIiEEEEEEEEENSF_15normal_iteratorINSD_10device_ptrIiEEEEllEEPljS9_llNS7_10__identityEEEvT0_T1_T2_T3_T4_T6_E12temp_storage+72];
	add.s64 	%rd390, %rd388, %rd389;
	ld.shared.u64 	%rd391, [_ZZN3cub18CUB_300001_SM_10006detail6reduce28DeviceReduceSingleTileKernelINS2_10policy_hubIljN4cuda3std3__44plusIlEEE10Policy1000EN6thrust24THRUST_300001_SM_1000_NS18transform_iteratorINSD_6detail10functional5actorINSG_9compositeIJNSG_16operator_adaptorINS7_7greaterIvEEEENSH_INSG_8argumentILj0EEEEENSH_INSG_5valueIiEEEEEEEEENSF_15normal_iteratorINSD_10device_ptrIiEEEEllEEPljS9_llNS7_10__identityEEEvT0_T1_T2_T3_T4_T6_E12temp_storage+80];
	add.s64 	%rd392, %rd390, %rd391;
	ld.shared.u64 	%rd393, [_ZZN3cub18CUB_300001_SM_10006detail6reduce28DeviceReduceSingleTileKernelINS2_10policy_hubIljN4cuda3std3__44plusIlEEE10Policy1000EN6thrust24THRUST_300001_SM_1000_NS18transform_iteratorINSD_6detail10functional5actorINSG_9compositeIJNSG_16operator_adaptorINS7_7greaterIvEEEENSH_INSG_8argumentILj0EEEEENSH_INSG_5valueIiEEEEEEEEENSF_15normal_iteratorINSD_10device_ptrIiEEEEllEEPljS9_llNS7_10__identityEEEvT0_T1_T2_T3_T4_T6_E12temp_storage+88];
	add.s64 	%rd394, %rd392, %rd393;
	ld.shared.u64 	%rd395, [_ZZN3cub18CUB_300001_SM_10006detail6reduce28DeviceReduceSingleTileKernelINS2_10policy_hubIljN4cuda3std3__44plusIlEEE10Policy1000EN6thrust24THRUST_300001_SM_1000_NS18transform_iteratorINSD_6detail10functional5actorINSG_9compositeIJNSG_16operator_adaptorINS7_7greaterIvEEEENSH_INSG_8argumentILj0EEEEENSH_INSG_5valueIiEEEEEEEEENSF_15normal_iteratorINSD_10device_ptrIiEEEEllEEPljS9_llNS7_10__identityEEEvT0_T1_T2_T3_T4_T6_E12temp_storage+96];
	add.s64 	%rd396, %rd394, %rd395;
	ld.shared.u64 	%rd397, [_ZZN3cub18CUB_300001_SM_10006detail6reduce28DeviceReduceSingleTileKernelINS2_10policy_hubIljN4cuda3std3__44plusIlEEE10Policy1000EN6thrust24THRUST_300001_SM_1000_NS18transform_iteratorINSD_6detail10functional5actorINSG_9compositeIJNSG_16operator_adaptorINS7_7greaterIvEEEENSH_INSG_8argumentILj0EEEEENSH_INSG_5valueIiEEEEEEEEENSF_15normal_iteratorINSD_10device_ptrIiEEEEllEEPljS9_llNS7_10__identityEEEvT0_T1_T2_T3_T4_T6_E12temp_storage+104];
	add.s64 	%rd398, %rd396, %rd397;
	ld.shared.u64 	%rd399, [_ZZN3cub18CUB_300001_SM_10006detail6reduce28DeviceReduceSingleTileKernelINS2_10policy_hubIljN4cuda3std3__44plusIlEEE10Policy1000EN6thrust24THRUST_300001_SM_1000_NS18transform_iteratorINSD_6detail10functional5actorINSG_9compositeIJNSG_16operator_adaptorINS7_7greaterIvEEEENSH_INSG_8argumentILj0EEEEENSH_INSG_5valueIiEEEEEEEEENSF_15normal_iteratorINSD_10device_ptrIiEEEEllEEPljS9_llNS7_10__identityEEEvT0_T1_T2_T3_T4_T6_E12temp_storage+112];
	add.s64 	%rd400, %rd398, %rd399;
	ld.shared.u64 	%rd401, [_ZZN3cub18CUB_300001_SM_10006detail6reduce28DeviceReduceSingleTileKernelINS2_10policy_hubIljN4cuda3std3__44plusIlEEE10Policy1000EN6thrust24THRUST_300001_SM_1000_NS18transform_iteratorINSD_6detail10functional5actorINSG_9compositeIJNSG_16operator_adaptorINS7_7greaterIvEEEENSH_INSG_8argumentILj0EEEEENSH_INSG_5valueIiEEEEEEEEENSF_15normal_iteratorINSD_10device_ptrIiEEEEllEEPljS9_llNS7_10__identityEEEvT0_T1_T2_T3_T4_T6_E12temp_storage+120];
	add.s64 	%rd402, %rd400, %rd401;
	ld.shared.u64 	%rd403, [_ZZN3cub18CUB_300001_SM_10006detail6reduce28DeviceReduceSingleTileKernelINS2_10policy_hubIljN4cuda3std3__44plusIlEEE10Policy1000EN6thrust24THRUST_300001_SM_1000_NS18transform_iteratorINSD_6detail10functional5actorINSG_9compositeIJNSG_16operator_adaptorINS7_7greaterIvEEEENSH_INSG_8argumentILj0EEEEENSH_INSG_5valueIiEEEEEEEEENSF_15normal_iteratorINSD_10device_ptrIiEEEEllEEPljS9_llNS7_10__identityEEEvT0_T1_T2_T3_T4_T6_E12temp_storage+128];
	add.s64 	%rd404, %rd402, %rd403;
	ld.shared.u64 	%rd405, [_ZZN3cub18CUB_300001_SM_10006detail6reduce28DeviceReduceSingleTileKernelINS2_10policy_hubIljN4cuda3std3__44plusIlEEE10Policy1000EN6thrust24THRUST_300001_SM_1000_NS18transform_iteratorINSD_6detail10functional5actorINSG_9compositeIJNSG_16operator_adaptorINS7_7greaterIvEEEENSH_INSG_8argumentILj0EEEEENSH_INSG_5valueIiEEEEEEEEENSF_15normal_iteratorINSD_10device_ptrIiEEEEllEEPljS9_llNS7_10__identityEEEvT0_T1_T2_T3_T4_T6_E12temp_storage+136];
	add.s64 	%rd430, %rd404, %rd405;
	bra.uni 	$L__BB3_50;
$L__BB3_24:
	// begin inline asm
	mov.u32 %r225, %laneid;
	// end inline asm
	and.b32  	%r276, %r4, 992;
	add.s32 	%r277, %r276, 32;
	setp.gt.u32 	%p108, %r277, %r55;
	not.b32 	%r278, %r276;
	add.s32 	%r279, %r55, %r278;
	selp.b32 	%r274, %r279, 31, %p108;
	mov.b64 	{%r227, %r232}, %rd418;
	mov.b32 	%r233, 1;
	mov.b32 	%r275, -1;
	// begin inline asm
	shfl.sync.down.b32 %r226, %r227, %r233, %r274, %r275;
	// end inline asm
	// begin inline asm
	shfl.sync.down.b32 %r231, %r232, %r233, %r274, %r275;
	// end inline asm
	mov.b64 	%rd305, {%r226, %r231};
	setp.lt.s32 	%p109, %r225, %r274;
	selp.b64 	%rd306, %rd305, 0, %p109;
	add.s64 	%rd307, %rd306, %rd418;
	mov.b64 	{%r237, %r242}, %rd307;
	mov.b32 	%r243, 2;
	// begin inline asm
	shfl.sync.down.b32 %r236, %r237, %r243, %r274, %r275;
	// end inline asm
	// begin inline asm
	shfl.sync.down.b32 %r241, %r242, %r243, %r274, %r275;
	// end inline asm
	mov.b64 	%rd308, {%r236, %r241};
	add.s32 	%r280, %r225, 2;
	setp.gt.s32 	%p110, %r280, %r274;
	selp.b64 	%rd309, 0, %rd308, %p110;
	add.s64 	%rd310, %rd309, %rd307;
	mov.b64 	{%r247, %r252}, %rd310;
	mov.b32 	%r253, 4;
	// begin inline asm
	shfl.sync.down.b32 %r246, %r247, %r253, %r274, %r275;
	// end inline asm
	// begin inline asm
	shfl.sync.down.b32 %r251, %r252, %r253, %r274, %r275;
	// end inline asm
	mov.b64 	%rd311, {%r246, %r251};
	add.s32 	%r281, %r225, 4;
	setp.gt.s32 	%p111, %r281, %r274;
	selp.b64 	%rd312, 0, %rd311, %p111;
	add.s64 	%rd313, %rd312, %rd310;
	mov.b64 	{%r257, %r262}, %rd313;
	mov.b32 	%r263, 8;
	// begin inline asm
	shfl.sync.down.b32 %r256, %r257, %r263, %r274, %r275;
	// end inline asm
	// begin inline asm
	shfl.sync.down.b32 %r261, %r262, %r263, %r274, %r275;
	// end inline asm
	mov.b64 	%rd314, {%r256, %r261};
	add.s32 	%r282, %r225, 8;
	setp.gt.s32 	%p112, %r282, %r274;
	selp.b64 	%rd315, 0, %rd314, %p112;
	add.s64 	%rd316, %rd315, %rd313;
	mov.b64 	{%r267, %r272}, %rd316;
	mov.b32 	%r273, 16;
	// begin inline asm
	shfl.sync.down.b32 %r266, %r267, %r273, %r274, %r275;
	// end inline asm
	// begin inline asm
	shfl.sync.down.b32 %r271, %r272, %r273, %r274, %r275;
	// end inline asm
	mov.b64 	%rd317, {%r266, %r271};
	add.s32 	%r283, %r225, 16;
	setp.gt.s32 	%p113, %r283, %r274;
	selp.b64 	%rd318, 0, %rd317, %p113;
	add.s64 	%rd430, %rd318, %rd316;
	setp.ne.s32 	%p114, %r225, 0;
	@%p114 bra 	$L__BB3_26;
	shr.u32 	%r284, %r4, 2;
	and.b32  	%r285, %r284, 248;
	mov.u32 	%r286, _ZZN3cub18CUB_300001_SM_10006detail6reduce28DeviceReduceSingleTileKernelINS2_10policy_hubIljN4cuda3std3__44plusIlEEE10Policy1000EN6thrust24THRUST_300001_SM_1000_NS18transform_iteratorINSD_6detail10functional5actorINSG_9compositeIJNSG_16operator_adaptorINS7_7greaterIvEEEENSH_INSG_8argumentILj0EEEEENSH_INSG_5valueIiEEEEEEEEENSF_15normal_iteratorINSD_10device_ptrIiEEEEllEEPljS9_llNS7_10__identityEEEvT0_T1_T2_T3_T4_T6_E12temp_storage;
	add.s32 	%r287, %r286, %r285;
	st.shared.u64 	[%r287+16], %rd430;
$L__BB3_26:
	bar.sync 	0;
	setp.ne.s32 	%p115, %r4, 0;
	@%p115 bra 	$L__BB3_50;
	setp.gt.u32 	%p116, %r55, 32;
	ld.shared.u64 	%rd319, [_ZZN3cub18CUB_300001_SM_10006detail6reduce28DeviceReduceSingleTileKernelINS2_10policy_hubIljN4cuda3std3__44plusIlEEE10Policy1000EN6thrust24THRUST_300001_SM_1000_NS18transform_iteratorINSD_6detail10functional5actorINSG_9compositeIJNSG_16operator_adaptorINS7_7greaterIvEEEENSH_INSG_8argumentILj0EEEEENSH_INSG_5valueIiEEEEEEEEENSF_15normal_iteratorINSD_10device_ptrIiEEEEllEEPljS9_llNS7_10__identityEEEvT0_T1_T2_T3_T4_T6_E12temp_storage+24];
	selp.b64 	%rd320, %rd319, 0, %p116;
	add.s64 	%rd321, %rd320, %rd430;
	setp.gt.u32 	%p117, %r55, 64;
	ld.shared.u64 	%rd322, [_ZZN3cub18CUB_300001_SM_10006detail6reduce28DeviceReduceSingleTileKernelINS2_10policy_hubIljN4cuda3std3__44plusIlEEE10Policy1000EN6thrust24THRUST_300001_SM_1000_NS18transform_iteratorINSD_6detail10functional5actorINSG_9compositeIJNSG_16operator_adaptorINS7_7greaterIvEEEENSH_INSG_8argumentILj0EEEEENSH_INSG_5valueIiEEEEEEEEENSF_15normal_iteratorINSD_10device_ptrIiEEEEllEEPljS9_llNS7_10__identityEEEvT0_T1_T2_T3_T4_T6_E12temp_storage+32];
	selp.b64 	%rd323, %rd322, 0, %p117;
	add.s64 	%rd324, %rd321, %rd323;
	setp.gt.u32 	%p118, %r55, 96;
	ld.shared.u64 	%rd325, [_ZZN3cub18CUB_300001_SM_10006detail6reduce28DeviceReduceSingleTileKernelINS2_10policy_hubIljN4cuda3std3__44plusIlEEE10Policy1000EN6thrust24THRUST_300001_SM_1000_NS18transform_iteratorINSD_6detail10functional5actorINSG_9compositeIJNSG_16operator_adaptorINS7_7greaterIvEEEENSH_INSG_8argumentILj0EEEEENSH_INSG_5valueIiEEEEEEEEENSF_15normal_iteratorINSD_10device_ptrIiEEEEllEEPljS9_llNS7_10__identityEEEvT0_T1_T2_T3_T4_T6_E12temp_storage+40];
	selp.b64 	%rd326, %rd325, 0, %p118;
	add.s64 	%rd327, %rd324, %rd326;
	setp.gt.u32 	%p119, %r55, 128;
	ld.shared.u64 	%rd328, [_ZZN3cub18CUB_300001_SM_10006detail6reduce28DeviceReduceSingleTileKernelINS2_10policy_hubIljN4cuda3std3__44plusIlEEE10Policy1000EN6thrust24THRUST_300001_SM_1000_NS18transform_iteratorINSD_6detail10functional5actorINSG_9compositeIJNSG_16operator_adaptorINS7_7greaterIvEEEENSH_INSG_8argumentILj0EEEEENSH_INSG_5valueIiEEEEEEEEENSF_15normal_iteratorINSD_10device_ptrIiEEEEllEEPljS9_llNS7_10__identityEEEvT0_T1_T2_T3_T4_T6_E12temp_storage+48];
	selp.b64 	%rd329, %rd328, 0, %p119;
	add.s64 	%rd330, %rd327, %rd329;
	setp.gt.u32 	%p120, %r55, 160;
	ld.shared.u64 	%rd331, [_ZZN3cub18CUB_300001_SM_10006detail6reduce28DeviceReduceSingleTileKernelINS2_10policy_hubIljN4cuda3std3__44plusIlEEE10Policy1000EN6thrust24THRUST_300001_SM_1000_NS18transform_iteratorINSD_6detail10functional5actorINSG_9compositeIJNSG_16operator_adaptorINS7_7greaterIvEEEENSH_INSG_8argumentILj0EEEEENSH_INSG_5valueIiEEEEEEEEENSF_15normal_iteratorINSD_10device_ptrIiEEEEllEEPljS9_llNS7_10__identityEEEvT0_T1_T2_T3_T4_T6_E12temp_storage+56];
	selp.b64 	%rd332, %rd331, 0, %p120;
	add.s64 	%rd333, %rd330, %rd332;
	setp.gt.u32 	%p121, %r55, 192;
	ld.shared.u64 	%rd334, [_ZZN3cub18CUB_300001_SM_10006detail6reduce28DeviceReduceSingleTileKernelINS2_10policy_hubIljN4cuda3std3__44plusIlEEE10Policy1000EN6thrust24THRUST_300001_SM_1000_NS18transform_iteratorINSD_6detail10functional5actorINSG_9compositeIJNSG_16operator_adaptorINS7_7greaterIvEEEENSH_INSG_8argumentILj0EEEEENSH_INSG_5valueIiEEEEEEEEENSF_15normal_iteratorINSD_10device_ptrIiEEEEllEEPljS9_llNS7_10__identityEEEvT0_T1_T2_T3_T4_T6_E12temp_storage+64];
	selp.b64 	%rd335, %rd334, 0, %p121;
	add.s64 	%rd336, %rd333, %rd335;
	setp.gt.u32 	%p122, %r55, 224;
	ld.shared.u64 	%rd337, [_ZZN3cub18CUB_300001_SM_10006detail6reduce28DeviceReduceSingleTileKernelINS2_10policy_hubIljN4cuda3std3__44plusIlEEE10Policy1000EN6thrust24THRUST_300001_SM_1000_NS18transform_iteratorINSD_6detail10functional5actorINSG_9compositeIJNSG_16operator_adaptorINS7_7greaterIvEEEENSH_INSG_8argumentILj0EEEEENSH_INSG_5valueIiEEEEEEEEENSF_15normal_iteratorINSD_10device_ptrIiEEEEllEEPljS9_llNS7_10__identityEEEvT0_T1_T2_T3_T4_T6_E12temp_storage+72];
	selp.b64 	%rd338, %rd337, 0, %p122;
	add.s64 	%rd339, %rd336, %rd338;
	setp.gt.u32 	%p123, %r55, 256;
	ld.shared.u64 	%rd340, [_ZZN3cub18CUB_300001_SM_10006detail6reduce28DeviceReduceSingleTileKernelINS2_10policy_hubIljN4cuda3std3__44plusIlEEE10Policy1000EN6thrust24THRUST_300001_SM_1000_NS18transform_iteratorINSD_6detail10functional5actorINSG_9compositeIJNSG_16operator_adaptorINS7_7greaterIvEEEENSH_INSG_8argumentILj0EEEEENSH_INSG_5valueIiEEEEEEEEENSF_15normal_iteratorINSD_10device_ptrIiEEEEllEEPljS9_llNS7_10__identityEEEvT0_T1_T2_T3_T4_T6_E12temp_storage+80];
	selp.b64 	%rd341, %rd340, 0, %p123;
	add.s64 	%rd342, %rd339, %rd341;
	setp.gt.u32 	%p124, %r55, 288;
	ld.shared.u64 	%rd343, [_ZZN3cub18CUB_300001_SM_10006detail6reduce28DeviceReduceSingleTileKernelINS2_10policy_hubIljN4cuda3std3__44plusIlEEE10Policy1000EN6thrust24THRUST_300001_SM_1000_NS18transform_iteratorINSD_6detail10functional5actorINSG_9compositeIJNSG_16operator_adaptorINS7_7greaterIvEEEENSH_INSG_8argumentILj0EEEEENSH_INSG_5valueIiEEEEEEEEENSF_15normal_iteratorINSD_10device_ptrIiEEEEllEEPljS9_llNS7_10__identityEEEvT0_T1_T2_T3_T4_T6_E12temp_storage+88];
	selp.b64 	%rd344, %rd343, 0, %p124;
	add.s64 	%rd345, %rd342, %rd344;
	setp.gt.u32 	%p125, %r55, 320;
	ld.shared.u64 	%rd346, [_ZZN3cub18CUB_300001_SM_10006detail6reduce28DeviceReduceSingleTileKernelINS2_10policy_hubIljN4cuda3std3__44plusIlEEE10Policy1000EN6thrust24THRUST_300001_SM_1000_NS18transform_iteratorINSD_6detail10functional5actorINSG_9compositeIJNSG_16operator_adaptorINS7_7greaterIvEEEENSH_INSG_8argumentILj0EEEEENSH_INSG_5valueIiEEEEEEEEENSF_15normal_iteratorINSD_10device_ptrIiEEEEllEEPljS9_llNS7_10__identityEEEvT0_T1_T2_T3_T4_T6_E12temp_storage+96];
	selp.b64 	%rd347, %rd346, 0, %p125;
	add.s64 	%rd348, %rd345, %rd347;
	setp.gt.u32 	%p126, %r55, 352;
	ld.shared.u64 	%rd349, [_ZZN3cub18CUB_300001_SM_10006detail6reduce28DeviceReduceSingleTileKernelINS2_10policy_hubIljN4cuda3std3__44plusIlEEE10Policy1000EN6thrust24THRUST_300001_SM_1000_NS18transform_iteratorINSD_6detail10functional5actorINSG_9compositeIJNSG_16operator_adaptorINS7_7greaterIvEEEENSH_INSG_8argumentILj0EEEEENSH_INSG_5valueIiEEEEEEEEENSF_15normal_iteratorINSD_10device_ptrIiEEEEllEEPljS9_llNS7_10__identityEEEvT0_T1_T2_T3_T4_T6_E12temp_storage+104];
	selp.b64 	%rd350, %rd349, 0, %p126;
	add.s64 	%rd351, %rd348, %rd350;
	setp.gt.u32 	%p127, %r55, 384;
	ld.shared.u64 	%rd352, [_ZZN3cub18CUB_300001_SM_10006detail6reduce28DeviceReduceSingleTileKernelINS2_10policy_hubIljN4cuda3std3__44plusIlEEE10Policy1000EN6thrust24THRUST_300001_SM_1000_NS18transform_iteratorINSD_6detail10functional5actorINSG_9compositeIJNSG_16operator_adaptorINS7_7greaterIvEEEENSH_INSG_8argumentILj0EEEEENSH_INSG_5valueIiEEEEEEEEENSF_15normal_iteratorINSD_10device_ptrIiEEEEllEEPljS9_llNS7_10__identityEEEvT0_T1_T2_T3_T4_T6_E12temp_storage+112];
	selp.b64 	%rd353, %rd352, 0, %p127;
	add.s64 	%rd354, %rd351, %rd353;
	setp.gt.u32 	%p128, %r55, 416;
	ld.shared.u64 	%rd355, [_ZZN3cub18CUB_300001_SM_10006detail6reduce28DeviceReduceSingleTileKernelINS2_10policy_hubIljN4cuda3std3__44plusIlEEE10Policy1000EN6thrust24THRUST_300001_SM_1000_NS18transform_iteratorINSD_6detail10functional5actorINSG_9compositeIJNSG_16operator_adaptorINS7_7greaterIvEEEENSH_INSG_8argumentILj0EEEEENSH_INSG_5valueIiEEEEEEEEENSF_15normal_iteratorINSD_10device_ptrIiEEEEllEEPljS9_llNS7_10__identityEEEvT0_T1_T2_T3_T4_T6_E12temp_storage+120];
	selp.b64 	%rd356, %rd355, 0, %p128;
	add.s64 	%rd357, %rd354, %rd356;
	setp.gt.u32 	%p129, %r55, 448;
	ld.shared.u64 	%rd358, [_ZZN3cub18CUB_300001_SM_10006detail6reduce28DeviceReduceSingleTileKernelINS2_10policy_hubIljN4cuda3std3__44plusIlEEE10Policy1000EN6thrust24THRUST_300001_SM_1000_NS18transform_iteratorINSD_6detail10functional5actorINSG_9compositeIJNSG_16operator_adaptorINS7_7greaterIvEEEENSH_INSG_8argumentILj0EEEEENSH_INSG_5valueIiEEEEEEEEENSF_15normal_iteratorINSD_10device_ptrIiEEEEllEEPljS9_llNS7_10__identityEEEvT0_T1_T2_T3_T4_T6_E12temp_storage+128];
	selp.b64 	%rd359, %rd358, 0, %p129;
	add.s64 	%rd360, %rd357, %rd359;
	setp.gt.u32 	%p130, %r55, 480;
	ld.shared.u64 	%rd361, [_ZZN3cub18CUB_300001_SM_10006detail6reduce28DeviceReduceSingleTileKernelINS2_10policy_hubIljN4cuda3std3__44plusIlEEE10Policy1000EN6thrust24THRUST_300001_SM_1000_NS18transform_iteratorINSD_6detail10functional5actorINSG_9compositeIJNSG_16operator_adaptorINS7_7greaterIvEEEENSH_INSG_8argumentILj0EEEEENSH_INSG_5valueIiEEEEEEEEENSF_15normal_iteratorINSD_10device_ptrIiEEEEllEEPljS9_llNS7_10__identityEEEvT0_T1_T2_T3_T4_T6_E12temp_storage+136];
	selp.b64 	%rd362, %rd361, 0, %p130;
	add.s64 	%rd430, %rd360, %rd362;
	bra.uni 	$L__BB3_50;
$L__BB3_28:
	mov.u32 	%r24, %tid.x;
	mul.wide.u32 	%rd52, %r24, 4;
	add.s64 	%rd28, %rd2, %rd52;
	ld.global.u32 	%r57, [%rd28];
	setp.gt.s32 	%p3, %r57, %r54;
	selp.u64 	%rd53, 1, 0, %p3;
	ld.global.u32 	%r58, [%rd28+2048];
	setp.gt.s32 	%p4, %r58, %r54;
	selp.u64 	%rd54, 1, 0, %p4;
	ld.global.u32 	%r59, [%rd28+4096];
	setp.gt.s32 	%p5, %r59, %r54;
	selp.u64 	%rd55, 1, 0, %p5;
	ld.global.u32 	%r60, [%rd28+6144];
	setp.gt.s32 	%p6, %r60, %r54;
	selp.u64 	%rd56, 1, 0, %p6;
	ld.global.u32 	%r61, [%rd28+8192];
	setp.gt.s32 	%p7, %r61, %r54;
	selp.u64 	%rd57, 1, 0, %p7;
	ld.global.u32 	%r62, [%rd28+10240];
	setp.gt.s32 	%p8, %r62, %r54;
	selp.u64 	%rd58, 1, 0, %p8;
	ld.global.u32 	%r63, [%rd28+12288];
	setp.gt.s32 	%p9, %r63, %r54;
	selp.u64 	%rd59, 1, 0, %p9;
	add.s64 	%rd60, %rd54, %rd53;
	add.s64 	%rd61, %rd60, %rd55;
	add.s64 	%rd62, %rd61, %rd56;
	add.s64 	%rd63, %rd62, %rd57;
	add.s64 	%rd64, %rd63, %rd58;
	add.s64 	%rd429, %rd64, %rd59;
	add.s32 	%r25, %r55, -3584;
	setp.lt.u32 	%p10, %r25, 3584;
	mov.b32 	%r353, 3584;
	@%p10 bra 	$L__BB3_32;
	mov.b32 	%r353, 3584;
$L__BB3_30:
	mul.wide.u32 	%rd65, %r353, 4;
	add.s64 	%rd66, %rd28, %rd65;
	ld.global.u32 	%r65, [%rd66];
	setp.gt.s32 	%p11, %r65, %r54;
	selp.u64 	%rd67, 1, 0, %p11;
	ld.global.u32 	%r66, [%rd66+2048];
	setp.gt.s32 	%p12, %r66, %r54;
	selp.u64 	%rd68, 1, 0, %p12;
	ld.global.u32 	%r67, [%rd66+4096];
	setp.gt.s32 	%p13, %r67, %r54;
	selp.u64 	%rd69, 1, 0, %p13;
	ld.global.u32 	%r68, [%rd66+6144];
	setp.gt.s32 	%p14, %r68, %r54;
	selp.u64 	%rd70, 1, 0, %p14;
	ld.global.u32 	%r69, [%rd66+8192];
	setp.gt.s32 	%p15, %r69, %r54;
	selp.u64 	%rd71, 1, 0, %p15;
	ld.global.u32 	%r70, [%rd66+10240];
	setp.gt.s32 	%p16, %r70, %r54;
	selp.u64 	%rd72, 1, 0, %p16;
	ld.global.u32 	%r71, [%rd66+12288];
	setp.gt.s32 	%p17, %r71, %r54;
	selp.u64 	%rd73, 1, 0, %p17;
	add.s64 	%rd74, %rd429, %rd67;
	add.s64 	%rd75, %rd74, %rd68;
	add.s64 	%rd76, %rd75, %rd69;
	add.s64 	%rd77, %rd76, %rd70;
	add.s64 	%rd78, %rd77, %rd71;
	add.s64 	%rd79, %rd78, %rd72;
	add.s64 	%rd429, %rd79, %rd73;
	sub.s32 	%r72, %r55, %r353;
	setp.lt.u32 	%p18, %r72, 3584;
	@%p18 bra 	$L__BB3_46;
	add.s32 	%r353, %r353, 3584;
	setp.le.u32 	%p19, %r353, %r25;
	@%p19 bra 	$L__BB3_30;
$L__BB3_32:
	setp.le.u32 	%p20, %r55, %r353;
	sub.s32 	%r73, %r55, %r353;
	setp.ge.s32 	%p21, %r24, %r73;
	or.pred  	%p22, %p20, %p21;
	@%p22 bra 	$L__BB3_46;
	not.b32 	%r75, %r24;
	add.s32 	%r76, %r55, %r75;
	sub.s32 	%r77, %r76, %r353;
	shr.u32 	%r78, %r77, 9;
	add.s32 	%r29, %r78, 1;
	and.b32  	%r30, %r29, 15;
	setp.lt.u32 	%p23, %r77, 7680;
	mov.u32 	%r358, %r24;
	@%p23 bra 	$L__BB3_37;
	or.b32  	%r356, %r24, 4096;
	add.s32 	%r355, %r24, %r353;
	and.b32  	%r79, %r29, 16777200;
	neg.s32 	%r354, %r79;
$L__BB3_35:
	.pragma "nounroll";
	mul.wide.u32 	%rd81, %r355, 4;
	add.s64 	%rd82, %rd2, %rd81;
	ld.global.u32 	%r80, [%rd82];
	setp.gt.s32 	%p24, %r80, %r54;
	selp.u64 	%rd83, 1, 0, %p24;
	add.s64 	%rd84, %rd429, %rd83;
	add.s32 	%r81, %r355, 512;
	mul.wide.u32 	%rd85, %r81, 4;
	add.s64 	%rd86, %rd2, %rd85;
	ld.global.u32 	%r82, [%rd86];
	setp.gt.s32 	%p25, %r82, %r54;
	selp.u64 	%rd87, 1, 0, %p25;
	add.s64 	%rd88, %rd84, %rd87;
	add.s32 	%r83, %r355, 1024;
	mul.wide.u32 	%rd89, %r83, 4;
	add.s64 	%rd90, %rd2, %rd89;
	ld.global.u32 	%r84, [%rd90];
	setp.gt.s32 	%p26, %r84, %r54;
	selp.u64 	%rd91, 1, 0, %p26;
	add.s64 	%rd92, %rd88, %rd91;
	add.s32 	%r85, %r355, 1536;
	mul.wide.u32 	%rd93, %r85, 4;
	add.s64 	%rd94, %rd2, %rd93;
	ld.global.u32 	%r86, [%rd94];
	setp.gt.s32 	%p27, %r86, %r54;
	selp.u64 	%rd95, 1, 0, %p27;
	add.s64 	%rd96, %rd92, %rd95;
	add.s32 	%r87, %r355, 2048;
	mul.wide.u32 	%rd97, %r87, 4;
	add.s64 	%rd98, %rd2, %rd97;
	ld.global.u32 	%r88, [%rd98];
	setp.gt.s32 	%p28, %r88, %r54;
	selp.u64 	%rd99, 1, 0, %p28;
	add.s64 	%rd100, %rd96, %rd99;
	add.s32 	%r89, %r355, 2560;
	mul.wide.u32 	%rd101, %r89, 4;
	add.s64 	%rd102, %rd2, %rd101;
	ld.global.u32 	%r90, [%rd102];
	setp.gt.s32 	%p29, %r90, %r54;
	selp.u64 	%rd103, 1, 0, %p29;
	add.s64 	%rd104, %rd100, %rd103;
	add.s32 	%r91, %r355, 3072;
	mul.wide.u32 	%rd105, %r91, 4;
	add.s64 	%rd106, %rd2, %rd105;
	ld.global.u32 	%r92, [%rd106];
	setp.gt.s32 	%p30, %r92, %r54;
	selp.u64 	%rd107, 1, 0, %p30;
	add.s64 	%rd108, %rd104, %rd107;
	add.s32 	%r93, %r355, 3584;
	mul.wide.u32 	%rd109, %r93, 4;
	add.s64 	%rd110, %rd2, %rd109;
	ld.global.u32 	%r94, [%rd110];
	setp.gt.s32 	%p31, %r94, %r54;
	selp.u64 	%rd111, 1, 0, %p31;
	add.s64 	%rd112, %rd108, %rd111;
	add.s32 	%r95, %r355, 4096;
	mul.wide.u32 	%rd113, %r95, 4;
	add.s64 	%rd114, %rd2, %rd113;
	ld.global.u32 	%r96, [%rd114];
	setp.gt.s32 	%p32, %r96, %r54;
	selp.u64 	%rd115, 1, 0, %p32;
	add.s64 	%rd116, %rd112, %rd115;
	add.s32 	%r97, %r355, 4608;
	mul.wide.u32 	%rd117, %r97, 4;
	add.s64 	%rd118, %rd2, %rd117;
	ld.global.u32 	%r98, [%rd118];
	setp.gt.s32 	%p33, %r98, %r54;
	selp.u64 	%rd119, 1, 0, %p33;
	add.s64 	%rd120, %rd116, %rd119;
	add.s32 	%r99, %r355, 5120;
	mul.wide.u32 	%rd121, %r99, 4;
	add.s64 	%rd122, %rd2, %rd121;
	ld.global.u32 	%r100, [%rd122];
	setp.gt.s32 	%p34, %r100, %r54;
	selp.u64 	%rd123, 1, 0, %p34;
	add.s64 	%rd124, %rd120, %rd123;
	add.s32 	%r101, %r355, 5632;
	mul.wide.u32 	%rd125, %r101, 4;
	add.s64 	%rd126, %rd2, %rd125;
	ld.global.u32 	%r102, [%rd126];
	setp.gt.s32 	%p35, %r102, %r54;
	selp.u64 	%rd127, 1, 0, %p35;
	add.s64 	%rd128, %rd124, %rd127;
	add.s32 	%r103, %r355, 6144;
	mul.wide.u32 	%rd129, %r103, 4;
	add.s64 	%rd130, %rd2, %rd129;
	ld.global.u32 	%r104, [%rd130];
	setp.gt.s32 	%p36, %r104, %r54;
	selp.u64 	%rd131, 1, 0, %p36;
	add.s64 	%rd132, %rd128, %rd131;
	add.s32 	%r105, %r355, 6656;
	mul.wide.u32 	%rd133, %r105, 4;
	add.s64 	%rd134, %rd2, %rd133;
	ld.global.u32 	%r106, [%rd134];
	setp.gt.s32 	%p37, %r106, %r54;
	selp.u64 	%rd135, 1, 0, %p37;
	add.s64 	%rd136, %rd132, %rd135;
	add.s32 	%r107, %r355, 7168;
	mul.wide.u32 	%rd137, %r107, 4;
	add.s64 	%rd138, %rd2, %rd137;
	ld.global.u32 	%r108, [%rd138];
	setp.gt.s32 	%p38, %r108, %r54;
	selp.u64 	%rd139, 1, 0, %p38;
	add.s64 	%rd140, %rd136, %rd139;
	add.s32 	%r109, %r355, 7680;
	mul.wide.u32 	%rd141, %r109, 4;
	add.s64 	%rd142, %rd2, %rd141;
	ld.global.u32 	%r110, [%rd142];
	setp.gt.s32 	%p39, %r110, %r54;
	selp.u64 	%rd143, 1, 0, %p39;
	add.s64 	%rd429, %rd140, %rd143;
	add.s32 	%r356, %r356, 8192;
	add.s32 	%r355, %r355, 8192;
	add.s32 	%r354, %r354, 16;
	setp.ne.s32 	%p40, %r354, 0;
	@%p40 bra 	$L__BB3_35;
	add.s32 	%r358, %r356, -4096;
$L__BB3_37:
	setp.eq.s32 	%p41, %r30, 0;
	@%p41 bra 	$L__BB3_46;
	and.b32  	%r42, %r29, 7;
	setp.lt.u32 	%p42, %r30, 8;
	@%p42 bra 	$L__BB3_40;
	add.s32 	%r111, %r358, %r353;
	mul.wide.u32 	%rd145, %r111, 4;
	add.s64 	%rd146, %rd2, %rd145;
	ld.global.u32 	%r112, [%rd146];
	setp.gt.s32 	%p43, %r112, %r54;
	selp.u64 	%rd147, 1, 0, %p43;
	add.s64 	%rd148, %rd429, %rd147;
	add.s32 	%r113, %r111, 512;
	mul.wide.u32 	%rd149, %r113, 4;
	add.s64 	%rd150, %rd2, %rd149;
	ld.global.u32 	%r114, [%rd150];
	setp.gt.s32 	%p44, %r114, %r54;
	selp.u64 	%rd151, 1, 0, %p44;
	add.s64 	%rd152, %rd148, %rd151;
	add.s32 	%r115, %r111, 1024;
	mul.wide.u32 	%rd153, %r115, 4;
	add.s64 	%rd154, %rd2, %rd153;
	ld.global.u32 	%r116, [%rd154];
	setp.gt.s32 	%p45, %r116, %r54;
	selp.u64 	%rd155, 1, 0, %p45;
	add.s64 	%rd156, %rd152, %rd155;
	add.s32 	%r117, %r111, 1536;
	mul.wide.u32 	%rd157, %r117, 4;
	add.s64 	%rd158, %rd2, %rd157;
	ld.global.u32 	%r118, [%rd158];
	setp.gt.s32 	%p46, %r118, %r54;
	selp.u64 	%rd159, 1, 0, %p46;
	add.s64 	%rd160, %rd156, %rd159;
	add.s32 	%r119, %r111, 2048;
	mul.wide.u32 	%rd161, %r119, 4;
	add.s64 	%rd162, %rd2, %rd161;
	ld.global.u32 	%r120, [%rd162];
	setp.gt.s32 	%p47, %r120, %r54;
	selp.u64 	%rd163, 1, 0, %p47;
	add.s64 	%rd164, %rd160, %rd163;
	add.s32 	%r121, %r111, 2560;
	mul.wide.u32 	%rd165, %r121, 4;
	add.s64 	%rd166, %rd2, %rd165;
	ld.global.u32 	%r122, [%rd166];
	setp.gt.s32 	%p48, %r122, %r54;
	selp.u64 	%rd167, 1, 0, %p48;
	add.s64 	%rd168, %rd164, %rd167;
	add.s32 	%r123, %r111, 3072;
	mul.wide.u32 	%rd169, %r123, 4;
	add.s64 	%rd170, %rd2, %rd169;
	ld.global.u32 	%r124, [%rd170];
	setp.gt.s32 	%p49, %r124, %r54;
	selp.u64 	%rd171, 1, 0, %p49;
	add.s64 	%rd172, %rd168, %rd171;
	add.s32 	%r125, %r111, 3584;
	mul.wide.u32 	%rd173, %r125, 4;
	add.s64 	%rd174, %rd2, %rd173;
	ld.global.u32 	%r126, [%rd174];
	setp.gt.s32 	%p50, %r126, %r54;
	selp.u64 	%rd175, 1, 0, %p50;
	add.s64 	%rd429, %rd172, %rd175;
	add.s32 	%r358, %r358, 4096;
$L__BB3_40:
	setp.eq.s32 	%p51, %r42, 0;
	@%p51 bra 	$L__BB3_46;
	and.b32  	%r45, %r29, 3;
	setp.lt.u32 	%p52, %r42, 4;
	@%p52 bra 	$L__BB3_43;
	add.s32 	%r127, %r358, %r353;
	mul.wide.u32 	%rd177, %r127, 4;
	add.s64 	%rd178, %rd2, %rd177;
	ld.global.u32 	%r128, [%rd178];
	setp.gt.s32 	%p53, %r128, %r54;
	selp.u64 	%rd179, 1, 0, %p53;
	add.s64 	%rd180, %rd429, %rd179;
	add.s32 	%r129, %r127, 512;
	mul.wide.u32 	%rd181, %r129, 4;
	add.s64 	%rd182, %rd2, %rd181;
	ld.global.u32 	%r130, [%rd182];
	setp.gt.s32 	%p54, %r130, %r54;
	selp.u64 	%rd183, 1, 0, %p54;
	add.s64 	%rd184, %rd180, %rd183;
	add.s32 	%r131, %r127, 1024;
	mul.wide.u32 	%rd185, %r131, 4;
	add.s64 	%rd186, %rd2, %rd185;
	ld.global.u32 	%r132, [%rd186];
	setp.gt.s32 	%p55, %r132, %r54;
	selp.u64 	%rd187, 1, 0, %p55;
	add.s64 	%rd188, %rd184, %rd187;
	add.s32 	%r133, %r127, 1536;
	mul.wide.u32 	%rd189, %r133, 4;
	add.s64 	%rd190, %rd2, %rd189;
	ld.global.u32 	%r134, [%rd190];
	setp.gt.s32 	%p56, %r134, %r54;
	selp.u64 	%rd191, 1, 0, %p56;
	add.s64 	%rd429, %rd188, %rd191;
	add.s32 	%r358, %r358, 2048;
$L__BB3_43:
	setp.eq.s32 	%p57, %r45, 0;
	@%p57 bra 	$L__BB3_46;
	add.s32 	%r361, %r358, %r353;
	neg.s32 	%r360, %r45;
$L__BB3_45:
	.pragma "nounroll";
	mul.wide.u32 	%rd192, %r361, 4;
	add.s64 	%rd193, %rd2, %rd192;
	ld.global.u32 	%r135, [%rd193];
	setp.gt.s32 	%p58, %r135, %r54;
	selp.u64 	%rd194, 1, 0, %p58;
	add.s64 	%rd429, %rd429, %rd194;
	add.s32 	%r361, %r361, 512;
	add.s32 	%r360, %r360, 1;
	setp.ne.s32 	%p59, %r360, 0;
	@%p59 bra 	$L__BB3_45;
$L__BB3_46:
	// begin inline asm
	mov.u32 %r136, %laneid;
	// end inline asm
	mov.b64 	{%r138, %r143}, %rd429;
	mov.b32 	%r144, 1;
	mov.b32 	%r185, 31;
	mov.b32 	%r186, -1;
	// begin inline asm
	shfl.sync.down.b32 %r137, %r138, %r144, %r185, %r186;
	// end inline asm
	// begin inline asm
	shfl.sync.down.b32 %r142, %r143, %r144, %r185, %r186;
	// end inline asm
	mov.b64 	%rd195, {%r137, %r142};
	setp.gt.s32 	%p60, %r136, 30;
	selp.b64 	%rd196, 0, %rd195, %p60;
	add.s64 	%rd197, %rd196, %rd429;
	mov.b64 	{%r148, %r153}, %rd197;
	mov.b32 	%r154, 2;
	// begin inline asm
	shfl.sync.down.b32 %r147, %r148, %r154, %r185, %r186;
	// end inline asm
	// begin inline asm
	shfl.sync.down.b32 %r152, %r153, %r154, %r185, %r186;
	// end inline asm
	mov.b64 	%rd198, {%r147, %r152};
	setp.gt.s32 	%p61, %r136, 29;
	selp.b64 	%rd199, 0, %rd198, %p61;
	add.s64 	%rd200, %rd199, %rd197;
	mov.b64 	{%r158, %r163}, %rd200;
	mov.b32 	%r164, 4;
	// begin inline asm
	shfl.sync.down.b32 %r157, %r158, %r164, %r185, %r186;
	// end inline asm
	// begin inline asm
	shfl.sync.down.b32 %r162, %r163, %r164, %r185, %r186;
	// end inline asm
	mov.b64 	%rd201, {%r157, %r162};
	setp.gt.s32 	%p62, %r136, 27;
	selp.b64 	%rd202, 0, %rd201, %p62;
	add.s64 	%rd203, %rd202, %rd200;
	mov.b64 	{%r168, %r173}, %rd203;
	mov.b32 	%r174, 8;
	// begin inline asm
	shfl.sync.down.b32 %r167, %r168, %r174, %r185, %r186;
	// end inline asm
	// begin inline asm
	shfl.sync.down.b32 %r172, %r173, %r174, %r185, %r186;
	// end inline asm
	mov.b64 	%rd204, {%r167, %r172};
	setp.gt.s32 	%p63, %r136, 23;
	selp.b64 	%rd205, 0, %rd204, %p63;
	add.s64 	%rd206, %rd205, %rd203;
	mov.b64 	{%r178, %r183}, %rd206;
	mov.b32 	%r184, 16;
	// begin inline asm
	shfl.sync.down.b32 %r177, %r178, %r184, %r185, %r186;
	// end inline asm
	// begin inline asm
	shfl.sync.down.b32 %r182, %r183, %r184, %r185, %r186;
	// end inline asm
	mov.b64 	%rd207, {%r177, %r182};
	setp.gt.s32 	%p64, %r136, 15;
	selp.b64 	%rd208, 0, %rd207, %p64;
	add.s64 	%rd430, %rd208, %rd206;
	setp.ne.s32 	%p65, %r136, 0;
	@%p65 bra 	$L__BB3_48;
	shr.u32 	%r187, %r24, 2;
	and.b32  	%r188, %r187, 248;
	mov.u32 	%r189, _ZZN3cub18CUB_300001_SM_10006detail6reduce28DeviceReduceSingleTileKernelINS2_10policy_hubIljN4cuda3std3__44plusIlEEE10Policy1000EN6thrust24THRUST_300001_SM_1000_NS18transform_iteratorINSD_6detail10functional5actorINSG_9compositeIJNSG_16operator_adaptorINS7_7greaterIvEEEENSH_INSG_8argumentILj0EEEEENSH_INSG_5valueIiEEEEEEEEENSF_15normal_iteratorINSD_10device_ptrIiEEEEllEEPljS9_llNS7_10__identityEEEvT0_T1_T2_T3_T4_T6_E12temp_storage;
	add.s32 	%r190, %r189, %r188;
	st.shared.u64 	[%r190+16], %rd430;
$L__BB3_48:
	bar.sync 	0;
	setp.ne.s32 	%p66, %r24, 0;
	@%p66 bra 	$L__BB3_50;
	ld.shared.u64 	%rd209, [_ZZN3cub18CUB_300001_SM_10006detail6reduce28DeviceReduceSingleTileKernelINS2_10policy_hubIljN4cuda3std3__44plusIlEEE10Policy1000EN6thrust24THRUST_300001_SM_1000_NS18transform_iteratorINSD_6detail10functional5actorINSG_9compositeIJNSG_16operator_adaptorINS7_7greaterIvEEEENSH_INSG_8argumentILj0EEEEENSH_INSG_5valueIiEEEEEEEEENSF_15normal_iteratorINSD_10device_ptrIiEEEEllEEPljS9_llNS7_10__identityEEEvT0_T1_T2_T3_T4_T6_E12temp_storage+24];
	add.s64 	%rd210, %rd209, %rd430;
	ld.shared.u64 	%rd211, [_ZZN3cub18CUB_300001_SM_10006detail6reduce28DeviceReduceSingleTileKernelINS2_10policy_hubIljN4cuda3std3__44plusIlEEE10Policy1000EN6thrust24THRUST_300001_SM_1000_NS18transform_iteratorINSD_6detail10functional5actorINSG_9compositeIJNSG_16operator_adaptorINS7_7greaterIvEEEENSH_INSG_8argumentILj0EEEEENSH_INSG_5valueIiEEEEEEEEENSF_15normal_iteratorINSD_10device_ptrIiEEEEllEEPljS9_llNS7_10__identityEEEvT0_T1_T2_T3_T4_T6_E12temp_storage+32];
	add.s64 	%rd212, %rd210, %rd211;
	ld.shared.u64 	%rd213, [_ZZN3cub18CUB_300001_SM_10006detail6reduce28DeviceReduceSingleTileKernelINS2_10policy_hubIljN4cuda3std3__44plusIlEEE10Policy1000EN6thrust24THRUST_300001_SM_1000_NS18transform_iteratorINSD_6detail10functional5actorINSG_9compositeIJNSG_16operator_adaptorINS7_7greaterIvEEEENSH_INSG_8argumentILj0EEEEENSH_INSG_5valueIiEEEEEEEEENSF_15normal_iteratorINSD_10device_ptrIiEEEEllEEPljS9_llNS7_10__identityEEEvT0_T1_T2_T3_T4_T6_E12temp_storage+40];
	add.s64 	%rd214, %rd212, %rd213;
	ld.shared.u64 	%rd215, [_ZZN3cub18CUB_300001_SM_10006detail6reduce28DeviceReduceSingleTileKernelINS2_10policy_hubIljN4cuda3std3__44plusIlEEE10Policy1000EN6thrust24THRUST_300001_SM_1000_NS18transform_iteratorINSD_6detail10functional5actorINSG_9compositeIJNSG_16operator_adaptorINS7_7greaterIvEEEENSH_INSG_8argumentILj0EEEEENSH_INSG_5valueIiEEEEEEEEENSF_15normal_iteratorINSD_10device_ptrIiEEEEllEEPljS9_llNS7_10__identityEEEvT0_T1_T2_T3_T4_T6_E12temp_storage+48];
	add.s64 	%rd216, %rd214, %rd215;
	ld.shared.u64 	%rd217, [_ZZN3cub18CUB_300001_SM_10006detail6reduce28DeviceReduceSingleTileKernelINS2_10policy_hubIljN4cuda3std3__44plusIlEEE10Policy1000EN6thrust24THRUST_300001_SM_1000_NS18transform_iteratorINSD_6detail10functional5actorINSG_9compositeIJNSG_16operator_adaptorINS7_7greaterIvEEEENSH_INSG_8argumentILj0EEEEENSH_INSG_5valueIiEEEEEEEEENSF_15normal_iteratorINSD_10device_ptrIiEEEEllEEPljS9_llNS7_10__identityEEEvT0_T1_T2_T3_T4_T6_E12temp_storage+56];
	add.s64 	%rd218, %rd216, %rd217;
	ld.shared.u64 	%rd219, [_ZZN3cub18CUB_300001_SM_10006detail6reduce28DeviceReduceSingleTileKernelINS2_10policy_hubIljN4cuda3std3__44plusIlEEE10Policy1000EN6thrust24THRUST_300001_SM_1000_NS18transform_iteratorINSD_6detail10functional5actorINSG_9compositeIJNSG_16operator_adaptorINS7_7greaterIvEEEENSH_INSG_8argumentILj0EEEEENSH_INSG_5valueIiEEEEEEEEENSF_15normal_iteratorINSD_10device_ptrIiEEEEllEEPljS9_llNS7_10__identityEEEvT0_T1_T2_T3_T4_T6_E12temp_storage+64];
	add.s64 	%rd220, %rd218, %rd219;
	ld.shared.u64 	%rd221, [_ZZN3cub18CUB_300001_SM_10006detail6reduce28DeviceReduceSingleTileKernelINS2_10policy_hubIljN4cuda3std3__44plusIlEEE10Policy1000EN6thrust24THRUST_300001_SM_1000_NS18transform_iteratorINSD_6detail10functional5actorINSG_9compositeIJNSG_16operator_adaptorINS7_7greaterIvEEEENSH_INSG_8argumentILj0EEEEENSH_INSG_5valueIiEEEEEEEEENSF_15normal_iteratorINSD_10device_ptrIiEEEEllEEPljS9_llNS7_10__identityEEEvT0_T1_T2_T3_T4_T6_E12temp_storage+72];
	add.s64 	%rd222, %rd220, %rd221;
	ld.shared.u64 	%rd223, [_ZZN3cub18CUB_300001_SM_10006detail6reduce28DeviceReduceSingleTileKernelINS2_10policy_hubIljN4cuda3std3__44plusIlEEE10Policy1000EN6thrust24THRUST_300001_SM_1000_NS18transform_iteratorINSD_6detail10functional5actorINSG_9compositeIJNSG_16operator_adaptorINS7_7greaterIvEEEENSH_INSG_8argumentILj0EEEEENSH_INSG_5valueIiEEEEEEEEENSF_15normal_iteratorINSD_10device_ptrIiEEEEllEEPljS9_llNS7_10__identityEEEvT0_T1_T2_T3_T4_T6_E12temp_storage+80];
	add.s64 	%rd224, %rd222, %rd223;
	ld.shared.u64 	%rd225, [_ZZN3cub18CUB_300001_SM_10006detail6reduce28DeviceReduceSingleTileKernelINS2_10policy_hubIljN4cuda3std3__44plusIlEEE10Policy1000EN6thrust24THRUST_300001_SM_1000_NS18transform_iteratorINSD_6detail10functional5actorINSG_9compositeIJNSG_16operator_adaptorINS7_7greaterIvEEEENSH_INSG_8argumentILj0EEEEENSH_INSG_5valueIiEEEEEEEEENSF_15normal_iteratorINSD_10device_ptrIiEEEEllEEPljS9_llNS7_10__identityEEEvT0_T1_T2_T3_T4_T6_E12temp_storage+88];
	add.s64 	%rd226, %rd224, %rd225;
	ld.shared.u64 	%rd227, [_ZZN3cub18CUB_300001_SM_10006detail6reduce28DeviceReduceSingleTileKernelINS2_10policy_hubIljN4cuda3std3__44plusIlEEE10Policy1000EN6thrust24THRUST_300001_SM_1000_NS18transform_iteratorINSD_6detail10functional5actorINSG_9compositeIJNSG_16operator_adaptorINS7_7greaterIvEEEENSH_INSG_8argumentILj0EEEEENSH_INSG_5valueIiEEEEEEEEENSF_15normal_iteratorINSD_10device_ptrIiEEEEllEEPljS9_llNS7_10__identityEEEvT0_T1_T2_T3_T4_T6_E12temp_storage+96];
	add.s64 	%rd228, %rd226, %rd227;
	ld.shared.u64 	%rd229, [_ZZN3cub18CUB_300001_SM_10006detail6reduce28DeviceReduceSingleTileKernelINS2_10policy_hubIljN4cuda3std3__44plusIlEEE10Policy1000EN6thrust24THRUST_300001_SM_1000_NS18transform_iteratorINSD_6detail10functional5actorINSG_9compositeIJNSG_16operator_adaptorINS7_7greaterIvEEEENSH_INSG_8argumentILj0EEEEENSH_INSG_5valueIiEEEEEEEEENSF_15normal_iteratorINSD_10device_ptrIiEEEEllEEPljS9_llNS7_10__identityEEEvT0_T1_T2_T3_T4_T6_E12temp_storage+104];
	add.s64 	%rd230, %rd228, %rd229;
	ld.shared.u64 	%rd231, [_ZZN3cub18CUB_300001_SM_10006detail6reduce28DeviceReduceSingleTileKernelINS2_10policy_hubIljN4cuda3std3__44plusIlEEE10Policy1000EN6thrust24THRUST_300001_SM_1000_NS18transform_iteratorINSD_6detail10functional5actorINSG_9compositeIJNSG_16operator_adaptorINS7_7greaterIvEEEENSH_INSG_8argumentILj0EEEEENSH_INSG_5valueIiEEEEEEEEENSF_15normal_iteratorINSD_10device_ptrIiEEEEllEEPljS9_llNS7_10__identityEEEvT0_T1_T2_T3_T4_T6_E12temp_storage+112];
	add.s64 	%rd232, %rd230, %rd231;
	ld.shared.u64 	%rd233, [_ZZN3cub18CUB_300001_SM_10006detail6reduce28DeviceReduceSingleTileKernelINS2_10policy_hubIljN4cuda3std3__44plusIlEEE10Policy1000EN6thrust24THRUST_300001_SM_1000_NS18transform_iteratorINSD_6detail10functional5actorINSG_9compositeIJNSG_16operator_adaptorINS7_7greaterIvEEEENSH_INSG_8argumentILj0EEEEENSH_INSG_5valueIiEEEEEEEEENSF_15normal_iteratorINSD_10device_ptrIiEEEEllEEPljS9_llNS7_10__identityEEEvT0_T1_T2_T3_T4_T6_E12temp_storage+120];
	add.s64 	%rd234, %rd232, %rd233;
	ld.shared.u64 	%rd235, [_ZZN3cub18CUB_300001_SM_10006detail6reduce28DeviceReduceSingleTileKernelINS2_10policy_hubIljN4cuda3std3__44plusIlEEE10Policy1000EN6thrust24THRUST_300001_SM_1000_NS18transform_iteratorINSD_6detail10functional5actorINSG_9compositeIJNSG_16operator_adaptorINS7_7greaterIvEEEENSH_INSG_8argumentILj0EEEEENSH_INSG_5valueIiEEEEEEEEENSF_15normal_iteratorINSD_10device_ptrIiEEEEllEEPljS9_llNS7_10__identityEEEvT0_T1_T2_T3_T4_T6_E12temp_storage+128];
	add.s64 	%rd236, %rd234, %rd235;
	ld.shared.u64 	%rd237, [_ZZN3cub18CUB_300001_SM_10006detail6reduce28DeviceReduceSingleTileKernelINS2_10policy_hubIljN4cuda3std3__44plusIlEEE10Policy1000EN6thrust24THRUST_300001_SM_1000_NS18transform_iteratorINSD_6detail10functional5actorINSG_9compositeIJNSG_16operator_adaptorINS7_7greaterIvEEEENSH_INSG_8argumentILj0EEEEENSH_INSG_5valueIiEEEEEEEEENSF_15normal_iteratorINSD_10device_ptrIiEEEEllEEPljS9_llNS7_10__identityEEEvT0_T1_T2_T3_T4_T6_E12temp_storage+136];
	add.s64 	%rd430, %rd236, %rd237;
$L__BB3_50:
	mov.u32 	%r343, %tid.x;
	setp.ne.s32 	%p138, %r343, 0;
	@%p138 bra 	$L__BB3_52;
	add.s64 	%rd406, %rd430, %rd50;
	st.global.u64 	[%rd1], %rd406;
$L__BB3_52:
	ret;

}
	// .globl	_ZN3cub18CUB_300001_SM_10006detail6reduce18DeviceReduceKernelINS2_10policy_hubIljN4cuda3std3__44plusIlEEE10Policy1000EN6thrust24THRUST_300001_SM_1000_NS18transform_iteratorINSD_6detail10functional5actorINSG_9compositeIJNSG_16operator_adaptorINS7_7greaterIvEEEENSH_INSG_8argumentILj0EEEEENSH_INSG_5valueIiEEEEEEEEENSF_15normal_iteratorINSD_10device_ptrIiEEEEllEEjS9_lNS7_10__identityEEEvT0_PT3_T1_NS0_13GridEvenShareIS14_EET2_T4_
.visible .entry _ZN3cub18CUB_300001_SM_10006detail6reduce18DeviceReduceKernelINS2_10policy_hubIljN4cuda3std3__44plusIlEEE10Policy1000EN6thrust24THRUST_300001_SM_1000_NS18transform_iteratorINSD_6detail10functional5actorINSG_9compositeIJNSG_16operator_adaptorINS7_7greaterIvEEEENSH_INSG_8argumentILj0EEEEENSH_INSG_5valueIiEEEEEEEEENSF_15normal_iteratorINSD_10device_ptrIiEEEEllEEjS9_lNS7_10__identityEEEvT0_PT3_T1_NS0_13GridEvenShareIS14_EET2_T4_(
	.param .align 8 .b8 _ZN3cub18CUB_300001_SM_10006detail6reduce18DeviceReduceKernelINS2_10policy_hubIljN4cuda3std3__44plusIlEEE10Policy1000EN6thrust24THRUST_300001_SM_1000_NS18transform_iteratorINSD_6detail10functional5actorINSG_9compositeIJNSG_16operator_adaptorINS7_7greaterIvEEEENSH_INSG_8argumentILj0EEEEENSH_INSG_5valueIiEEEEEEEEENSF_15normal_iteratorINSD_10device_ptrIiEEEEllEEjS9_lNS7_10__identityEEEvT0_PT3_T1_NS0_13GridEvenShareIS14_EET2_T4__param_0[16],
	.param .u64 .ptr .align 1 _ZN3cub18CUB_300001_SM_10006detail6reduce18DeviceReduceKernelINS2_10policy_hubIljN4cuda3std3__44plusIlEEE10Policy1000EN6thrust24THRUST_300001_SM_1000_NS18transform_iteratorINSD_6detail10functional5actorINSG_9compositeIJNSG_16operator_adaptorINS7_7greaterIvEEEENSH_INSG_8argumentILj0EEEEENSH_INSG_5valueIiEEEEEEEEENSF_15normal_iteratorINSD_10device_ptrIiEEEEllEEjS9_lNS7_10__identityEEEvT0_PT3_T1_NS0_13GridEvenShareIS14_EET2_T4__param_1,
	.param .u32 _ZN3cub18CUB_300001_SM_10006detail6reduce18DeviceReduceKernelINS2_10policy_hubIljN4cuda3std3__44plusIlEEE10Policy1000EN6thrust24THRUST_300001_SM_1000_NS18transform_iteratorINSD_6detail10functional5actorINSG_9compositeIJNSG_16operator_adaptorINS7_7greaterIvEEEENSH_INSG_8argumentILj0EEEEENSH_INSG_5valueIiEEEEEEEEENSF_15normal_iteratorINSD_10device_ptrIiEEEEllEEjS9_lNS7_10__identityEEEvT0_PT3_T1_NS0_13GridEvenShareIS14_EET2_T4__param_2,
	.param .align 4 .b8 _ZN3cub18CUB_300001_SM_10006detail6reduce18DeviceReduceKernelINS2_10policy_hubIljN4cuda3std3__44plusIlEEE10Policy1000EN6thrust24THRUST_300001_SM_1000_NS18transform_iteratorINSD_6detail10functional5actorINSG_9compositeIJNSG_16operator_adaptorINS7_7greaterIvEEEENSH_INSG_8argumentILj0EEEEENSH_INSG_5valueIiEEEEEEEEENSF_15normal_iteratorINSD_10device_ptrIiEEEEllEEjS9_lNS7_10__identityEEEvT0_PT3_T1_NS0_13GridEvenShareIS14_EET2_T4__param_3[40],
	.param .align 1 .b8 _ZN3cub18CUB_300001_SM_10006detail6reduce18DeviceReduceKernelINS2_10policy_hubIljN4cuda3std3__44plusIlEEE10Policy1000EN6thrust24THRUST_300001_SM_1000_NS18transform_iteratorINSD_6detail10functional5actorINSG_9compositeIJNSG_16operator_adaptorINS7_7greaterIvEEEENSH_INSG_8argumentILj0EEEEENSH_INSG_5valueIiEEEEEEEEENSF_15normal_iteratorINSD_10device_ptrIiEEEEllEEjS9_lNS7_10__identityEEEvT0_PT3_T1_NS0_13GridEvenShareIS14_EET2_T4__param_4[1],
	.param .align 1 .b8 _ZN3cub18CUB_300001_SM_10006detail6reduce18DeviceReduceKernelINS2_10policy_hubIljN4cuda3std3__44plusIlEEE10Policy1000EN6thrust24THRUST_300001_SM_1000_NS18transform_iteratorINSD_6detail10functional5actorINSG_9compositeIJNSG_16operator_adaptorINS7_7greaterIvEEEENSH_INSG_8argumentILj0EEEEENSH_INSG_5valueIiEEEEEEEEENSF_15normal_iteratorINSD_10device_ptrIiEEEEllEEjS9_lNS7_10__identityEEEvT0_PT3_T1_NS0_13GridEvenShareIS14_EET2_T4__param_5[1]
)
.maxntid 512
{
	.reg .pred 	%p<138>;
	.reg .b16 	%rs<4>;
	.reg .b32 	%r<426>;
	.reg .b64 	%rd<476>;
	// demoted variable
	.shared .align 8 .b8 _ZZN3cub18CUB_300001_SM_10006detail6reduce18DeviceReduceKernelINS2_10policy_hubIljN4cuda3std3__44plusIlEEE10Policy1000EN6thrust24THRUST_300001_SM_1000_NS18transform_iteratorINSD_6detail10functional5actorINSG_9compositeIJNSG_16operator_adaptorINS7_7greaterIvEEEENSH_INSG_8argumentILj0EEEEENSH_INSG_5valueIiEEEEEEEEENSF_15normal_iteratorINSD_10device_ptrIiEEEEllEEjS9_lNS7_10__identityEEEvT0_PT3_T1_NS0_13GridEvenShareIS14_EET2_T4_E12temp_storage[152];
	ld.param.u32 	%r3, [_ZN3cub18CUB_300001_SM_10006detail6reduce18DeviceReduceKernelINS2_10policy_hubIljN4cuda3std3__44plusIlEEE10Policy1000EN6thrust24THRUST_300001_SM_1000_NS18transform_iteratorINSD_6detail10functional5actorINSG_9compositeIJNSG_16operator_adaptorINS7_7greaterIvEEEENSH_INSG_8argumentILj0EEEEENSH_INSG_5valueIiEEEEEEEEENSF_15normal_iteratorINSD_10device_ptrIiEEEEllEEjS9_lNS7_10__identityEEEvT0_PT3_T1_NS0_13GridEvenShareIS14_EET2_T4__param_0+12];
	ld.param.u32 	%r1, [_ZN3cub18CUB_300001_SM_10006detail6reduce18DeviceReduceKernelINS2_10policy_hubIljN4cuda3std3__44plusIlEEE10Policy1000EN6thrust24THRUST_300001_SM_1000_NS18transform_iteratorINSD_6detail10functional5actorINSG_9compositeIJNSG_16operator_adaptorINS7_7greaterIvEEEENSH_INSG_8argumentILj0EEEEENSH_INSG_5valueIiEEEEEEEEENSF_15normal_iteratorINSD_10device_ptrIiEEEEllEEjS9_lNS7_10__identityEEEvT0_PT3_T1_NS0_13GridEvenShareIS14_EET2_T4__param_3+20];
	ld.param.u32 	%r2, [_ZN3cub18CUB_300001_SM_10006detail6reduce18DeviceReduceKernelINS2_10policy_hubIljN4cuda3std3__44plusIlEEE10Policy1000EN6thrust24THRUST_300001_SM_1000_NS18transform_iteratorINSD_6detail10functional5actorINSG_9compositeIJNSG_16operator_adaptorINS7_7greaterIvEEEENSH_INSG_8argumentILj0EEEEENSH_INSG_5valueIiEEEEEEEEENSF_15normal_iteratorINSD_10device_ptrIiEEEEllEEjS9_lNS7_10__identityEEEvT0_PT3_T1_NS0_13GridEvenShareIS14_EET2_T4__param_3+24];
	ld.param.u64 	%rd41, [_ZN3cub18CUB_300001_SM_10006detail6reduce18DeviceReduceKernelINS2_10policy_hubIljN4cuda3std3__44plusIlEEE10Policy1000EN6thrust24THRUST_300001_SM_1000_NS18transform_iteratorINSD_6detail10functional5actorINSG_9compositeIJNSG_16operator_adaptorINS7_7greaterIvEEEENSH_INSG_8argumentILj0EEEEENSH_INSG_5valueIiEEEEEEEEENSF_15normal_iteratorINSD_10device_ptrIiEEEEllEEjS9_lNS7_10__identityEEEvT0_PT3_T1_NS0_13GridEvenShareIS14_EET2_T4__param_0];
	cvta.to.global.u64 	%rd1, %rd41;
	mov.u32 	%r6, %ctaid.x;
	mul.lo.s32 	%r7, %r2, 3584;
	mul.lo.s32 	%r417, %r6, 3584;
	sub.s32 	%r9, %r1, %r417;
	setp.gt.u32 	%p1, %r9, 3583;
	@%p1 bra 	$L__BB4_26;
	mov.u32 	%r10, %tid.x;
	setp.ge.u32 	%p66, %r10, %r9;
	mov.b64 	%rd464, 0;
	mov.u32 	%r408, %r10;
	@%p66 bra 	$L__BB4_3;
	add.s32 	%r222, %r417, %r10;
	mul.wide.u32 	%rd233, %r222, 4;
	add.s64 	%rd234, %rd1, %rd233;
	ld.global.u32 	%r223, [%rd234];
	setp.gt.s32 	%p67, %r223, %r3;
	selp.u64 	%rd464, 1, 0, %p67;
	add.s32 	%r408, %r10, 512;
$L__BB4_3:
	setp.ge.u32 	%p68, %r408, %r9;
	@%p68 bra 	$L__BB4_17;
	not.b32 	%r224, %r408;
	add.s32 	%r225, %r1, %r224;
	sub.s32 	%r226, %r225, %r417;
	shr.u32 	%r227, %r226, 9;
	add.s32 	%r13, %r227, 1;
	and.b32  	%r14, %r13, 15;
	setp.lt.u32 	%p69, %r226, 7680;
	@%p69 bra 	$L__BB4_8;
	or.b32  	%r407, %r408, 4096;
	add.s32 	%r406, %r408, %r417;
	and.b32  	%r228, %r13, 16777200;
	neg.s32 	%r405, %r228;
$L__BB4_6:
	.pragma "nounroll";
	mul.wide.u32 	%rd236, %r406, 4;
	add.s64 	%rd237, %rd1, %rd236;
	ld.global.u32 	%r229, [%rd237];
	setp.gt.s32 	%p70, %r229, %r3;
	selp.u64 	%rd238, 1, 0, %p70;
	add.s64 	%rd239, %rd464, %rd238;
	add.s32 	%r230, %r406, 512;
	mul.wide.u32 	%rd240, %r230, 4;
	add.s64 	%rd241, %rd1, %rd240;
	ld.global.u32 	%r231, [%rd241];
	setp.gt.s32 	%p71, %r231, %r3;
	selp.u64 	%rd242, 1, 0, %p71;
	add.s64 	%rd243, %rd239, %rd242;
	add.s32 	%r232, %r406, 1024;
	mul.wide.u32 	%rd244, %r232, 4;
	add.s64 	%rd245, %rd1, %rd244;
	ld.global.u32 	%r233, [%rd245];
	setp.gt.s32 	%p72, %r233, %r3;
	selp.u64 	%rd246, 1, 0, %p72;
	add.s64 	%rd247, %rd243, %rd246;
	add.s32 	%r234, %r406, 1536;
	mul.wide.u32 	%rd248, %r234, 4;
	add.s64 	%rd249, %rd1, %rd248;
	ld.global.u32 	%r235, [%rd249];
	setp.gt.s32 	%p73, %r235, %r3;
	selp.u64 	%rd250, 1, 0, %p73;
	add.s64 	%rd251, %rd247, %rd250;
	add.s32 	%r236, %r406, 2048;
	mul.wide.u32 	%rd252, %r236, 4;
	add.s64 	%rd253, %rd1, %rd252;
	ld.global.u32 	%r237, [%rd253];
	setp.gt.s32 	%p74, %r237, %r3;
	selp.u64 	%rd254, 1, 0, %p74;
	add.s64 	%rd255, %rd251, %rd254;
	add.s32 	%r238, %r406, 2560;
	mul.wide.u32 	%rd256, %r238, 4;
	add.s64 	%rd257, %rd1, %rd256;
	ld.global.u32 	%r239, [%rd257];
	setp.gt.s32 	%p75, %r239, %r3;
	selp.u64 	%rd258, 1, 0, %p75;
	add.s64 	%rd259, %rd255, %rd258;
	add.s32 	%r240, %r406, 3072;
	mul.wide.u32 	%rd260, %r240, 4;
	add.s64 	%rd261, %rd1, %rd260;
	ld.global.u32 	%r241, [%rd261];
	setp.gt.s32 	%p76, %r241, %r3;
	selp.u64 	%rd262, 1, 0, %p76;
	add.s64 	%rd263, %rd259, %rd262;
	add.s32 	%r242, %r406, 3584;
	mul.wide.u32 	%rd264, %r242, 4;
	add.s64 	%rd265, %rd1, %rd264;
	ld.global.u32 	%r243, [%rd265];
	setp.gt.s32 	%p77, %r243, %r3;
	selp.u64 	%rd266, 1, 0, %p77;
	add.s64 	%rd267, %rd263, %rd266;
	add.s32 	%r244, %r406, 4096;
	mul.wide.u32 	%rd268, %r244, 4;
	add.s64 	%rd269, %rd1, %rd268;
	ld.global.u32 	%r245, [%rd269];
	setp.gt.s32 	%p78, %r245, %r3;
	selp.u64 	%rd270, 1, 0, %p78;
	add.s64 	%rd271, %rd267, %rd270;
	add.s32 	%r246, %r406, 4608;
	mul.wide.u32 	%rd272, %r246, 4;
	add.s64 	%rd273, %rd1, %rd272;
	ld.global.u32 	%r247, [%rd273];
	setp.gt.s32 	%p79, %r247, %r3;
	selp.u64 	%rd274, 1, 0, %p79;
	add.s64 	%rd275, %rd271, %rd274;
	add.s32 	%r248, %r406, 5120;
	mul.wide.u32 	%rd276, %r248, 4;
	add.s64 	%rd277, %rd1, %rd276;
	ld.global.u32 	%r249, [%rd277];
	setp.gt.s32 	%p80, %r249, %r3;
	selp.u64 	%rd278, 1, 0, %p80;
	add.s64 	%rd279, %rd275, %rd278;
	add.s32 	%r250, %r406, 5632;
	mul.wide.u32 	%rd280, %r250, 4;
	add.s64 	%rd281, %rd1, %rd280;
	ld.global.u32 	%r251, [%rd281];
	setp.gt.s32 	%p81, %r251, %r3;
	selp.u64 	%rd282, 1, 0, %p81;
	add.s64 	%rd283, %rd279, %rd282;
	add.s32 	%r252, %r406, 6144;
	mul.wide.u32 	%rd284, %r252, 4;
	add.s64 	%rd285, %rd1, %rd284;
	ld.global.u32 	%r253, [%rd285];
	setp.gt.s32 	%p82, %r253, %r3;
	selp.u64 	%rd286, 1, 0, %p82;
	add.s64 	%rd287, %rd283, %rd286;
	add.s32 	%r254, %r406, 6656;
	mul.wide.u32 	%rd288, %r254, 4;
	add.s64 	%rd289, %rd1, %rd288;
	ld.global.u32 	%r255, [%rd289];
	setp.gt.s32 	%p83, %r255, %r3;
	selp.u64 	%rd290, 1, 0, %p83;
	add.s64 	%rd291, %rd287, %rd290;
	add.s32 	%r256, %r406, 7168;
	mul.wide.u32 	%rd292, %r256, 4;
	add.s64 	%rd293, %rd1, %rd292;
	ld.global.u32 	%r257, [%rd293];
	setp.gt.s32 	%p84, %r257, %r3;
	selp.u64 	%rd294, 1, 0, %p84;
	add.s64 	%rd295, %rd291, %rd294;
	add.s32 	%r258, %r406, 7680;
	mul.wide.u32 	%rd296, %r258, 4;
	add.s64 	%rd297, %rd1, %rd296;
	ld.global.u32 	%r259, [%rd297];
	setp.gt.s32 	%p85, %r259, %r3;
	selp.u64 	%rd298, 1, 0, %p85;
	add.s64 	%rd464, %rd295, %rd298;
	add.s32 	%r407, %r407, 8192;
	add.s32 	%r406, %r406, 8192;
	add.s32 	%r405, %r405, 16;
	setp.ne.s32 	%p86, %r405, 0;
	@%p86 bra 	$L__BB4_6;
	add.s32 	%r408, %r407, -4096;
$L__BB4_8:
	setp.eq.s32 	%p87, %r14, 0;
	@%p87 bra 	$L__BB4_17;
	and.b32  	%r26, %r13, 7;
	setp.lt.u32 	%p88, %r14, 8;
	@%p88 bra 	$L__BB4_11;
	add.s32 	%r260, %r408, %r417;
	mul.wide.u32 	%rd300, %r260, 4;
	add.s64 	%rd301, %rd1, %rd300;
	ld.global.u32 	%r261, [%rd301];
	setp.gt.s32 	%p89, %r261, %r3;
	selp.u64 	%rd302, 1, 0, %p89;
	add.s64 	%rd303, %rd464, %rd302;
	add.s32 	%r262, %r260, 512;
	mul.wide.u32 	%rd304, %r262, 4;
	add.s64 	%rd305, %rd1, %rd304;
	ld.global.u32 	%r263, [%rd305];
	setp.gt.s32 	%p90, %r263, %r3;
	selp.u64 	%rd306, 1, 0, %p90;
	add.s64 	%rd307, %rd303, %rd306;
	add.s32 	%r264, %r260, 1024;
	mul.wide.u32 	%rd308, %r264, 4;
	add.s64 	%rd309, %rd1, %rd308;
	ld.global.u32 	%r265, [%rd309];
	setp.gt.s32 	%p91, %r265, %r3;
	selp.u64 	%rd310, 1, 0, %p91;
	add.s64 	%rd311, %rd307, %rd310;
	add.s32 	%r266, %r260, 1536;
	mul.wide.u32 	%rd312, %r266, 4;
	add.s64 	%rd313, %rd1, %rd312;
	ld.global.u32 	%r267, [%rd313];
	setp.gt.s32 	%p92, %r267, %r3;
	selp.u64 	%rd314, 1, 0, %p92;
	add.s64 	%rd315, %rd311, %rd314;
	add.s32 	%r268, %r260, 2048;
	mul.wide.u32 	%rd316, %r268, 4;
	add.s64 	%rd317, %rd1, %rd316;
	ld.global.u32 	%r269, [%rd317];
	setp.gt.s32 	%p93, %r269, %r3;
	selp.u64 	%rd318, 1, 0, %p93;
	add.s64 	%rd319, %rd315, %rd318;
	add.s32 	%r270, %r260, 2560;
	mul.wide.u32 	%rd320, %r270, 4;
	add.s64 	%rd321, %rd1, %rd320;
	ld.global.u32 	%r271, [%rd321];
	setp.gt.s32 	%p94, %r271, %r3;
	selp.u64 	%rd322, 1, 0, %p94;
	add.s64 	%rd323, %rd319, %rd322;
	add.s32 	%r272, %r260, 3072;
	mul.wide.u32 	%rd324, %r272, 4;
	add.s64 	%rd325, %rd1, %rd324;
	ld.global.u32 	%r273, [%rd325];
	setp.gt.s32 	%p95, %r273, %r3;
	selp.u64 	%rd326, 1, 0, %p95;
	add.s64 	%rd327, %rd323, %rd326;
	add.s32 	%r274, %r260, 3584;
	mul.wide.u32 	%rd328, %r274, 4;
	add.s64 	%rd329, %rd1, %rd328;
	ld.global.u32 	%r275, [%rd329];
	setp.gt.s32 	%p96, %r275, %r3;
	selp.u64 	%rd330, 1, 0, %p96;
	add.s64 	%rd464, %rd327, %rd330;
	add.s32 	%r408, %r408, 4096;
$L__BB4_11:
	setp.eq.s32 	%p97, %r26, 0;
	@%p97 bra 	$L__BB4_17;
	and.b32  	%r29, %r13, 3;
	setp.lt.u32 	%p98, %r26, 4;
	@%p98 bra 	$L__BB4_14;
	add.s32 	%r276, %r408, %r417;
	mul.wide.u32 	%rd332, %r276, 4;
	add.s64 	%rd333, %rd1, %rd332;
	ld.global.u32 	%r277, [%rd333];
	setp.gt.s32 	%p99, %r277, %r3;
	selp.u64 	%rd334, 1, 0, %p99;
	add.s64 	%rd335, %rd464, %rd334;
	add.s32 	%r278, %r276, 512;
	mul.wide.u32 	%rd336, %r278, 4;
	add.s64 	%rd337, %rd1, %rd336;
	ld.global.u32 	%r279, [%rd337];
	setp.gt.s32 	%p100, %r279, %r3;
	selp.u64 	%rd338, 1, 0, %p100;
	add.s64 	%rd339, %rd335, %rd338;
	add.s32 	%r280, %r276, 1024;
	mul.wide.u32 	%rd340, %r280, 4;
	add.s64 	%rd341, %rd1, %rd340;
	ld.global.u32 	%r281, [%rd341];
	setp.gt.s32 	%p101, %r281, %r3;
	selp.u64 	%rd342, 1, 0, %p101;
	add.s64 	%rd343, %rd339, %rd342;
	add.s32 	%r282, %r276, 1536;
	mul.wide.u32 	%rd344, %r282, 4;
	add.s64 	%rd345, %rd1, %rd344;
	ld.global.u32 	%r283, [%rd345];
	setp.gt.s32 	%p102, %r283, %r3;
	selp.u64 	%rd346, 1, 0, %p102;
	add.s64 	%rd464, %rd343, %rd346;
	add.s32 	%r408, %r408, 2048;
$L__BB4_14:
	setp.eq.s32 	%p103, %r29, 0;
	@%p103 bra 	$L__BB4_17;
	add.s32 	%r412, %r408, %r417;
	neg.s32 	%r411, %r29;
$L__BB4_16:
	.pragma "nounroll";
	mul.wide.u32 	%rd347, %r412, 4;
	add.s64 	%rd348, %rd1, %rd347;
	ld.global.u32 	%r284, [%rd348];
	setp.gt.s32 	%p104, %r284, %r3;
	selp.u64 	%rd349, 1, 0, %p104;
	add.s64 	%rd464, %rd464, %rd349;
	add.s32 	%r412, %r412, 512;
	add.s32 	%r411, %r411, 1;
	setp.ne.s32 	%p105, %r411, 0;
	@%p105 bra 	$L__BB4_16;
$L__BB4_17:
	setp.lt.u32 	%p106, %r9, 512;
	@%p106 bra 	$L__BB4_22;
	// begin inline asm
	mov.u32 %r348, %laneid;
	// end inline asm
	mov.b64 	{%r350, %r355}, %rd464;
	mov.b32 	%r356, 1;
	mov.b32 	%r397, 31;
	mov.b32 	%r398, -1;
	// begin inline asm
	shfl.sync.down.b32 %r349, %r350, %r356, %r397, %r398;
	// end inline asm
	// begin inline asm
	shfl.sync.down.b32 %r354, %r355, %r356, %r397, %r398;
	// end inline asm
	mov.b64 	%rd408, {%r349, %r354};
	setp.gt.s32 	%p130, %r348, 30;
	selp.b64 	%rd409, 0, %rd408, %p130;
	add.s64 	%rd410, %rd409, %rd464;
	mov.b64 	{%r360, %r365}, %rd410;
	mov.b32 	%r366, 2;
	// begin inline asm
	shfl.sync.down.b32 %r359, %r360, %r366, %r397, %r398;
	// end inline asm
	// begin inline asm
	shfl.sync.down.b32 %r364, %r365, %r366, %r397, %r398;
	// end inline asm
	mov.b64 	%rd411, {%r359, %r364};
	setp.gt.s32 	%p131, %r348, 29;
	selp.b64 	%rd412, 0, %rd411, %p131;
	add.s64 	%rd413, %rd412, %rd410;
	mov.b64 	{%r370, %r375}, %rd413;
	mov.b32 	%r376, 4;
	// begin inline asm
	shfl.sync.down.b32 %r369, %r370, %r376, %r397, %r398;
	// end inline asm
	// begin inline asm
	shfl.sync.down.b32 %r374, %r375, %r376, %r397, %r398;
	// end inline asm
	mov.b64 	%rd414, {%r369, %r374};
	setp.gt.s32 	%p132, %r348, 27;
	selp.b64 	%rd415, 0, %rd414, %p132;
	add.s64 	%rd416, %rd415, %rd413;
	mov.b64 	{%r380, %r385}, %rd416;
	mov.b32 	%r386, 8;
	// begin inline asm
	shfl.sync.down.b32 %r379, %r380, %r386, %r397, %r398;
	// end inline asm
	// begin inline asm
	shfl.sync.down.b32 %r384, %r385, %r386, %r397, %r398;
	// end inline asm
	mov.b64 	%rd417, {%r379, %r384};
	setp.gt.s32 	%p133, %r348, 23;
	selp.b64 	%rd418, 0, %rd417, %p133;
	add.s64 	%rd419, %rd418, %rd416;
	mov.b64 	{%r390, %r395}, %rd419;
	mov.b32 	%r396, 16;
	// begin inline asm
	shfl.sync.down.b32 %r389, %r390, %r396, %r397, %r398;
	// end inline asm
	// begin inline asm
	shfl.sync.down.b32 %r394, %r395, %r396, %r397, %r398;
	// end inline asm
	mov.b64 	%rd420, {%r389, %r394};
	setp.gt.s32 	%p134, %r348, 15;
	selp.b64 	%rd421, 0, %rd420, %p134;
	add.s64 	%rd475, %rd421, %rd419;
	setp.ne.s32 	%p135, %r348, 0;
	@%p135 bra 	$L__BB4_20;
	shr.u32 	%r399, %r10, 2;
	and.b32  	%r400, %r399, 248;
	mov.u32 	%r401, _ZZN3cub18CUB_300001_SM_10006detail6reduce18DeviceReduceKernelINS2_10policy_hubIljN4cuda3std3__44plusIlEEE10Policy1000EN6thrust24THRUST_300001_SM_1000_NS18transform_iteratorINSD_6detail10functional5actorINSG_9compositeIJNSG_16operator_adaptorINS7_7greaterIvEEEENSH_INSG_8argumentILj0EEEEENSH_INSG_5valueIiEEEEEEEEENSF_15normal_iteratorINSD_10device_ptrIiEEEEllEEjS9_lNS7_10__identityEEEvT0_PT3_T1_NS0_13GridEvenShareIS14_EET2_T4_E12temp_storage;
	add.s32 	%r402, %r401, %r400;
	st.shared.u64 	[%r402+16], %rd475;
$L__BB4_20:
	bar.sync 	0;
	setp.ne.s32 	%p136, %r10, 0;
	@%p136 bra 	$L__BB4_48;
	ld.shared.u64 	%rd422, [_ZZN3cub18CUB_300001_SM_10006detail6reduce18DeviceReduceKernelINS2_10policy_hubIljN4cuda3std3__44plusIlEEE10Policy1000EN6thrust24THRUST_300001_SM_1000_NS18transform_iteratorINSD_6detail10functional5actorINSG_9compositeIJNSG_16operator_adaptorINS7_7greaterIvEEEENSH_INSG_8argumentILj0EEEEENSH_INSG_5valueIiEEEEEEEEENSF_15normal_iteratorINSD_10device_ptrIiEEEEllEEjS9_lNS7_10__identityEEEvT0_PT3_T1_NS0_13GridEvenShareIS14_EET2_T4_E12temp_storage+24];
	add.s64 	%rd423, %rd422, %rd475;
	ld.shared.u64 	%rd424, [_ZZN3cub18CUB_300001_SM_10006detail6reduce18DeviceReduceKernelINS2_10policy_hubIljN4cuda3std3__44plusIlEEE10Policy1000EN6thrust24THRUST_300001_SM_1000_NS18transform_iteratorINSD_6detail10functional5actorINSG_9compositeIJNSG_16operator_adaptorINS7_7greaterIvEEEENSH_INSG_8argumentILj0EEEEENSH_INSG_5valueIiEEEEEEEEENSF_15normal_iteratorINSD_10device_ptrIiEEEEllEEjS9_lNS7_10__identityEEEvT0_PT3_T1_NS0_13GridEvenShareIS14_EET2_T4_E12temp_storage+32];
	add.s64 	%rd425, %rd423, %rd424;
	ld.shared.u64 	%rd426, [_ZZN3cub18CUB_300001_SM_10006detail6reduce18DeviceReduceKernelINS2_10policy_hubIljN4cuda3std3__44plusIlEEE10Policy1000EN6thrust24THRUST_300001_SM_1000_NS18transform_iteratorINSD_6detail10functional5actorINSG_9compositeIJNSG_16operator_adaptorINS7_7greaterIvEEEENSH_INSG_8argumentILj0EEEEENSH_INSG_5valueIiEEEEEEEEENSF_15normal_iteratorINSD_10device_ptrIiEEEEllEEjS9_lNS7_10__identityEEEvT0_PT3_T1_NS0_13GridEvenShareIS14_EET2_T4_E12temp_storage+40];
	add.s64 	%rd427, %rd425, %rd426;
	ld.shared.u64 	%rd428, [_ZZN3cub18CUB_300001_SM_10006detail6reduce18DeviceReduceKernelINS2_10policy_hubIljN4cuda3std3__44plusIlEEE10Policy1000EN6thrust24THRUST_300001_SM_1000_NS18transform_iteratorINSD_6detail10functional5actorINSG_9compositeIJNSG_16operator_adaptorINS7_7greaterIvEEEENSH_INSG_8argumentILj0EEEEENSH_INSG_5valueIiEEEEEEEEENSF_15normal_iteratorINSD_10device_ptrIiEEEEllEEjS9_lNS7_10__identityEEEvT0_PT3_T1_NS0_13GridEvenShareIS14_EET2_T4_E12temp_storage+48];
	add.s64 	%rd429, %rd427, %rd428;
	ld.shared.u64 	%rd430, [_ZZN3cub18CUB_300001_SM_10006detail6reduce18DeviceReduceKernelINS2_10policy_hubIljN4cuda3std3__44plusIlEEE10Policy1000EN6thrust24THRUST_300001_SM_1000_NS18transform_iteratorINSD_6detail10functional5actorINSG_9compositeIJNSG_16operator_adaptorINS7_7greaterIvEEEENSH_INSG_8argumentILj0EEEEENSH_INSG_5valueIiEEEEEEEEENSF_15normal_iteratorINSD_10device_ptrIiEEEEllEEjS9_lNS7_10__identityEEEvT0_PT3_T1_NS0_13GridEvenShareIS14_EET2_T4_E12temp_storage+56];
	add.s64 	%rd431, %rd429, %rd430;
	ld.shared.u64 	%rd432, [_ZZN3cub18CUB_300001_SM_10006detail6reduce18DeviceReduceKernelINS2_10policy_hubIljN4cuda3std3__44plusIlEEE10Policy1000EN6thrust24THRUST_300001_SM_1000_NS18transform_iteratorINSD_6detail10functional5actorINSG_9compositeIJNSG_16operator_adaptorINS7_7greaterIvEEEENSH_INSG_8argumentILj0EEEEENSH_INSG_5valueIiEEEEEEEEENSF_15normal_iteratorINSD_10device_ptrIiEEEEllEEjS9_lNS7_10__identityEEEvT0_PT3_T1_NS0_13GridEvenShareIS14_EET2_T4_E12temp_storage+64];
	add.s64 	%rd433, %rd431, %rd432;
	ld.shared.u64 	%rd434, [_ZZN3cub18CUB_300001_SM_10006detail6reduce18DeviceReduceKernelINS2_10policy_hubIljN4cuda3std3__44plusIlEEE10Policy1000EN6thrust24THRUST_300001_SM_1000_NS18transform_iteratorINSD_6detail10functional5actorINSG_9compositeIJNSG_16operator_adaptorINS7_7greaterIvEEEENSH_INSG_8argumentILj0EEEEENSH_INSG_5valueIiEEEEEEEEENSF_15normal_iteratorINSD_10device_ptrIiEEEEllEEjS9_lNS7_10__identityEEEvT0_PT3_T1_NS0_13GridEvenShareIS14_EET2_T4_E12temp_storage+72];
	add.s64 	%rd435, %rd433, %rd434;
	ld.shared.u64 	%rd436, [_ZZN3cub18CUB_300001_SM_10006detail6reduce18DeviceReduceKernelINS2_10policy_hubIljN4cuda3std3__44plusIlEEE10Policy1000EN6thrust24THRUST_300001_SM_1000_NS18transform_iteratorINSD_6detail10functional5actorINSG_9compositeIJNSG_16operator_adaptorINS7_7greaterIvEEEENSH_INSG_8argumentILj0EEEEENSH_INSG_5valueIiEEEEEEEEENSF_15normal_iteratorINSD_10device_ptrIiEEEEllEEjS9_lNS7_10__identityEEEvT0_PT3_T1_NS0_13GridEvenShareIS14_EET2_T4_E12temp_storage+80];
	add.s64 	%rd437, %rd435, %rd436;
	ld.shared.u64 	%rd438, [_ZZN3cub18CUB_300001_SM_10006detail6reduce18DeviceReduceKernelINS2_10policy_hubIljN4cuda3std3__44plusIlEEE10Policy1000EN6thrust24THRUST_300001_SM_1000_NS18transform_iteratorINSD_6detail10functional5actorINSG_9compositeIJNSG_16operator_adaptorINS7_7greaterIvEEEENSH_INSG_8argumentILj0EEEEENSH_INSG_5valueIiEEEEEEEEENSF_15normal_iteratorINSD_10device_ptrIiEEEEllEEjS9_lNS7_10__identityEEEvT0_PT3_T1_NS0_13GridEvenShareIS14_EET2_T4_E12temp_storage+88];
	add.s64 	%rd439, %rd437, %rd438;
	ld.shared.u64 	%rd440, [_ZZN3cub18CUB_300001_SM_10006detail6reduce18DeviceReduceKernelINS2_10policy_hubIljN4cuda3std3__44plusIlEEE10Policy1000EN6thrust24THRUST_300001_SM_1000_NS18transform_iteratorINSD_6detail10functional5actorINSG_9compositeIJNSG_16operator_adaptorINS7_7greaterIvEEEENSH_INSG_8argumentILj0EEEEENSH_INSG_5valueIiEEEEEEEEENSF_15normal_iteratorINSD_10device_ptrIiEEEEllEEjS9_lNS7_10__identityEEEvT0_PT3_T1_NS0_13GridEvenShareIS14_EET2_T4_E12temp_storage+96];
	add.s64 	%rd441, %rd439, %rd440;
	ld.shared.u64 	%rd442, [_ZZN3cub18CUB_300001_SM_10006detail6reduce18DeviceReduceKernelINS2_10policy_hubIljN4cuda3std3__44plusIlEEE10Policy1000EN6thrust24THRUST_300001_SM_1000_NS18transform_iteratorINSD_6detail10functional5actorINSG_9compositeIJNSG_16operator_adaptorINS7_7greaterIvEEEENSH_INSG_8argumentILj0EEEEENSH_INSG_5valueIiEEEEEEEEENSF_15normal_iteratorINSD_10device_ptrIiEEEEllEEjS9_lNS7_10__identityEEEvT0_PT3_T1_NS0_13GridEvenShareIS14_EET2_T4_E12temp_storage+104];
	add.s64 	%rd443, %rd441, %rd442;
	ld.shared.u64 	%rd444, [_ZZN3cub18CUB_300001_SM_10006detail6reduce18DeviceReduceKernelINS2_10policy_hubIljN4cuda3std3__44plusIlEEE10Policy1000EN6thrust24THRUST_300001_SM_1000_NS18transform_iteratorINSD_6detail10functional5actorINSG_9compositeIJNSG_16operator_adaptorINS7_7greaterIvEEEENSH_INSG_8argumentILj0EEEEENSH_INSG_5valueIiEEEEEEEEENSF_15normal_iteratorINSD_10device_ptrIiEEEEllEEjS9_lNS7_10__identityEEEvT0_PT3_T1_NS0_13GridEvenShareIS14_EET2_T4_E12temp_storage+112];
	add.s64 	%rd445, %rd443, %rd444;
	ld.shared.u64 	%rd446, [_ZZN3cub18CUB_300001_SM_10006detail6reduce18DeviceReduceKernelINS2_10policy_hubIljN4cuda3std3__44plusIlEEE10Policy1000EN6thrust24THRUST_300001_SM_1000_NS18transform_iteratorINSD_6detail10functional5actorINSG_9compositeIJNSG_16operator_adaptorINS7_7greaterIvEEEENSH_INSG_8argumentILj0EEEEENSH_INSG_5valueIiEEEEEEEEENSF_15normal_iteratorINSD_10device_ptrIiEEEEllEEjS9_lNS7_10__identityEEEvT0_PT3_T1_NS0_13GridEvenShareIS14_EET2_T4_E12temp_storage+120];
	add.s64 	%rd447, %rd445, %rd446;
	ld.shared.u64 	%rd448, [_ZZN3cub18CUB_300001_SM_10006detail6reduce18DeviceReduceKernelINS2_10policy_hubIljN4cuda3std3__44plusIlEEE10Policy1000EN6thrust24THRUST_300001_SM_1000_NS18transform_iteratorINSD_6detail10functional5actorINSG_9compositeIJNSG_16operator_adaptorINS7_7greaterIvEEEENSH_INSG_8argumentILj0EEEEENSH_INSG_5valueIiEEEEEEEEENSF_15normal_iteratorINSD_10device_ptrIiEEEEllEEjS9_lNS7_10__identityEEEvT0_PT3_T1_NS0_13GridEvenShareIS14_EET2_T4_E12temp_storage+128];
	add.s64 	%rd449, %rd447, %rd448;
	ld.shared.u64 	%rd450, [_ZZN3cub18CUB_300001_SM_10006detail6reduce18DeviceReduceKernelINS2_10policy_hubIljN4cuda3std3__44plusIlEEE10Policy1000EN6thrust24THRUST_300001_SM_1000_NS18transform_iteratorINSD_6detail10functional5actorINSG_9compositeIJNSG_16operator_adaptorINS7_7greaterIvEEEENSH_INSG_8argumentILj0EEEEENSH_INSG_5valueIiEEEEEEEEENSF_15normal_iteratorINSD_10device_ptrIiEEEEllEEjS9_lNS7_10__identityEEEvT0_PT3_T1_NS0_13GridEvenShareIS14_EET2_T4_E12temp_storage+136];
	add.s64 	%rd475, %rd449, %rd450;
	bra.uni 	$L__BB4_48;
$L__BB4_22:
	// begin inline asm
	mov.u32 %r285, %laneid;
	// end inline asm
	and.b32  	%r336, %r10, 992;
	add.s32 	%r337, %r336, 32;
	setp.gt.u32 	%p107, %r337, %r9;
	not.b32 	%r338, %r336;
	add.s32 	%r339, %r9, %r338;
	selp.b32 	%r334, %r339, 31, %p107;
	mov.b64 	{%r287, %r292}, %rd464;
	mov.b32 	%r293, 1;
	mov.b32 	%r335, -1;
	// begin inline asm
	shfl.sync.down.b32 %r286, %r287, %r293, %r334, %r335;
	// end inline asm
	// begin inline asm
	shfl.sync.down.b32 %r291, %r292, %r293, %r334, %r335;
	// end inline asm
	mov.b64 	%rd350, {%r286, %r291};
	setp.lt.s32 	%p108, %r285, %r334;
	selp.b64 	%rd351, %rd350, 0, %p108;
	add.s64 	%rd352, %rd351, %rd464;
	mov.b64 	{%r297, %r302}, %rd352;
	mov.b32 	%r303, 2;
	// begin inline asm
	shfl.sync.down.b32 %r296, %r297, %r303, %r334, %r335;
	// end inline asm
	// begin inline asm
	shfl.sync.down.b32 %r301, %r302, %r303, %r334, %r335;
	// end inline asm
	mov.b64 	%rd353, {%r296, %r301};
	add.s32 	%r340, %r285, 2;
	setp.gt.s32 	%p109, %r340, %r334;
	selp.b64 	%rd354, 0, %rd353, %p109;
	add.s64 	%rd355, %rd354, %rd352;
	mov.b64 	{%r307, %r312}, %rd355;
	mov.b32 	%r313, 4;
	// begin inline asm
	shfl.sync.down.b32 %r306, %r307, %r313, %r334, %r335;
	// end inline asm
	// begin inline asm
	shfl.sync.down.b32 %r311, %r312, %r313, %r334, %r335;
	// end inline asm
	mov.b64 	%rd356, {%r306, %r311};
	add.s32 	%r341, %r285, 4;
	setp.gt.s32 	%p110, %r341, %r334;
	selp.b64 	%rd357, 0, %rd356, %p110;
	add.s64 	%rd358, %rd357, %rd355;
	mov.b64 	{%r317, %r322}, %rd358;
	mov.b32 	%r323, 8;
	// begin inline asm
	shfl.sync.down.b32 %r316, %r317, %r323, %r334, %r335;
	// end inline asm
	// begin inline asm
	shfl.sync.down.b32 %r321, %r322, %r323, %r334, %r335;
	// end inline asm
	mov.b64 	%rd359, {%r316, %r321};
	add.s32 	%r342, %r285, 8;
	setp.gt.s32 	%p111, %r342, %r334;
	selp.b64 	%rd360, 0, %rd359, %p111;
	add.s64 	%rd361, %rd360, %rd358;
	mov.b64 	{%r327, %r332}, %rd361;
	mov.b32 	%r333, 16;
	// begin inline asm
	shfl.sync.down.b32 %r326, %r327, %r333, %r334, %r335;
	// end inline asm
	// begin inline asm
	shfl.sync.down.b32 %r331, %r332, %r333, %r334, %r335;
	// end inline asm
	mov.b64 	%rd362, {%r326, %r331};
	add.s32 	%r343, %r285, 16;
	setp.gt.s32 	%p112, %r343, %r334;
	selp.b64 	%rd363, 0, %rd362, %p112;
	add.s64 	%rd475, %rd363, %rd361;
	setp.ne.s32 	%p113, %r285, 0;
	@%p113 bra 	$L__BB4_24;
	shr.u32 	%r344, %r10, 2;
	and.b32  	%r345, %r344, 248;
	mov.u32 	%r346, _ZZN3cub18CUB_300001_SM_10006detail6reduce18DeviceReduceKernelINS2_10policy_hubIljN4cuda3std3__44plusIlEEE10Policy1000EN6thrust24THRUST_300001_SM_1000_NS18transform_iteratorINSD_6detail10functional5actorINSG_9compositeIJNSG_16operator_adaptorINS7_7greaterIvEEEENSH_INSG_8argumentILj0EEEEENSH_INSG_5valueIiEEEEEEEEENSF_15normal_iteratorINSD_10device_ptrIiEEEEllEEjS9_lNS7_10__identityEEEvT0_PT3_T1_NS0_13GridEvenShareIS14_EET2_T4_E12temp_storage;
	add.s32 	%r347, %r346, %r345;
	st.shared.u64 	[%r347+16], %rd475;
$L__BB4_24:
	bar.sync 	0;
	setp.ne.s32 	%p114, %r10, 0;
	@%p114 bra 	$L__BB4_48;
	setp.gt.u32 	%p115, %r9, 32;
	ld.shared.u64 	%rd364, [_ZZN3cub18CUB_300001_SM_10006detail6reduce18DeviceReduceKernelINS2_10policy_hubIljN4cuda3std3__44plusIlEEE10Policy1000EN6thrust24THRUST_300001_SM_1000_NS18transform_iteratorINSD_6detail10functional5actorINSG_9compositeIJNSG_16operator_adaptorINS7_7greaterIvEEEENSH_INSG_8argumentILj0EEEEENSH_INSG_5valueIiEEEEEEEEENSF_15normal_iteratorINSD_10device_ptrIiEEEEllEEjS9_lNS7_10__identityEEEvT0_PT3_T1_NS0_13GridEvenShareIS14_EET2_T4_E12temp_storage+24];
	selp.b64 	%rd365, %rd364, 0, %p115;
	add.s64 	%rd366, %rd365, %rd475;
	setp.gt.u32 	%p116, %r9, 64;
	ld.shared.u64 	%rd367, [_ZZN3cub18CUB_300001_SM_10006detail6reduce18DeviceReduceKernelINS2_10policy_hubIljN4cuda3std3__44plusIlEEE10Policy1000EN6thrust24THRUST_300001_SM_1000_NS18transform_iteratorINSD_6detail10functional5actorINSG_9compositeIJNSG_16operator_adaptorINS7_7greaterIvEEEENSH_INSG_8argumentILj0EEEEENSH_INSG_5valueIiEEEEEEEEENSF_15normal_iteratorINSD_10device_ptrIiEEEEllEEjS9_lNS7_10__identityEEEvT0_PT3_T1_NS0_13GridEvenShareIS14_EET2_T4_E12temp_storage+32];
	selp.b64 	%rd368, %rd367, 0, %p116;
	add.s64 	%rd369, %rd366, %rd368;
	setp.gt.u32 	%p117, %r9, 96;
	ld.shared.u64 	%rd370, [_ZZN3cub18CUB_300001_SM_10006detail6reduce18DeviceReduceKernelINS2_10policy_hubIljN4cuda3std3__44plusIlEEE10Policy1000EN6thrust24THRUST_300001_SM_1000_NS18transform_iteratorINSD_6detail10functional5actorINSG_9compositeIJNSG_16operator_adaptorINS7_7greaterIvEEEENSH_INSG_8argumentILj0EEEEENSH_INSG_5valueIiEEEEEEEEENSF_15normal_iteratorINSD_10device_ptrIiEEEEllEEjS9_lNS7_10__identityEEEvT0_PT3_T1_NS0_13GridEvenShareIS14_EET2_T4_E12temp_storage+40];
	selp.b64 	%rd371, %rd370, 0, %p117;
	add.s64 	%rd372, %rd369, %rd371;
	setp.gt.u32 	%p118, %r9, 128;
	ld.shared.u64 	%rd373, [_ZZN3cub18CUB_300001_SM_10006detail6reduce18DeviceReduceKernelINS2_10policy_hubIljN4cuda3std3__44plusIlEEE10Policy1000EN6thrust24THRUST_300001_SM_1000_NS18transform_iteratorINSD_6detail10functional5actorINSG_9compositeIJNSG_16operator_adaptorINS7_7greaterIvEEEENSH_INSG_8argumentILj0EEEEENSH_INSG_5valueIiEEEEEEEEENSF_15normal_iteratorINSD_10device_ptrIiEEEEllEEjS9_lNS7_10__identityEEEvT0_PT3_T1_NS0_13GridEvenShareIS14_EET2_T4_E12temp_storage+48];
	selp.b64 	%rd374, %rd373, 0, %p118;
	add.s64 	%rd375, %rd372, %rd374;
	setp.gt.u32 	%p119, %r9, 160;
	ld.shared.u64 	%rd376, [_ZZN3cub18CUB_300001_SM_10006detail6reduce18DeviceReduceKernelINS2_10policy_hubIljN4cuda3std3__44plusIlEEE10Policy1000EN6thrust24THRUST_300001_SM_1000_NS18transform_iteratorINSD_6detail10functional5actorINSG_9compositeIJNSG_16operator_adaptorINS7_7greaterIvEEEENSH_INSG_8argumentILj0EEEEENSH_INSG_5valueIiEEEEEEEEENSF_15normal_iteratorINSD_10device_ptrIiEEEEllEEjS9_lNS7_10__identityEEEvT0_PT3_T1_NS0_13GridEvenShareIS14_EET2_T4_E12temp_storage+56];
	selp.b64 	%rd377, %rd376, 0, %p119;
	add.s64 	%rd378, %rd375, %rd377;
	setp.gt.u32 	%p120, %r9, 192;
	ld.shared.u64 	%rd379, [_ZZN3cub18CUB_300001_SM_10006detail6reduce18DeviceReduceKernelINS2_10policy_hubIljN4cuda3std3__44plusIlEEE10Policy1000EN6thrust24THRUST_300001_SM_1000_NS18transform_iteratorINSD_6detail10functional5actorINSG_9compositeIJNSG_16operator_adaptorINS7_7greaterIvEEEENSH_INSG_8argumentILj0EEEEENSH_INSG_5valueIiEEEEEEEEENSF_15normal_iteratorINSD_10device_ptrIiEEEEllEEjS9_lNS7_10__identityEEEvT0_PT3_T1_NS0_13GridEvenShareIS14_EET2_T4_E12temp_storage+64];
	selp.b64 	%rd380, %rd379, 0, %p120;
	add.s64 	%rd381, %rd378, %rd380;
	setp.gt.u32 	%p121, %r9, 224;
	ld.shared.u64 	%rd382, [_ZZN3cub18CUB_300001_SM_10006detail6reduce18DeviceReduceKernelINS2_10policy_hubIljN4cuda3std3__44plusIlEEE10Policy1000EN6thrust24THRUST_300001_SM_1000_NS18transform_iteratorINSD_6detail10functional5actorINSG_9compositeIJNSG_16operator_adaptorINS7_7greaterIvEEEENSH_INSG_8argumentILj0EEEEENSH_INSG_5valueIiEEEEEEEEENSF_15normal_iteratorINSD_10device_ptrIiEEEEllEEjS9_lNS7_10__identityEEEvT0_PT3_T1_NS0_13GridEvenShareIS14_EET2_T4_E12temp_storage+72];
	selp.b64 	%rd383, %rd382, 0, %p121;
	add.s64 	%rd384, %rd381, %rd383;
	setp.gt.u32 	%p122, %r9, 256;
	ld.shared.u64 	%rd385, [_ZZN3cub18CUB_300001_SM_10006detail6reduce18DeviceReduceKernelINS2_10policy_hubIljN4cuda3std3__44plusIlEEE10Policy1000EN6thrust24THRUST_300001_SM_1000_NS18transform_iteratorINSD_6detail10functional5actorINSG_9compositeIJNSG_16operator_adaptorINS7_7greaterIvEEEENSH_INSG_8argumentILj0EEEEENSH_INSG_5valueIiEEEEEEEEENSF_15normal_iteratorINSD_10device_ptrIiEEEEllEEjS9_lNS7_10__identityEEEvT0_PT3_T1_NS0_13GridEvenShareIS14_EET2_T4_E12temp_storage+80];
	selp.b64 	%rd386, %rd385, 0, %p122;
	add.s64 	%rd387, %rd384, %rd386;
	setp.gt.u32 	%p123, %r9, 288;
	ld.shared.u64 	%rd388, [_ZZN3cub18CUB_300001_SM_10006detail6reduce18DeviceReduceKernelINS2_10policy_hubIljN4cuda3std3__44plusIlEEE10Policy1000EN6thrust24THRUST_300001_SM_1000_NS18transform_iteratorINSD_6detail10functional5actorINSG_9compositeIJNSG_16operator_adaptorINS7_7greaterIvEEEENSH_INSG_8argumentILj0EEEEENSH_INSG_5valueIiEEEEEEEEENSF_15normal_iteratorINSD_10device_ptrIiEEEEllEEjS9_lNS7_10__identityEEEvT0_PT3_T1_NS0_13GridEvenShareIS14_EET2_T4_E12temp_storage+88];
	selp.b64 	%rd389, %rd388, 0, %p123;
	add.s64 	%rd390, %rd387, %rd389;
	setp.gt.u32 	%p124, %r9, 320;
	ld.shared.u64 	%rd391, [_ZZN3cub18CUB_300001_SM_10006detail6reduce18DeviceReduceKernelINS2_10policy_hubIljN4cuda3std3__44plusIlEEE10Policy1000EN6thrust24THRUST_300001_SM_1000_NS18transform_iteratorINSD_6detail10functional5actorINSG_9compositeIJNSG_16operator_adaptorINS7_7greaterIvEEEENSH_INSG_8argumentILj0EEEEENSH_INSG_5valueIiEEEEEEEEENSF_15normal_iteratorINSD_10device_ptrIiEEEEllEEjS9_lNS7_10__identityEEEvT0_PT3_T1_NS0_13GridEvenShareIS14_EET2_T4_E12temp_storage+96];
	selp.b64 	%rd392, %rd391, 0, %p124;
	add.s64 	%rd393, %rd390, %rd392;
	setp.gt.u32 	%p125, %r9, 352;
	ld.shared.u64 	%rd394, [_ZZN3cub18CUB_300001_SM_10006detail6reduce18DeviceReduceKernelINS2_10policy_hubIljN4cuda3std3__44plusIlEEE10Policy1000EN6thrust24THRUST_300001_SM_1000_NS18transform_iteratorINSD_6detail10functional5actorINSG_9compositeIJNSG_16operator_adaptorINS7_7greaterIvEEEENSH_INSG_8argumentILj0EEEEENSH_INSG_5valueIiEEEEEEEEENSF_15normal_iteratorINSD_10device_ptrIiEEEEllEEjS9_lNS7_10__identityEEEvT0_PT3_T1_NS0_13GridEvenShareIS14_EET2_T4_E12temp_storage+104];
	selp.b64 	%rd395, %rd394, 0, %p125;
	add.s64 	%rd396, %rd393, %rd395;
	setp.gt.u32 	%p126, %r9, 384;
	ld.shared.u64 	%rd397, [_ZZN3cub18CUB_300001_SM_10006detail6reduce18DeviceReduceKernelINS2_10policy_hubIljN4cuda3std3__44plusIlEEE10Policy1000EN6thrust24THRUST_300001_SM_1000_NS18transform_iteratorINSD_6detail10functional5actorINSG_9compositeIJNSG_16operator_adaptorINS7_7greaterIvEEEENSH_INSG_8argumentILj0EEEEENSH_INSG_5valueIiEEEEEEEEENSF_15normal_iteratorINSD_10device_ptrIiEEEEllEEjS9_lNS7_10__identityEEEvT0_PT3_T1_NS0_13GridEvenShareIS14_EET2_T4_E12temp_storage+112];
	selp.b64 	%rd398, %rd397, 0, %p126;
	add.s64 	%rd399, %rd396, %rd398;
	setp.gt.u32 	%p127, %r9, 416;
	ld.shared.u64 	%rd400, [_ZZN3cub18CUB_300001_SM_10006detail6reduce18DeviceReduceKernelINS2_10policy_hubIljN4cuda3std3__44plusIlEEE10Policy1000EN6thrust24THRUST_300001_SM_1000_NS18transform_iteratorINSD_6detail10functional5actorINSG_9compositeIJNSG_16operator_adaptorINS7_7greaterIvEEEENSH_INSG_8argumentILj0EEEEENSH_INSG_5valueIiEEEEEEEEENSF_15normal_iteratorINSD_10device_ptrIiEEEEllEEjS9_lNS7_10__identityEEEvT0_PT3_T1_NS0_13GridEvenShareIS14_EET2_T4_E12temp_storage+120];
	selp.b64 	%rd401, %rd400, 0, %p127;
	add.s64 	%rd402, %rd399, %rd401;
	setp.gt.u32 	%p128, %r9, 448;
	ld.shared.u64 	%rd403, [_ZZN3cub18CUB_300001_SM_10006detail6reduce18DeviceReduceKernelINS2_10policy_hubIljN4cuda3std3__44plusIlEEE10Policy1000EN6thrust24THRUST_300001_SM_1000_NS18transform_iteratorINSD_6detail10functional5actorINSG_9compositeIJNSG_16operator_adaptorINS7_7greaterIvEEEENSH_INSG_8argumentILj0EEEEENSH_INSG_5valueIiEEEEEEEEENSF_15normal_iteratorINSD_10device_ptrIiEEEEllEEjS9_lNS7_10__identityEEEvT0_PT3_T1_NS0_13GridEvenShareIS14_EET2_T4_E12temp_storage+128];
	selp.b64 	%rd404, %rd403, 0, %p128;
	add.s64 	%rd405, %rd402, %rd404;
	setp.gt.u32 	%p129, %r9, 480;
	ld.shared.u64 	%rd406, [_ZZN3cub18CUB_300001_SM_10006detail6reduce18DeviceReduceKernelINS2_10policy_hubIljN4cuda3std3__44plusIlEEE10Policy1000EN6thrust24THRUST_300001_SM_1000_NS18transform_iteratorINSD_6detail10functional5actorINSG_9compositeIJNSG_16operator_adaptorINS7_7greaterIvEEEENSH_INSG_8argumentILj0EEEEENSH_INSG_5valueIiEEEEEEEEENSF_15normal_iteratorINSD_10device_ptrIiEEEEllEEjS9_lNS7_10__identityEEEvT0_PT3_T1_NS0_13GridEvenShareIS14_EET2_T4_E12temp_storage+136];
	selp.b64 	%rd407, %rd406, 0, %p129;
	add.s64 	%rd475, %rd405, %rd407;
	bra.uni 	$L__BB4_48;
$L__BB4_26:
	mov.u32 	%r38, %tid.x;
	add.s32 	%r75, %r417, %r38;
	mul.wide.u32 	%rd42, %r75, 4;
	add.s64 	%rd43, %rd1, %rd42;
	ld.global.u32 	%r76, [%rd43];
	setp.gt.s32 	%p2, %r76, %r3;
	selp.u64 	%rd44, 1, 0, %p2;
	ld.global.u32 	%r77, [%rd43+2048];
	setp.gt.s32 	%p3, %r77, %r3;
	selp.u64 	%rd45, 1, 0, %p3;
	ld.global.u32 	%r78, [%rd43+4096];
	setp.gt.s32 	%p4, %r78, %r3;
	selp.u64 	%rd46, 1, 0, %p4;
	ld.global.u32 	%r79, [%rd43+6144];
	setp.gt.s32 	%p5, %r79, %r3;
	selp.u64 	%rd47, 1, 0, %p5;
	ld.global.u32 	%r80, [%rd43+8192];
	setp.gt.s32 	%p6, %r80, %r3;
	selp.u64 	%rd48, 1, 0, %p6;
	ld.global.u32 	%r81, [%rd43+10240];
	setp.gt.s32 	%p7, %r81, %r3;
	selp.u64 	%rd49, 1, 0, %p7;
	ld.global.u32 	%r82, [%rd43+12288];
	setp.gt.s32 	%p8, %r82, %r3;
	selp.u64 	%rd50, 1, 0, %p8;
	add.s64 	%rd51, %rd45, %rd44;
	add.s64 	%rd52, %rd51, %rd46;
	add.s64 	%rd53, %rd52, %rd47;
	add.s64 	%rd54, %rd53, %rd48;
	add.s64 	%rd55, %rd54, %rd49;
	add.s64 	%rd474, %rd55, %rd50;
	setp.lt.u32 	%p9, %r9, %r7;
	@%p9 bra 	$L__BB4_44;
	add.s32 	%r39, %r7, %r417;
	not.b32 	%r84, %r38;
	add.s32 	%r85, %r84, %r1;
	sub.s32 	%r86, %r85, %r7;
	sub.s32 	%r414, %r86, %r417;
	add.s32 	%r87, %r39, %r38;
	add.s32 	%r413, %r87, 4096;
	mov.b32 	%r416, 0;
	cvt.u64.u32 	%rd57, %r38;
	mov.u32 	%r415, %r39;
$L__BB4_28:
	add.s32 	%r417, %r417, %r7;
	add.s32 	%r88, %r1, -3584;
	setp.gt.u32 	%p10, %r417, %r88;
	@%p10 bra 	$L__BB4_30;
	cvt.u64.u32 	%rd56, %r417;
	add.s64 	%rd58, %rd57, %rd56;
	shl.b64 	%rd59, %rd58, 2;
	add.s64 	%rd60, %rd1, %rd59;
	ld.global.u32 	%r89, [%rd60];
	setp.gt.s32 	%p11, %r89, %r3;
	selp.u64 	%rd61, 1, 0, %p11;
	ld.global.u32 	%r90, [%rd60+2048];
	setp.gt.s32 	%p12, %r90, %r3;
	selp.u64 	%rd62, 1, 0, %p12;
	ld.global.u32 	%r91, [%rd60+4096];
	setp.gt.s32 	%p13, %r91, %r3;
	selp.u64 	%rd63, 1, 0, %p13;
	ld.global.u32 	%r92, [%rd60+6144];
	setp.gt.s32 	%p14, %r92, %r3;
	selp.u64 	%rd64, 1, 0, %p14;
	ld.global.u32 	%r93, [%rd60+8192];
	setp.gt.s32 	%p15, %r93, %r3;
	selp.u64 	%rd65, 1, 0, %p15;
	ld.global.u32 	%r94, [%rd60+10240];
	setp.gt.s32 	%p16, %r94, %r3;
	selp.u64 	%rd66, 1, 0, %p16;
	ld.global.u32 	%r95, [%rd60+12288];
	setp.gt.s32 	%p17, %r95, %r3;
	selp.u64 	%rd67, 1, 0, %p17;
	add.s64 	%rd68, %rd474, %rd61;
	add.s64 	%rd69, %rd68, %rd62;
	add.s64 	%rd70, %rd69, %rd63;
	add.s64 	%rd71, %rd70, %rd64;
	add.s64 	%rd72, %rd71, %rd65;
	add.s64 	%rd73, %rd72, %rd66;
	add.s64 	%rd474, %rd73, %rd67;
	sub.s32 	%r96, %r1, %r417;
	setp.lt.u32 	%p18, %r96, %r7;
	add.s32 	%r416, %r416, 1;
	add.s32 	%r415, %r415, %r7;
	sub.s32 	%r414, %r414, %r7;
	add.s32 	%r413, %r413, %r7;
	@%p18 bra 	$L__BB4_44;
	bra.uni 	$L__BB4_28;
$L__BB4_30:
	setp.le.u32 	%p19, %r1, %r417;
	sub.s32 	%r97, %r1, %r417;
	setp.ge.s32 	%p20, %r38, %r97;
	or.pred  	%p21, %p19, %p20;
	@%p21 bra 	$L__BB4_44;
	not.b32 	%r99, %r38;
	add.s32 	%r100, %r1, %r99;
	sub.s32 	%r101, %r100, %r39;
	mul.lo.s32 	%r102, %r2, %r416;
	mad.lo.s32 	%r103, %r102, -3584, %r101;
	shr.u32 	%r104, %r103, 9;
	add.s32 	%r52, %r104, 1;
	and.b32  	%r53, %r52, 15;
	setp.lt.u32 	%p22, %r103, 7680;
	mov.u32 	%r422, %r38;
	@%p22 bra 	$L__BB4_35;
	or.b32  	%r420, %r38, 4096;
	shr.u32 	%r105, %r414, 9;
	add.s32 	%r106, %r105, 1;
	and.b32  	%r107, %r106, 16777200;
	neg.s32 	%r418, %r107;
$L__BB4_33:
	.pragma "nounroll";
	add.s32 	%r108, %r413, -4096;
	mul.wide.u32 	%rd75, %r108, 4;
	add.s64 	%rd76, %rd1, %rd75;
	ld.global.u32 	%r109, [%rd76];
	setp.gt.s32 	%p23, %r109, %r3;
	selp.u64 	%rd77, 1, 0, %p23;
	add.s64 	%rd78, %rd474, %rd77;
	add.s32 	%r110, %r413, -3584;
	mul.wide.u32 	%rd79, %r110, 4;
	add.s64 	%rd80, %rd1, %rd79;
	ld.global.u32 	%r111, [%rd80];
	setp.gt.s32 	%p24, %r111, %r3;
	selp.u64 	%rd81, 1, 0, %p24;
	add.s64 	%rd82, %rd78, %rd81;
	add.s32 	%r112, %r413, -3072;
	mul.wide.u32 	%rd83, %r112, 4;
	add.s64 	%rd84, %rd1, %rd83;
	ld.global.u32 	%r113, [%rd84];
	setp.gt.s32 	%p25, %r113, %r3;
	selp.u64 	%rd85, 1, 0, %p25;
	add.s64 	%rd86, %rd82, %rd85;
	add.s32 	%r114, %r413, -2560;
	mul.wide.u32 	%rd87, %r114, 4;
	add.s64 	%rd88, %rd1, %rd87;
	ld.global.u32 	%r115, [%rd88];
	setp.gt.s32 	%p26, %r115, %r3;
	selp.u64 	%rd89, 1, 0, %p26;
	add.s64 	%rd90, %rd86, %rd89;
	add.s32 	%r116, %r413, -2048;
	mul.wide.u32 	%rd91, %r116, 4;
	add.s64 	%rd92, %rd1, %rd91;
	ld.global.u32 	%r117, [%rd92];
	setp.gt.s32 	%p27, %r117, %r3;
	selp.u64 	%rd93, 1, 0, %p27;
	add.s64 	%rd94, %rd90, %rd93;
	add.s32 	%r118, %r413, -1536;
	mul.wide.u32 	%rd95, %r118, 4;
	add.s64 	%rd96, %rd1, %rd95;
	ld.global.u32 	%r119, [%rd96];
	setp.gt.s32 	%p28, %r119, %r3;
	selp.u64 	%rd97, 1, 0, %p28;
	add.s64 	%rd98, %rd94, %rd97;
	add.s32 	%r120, %r413, -1024;
	mul.wide.u32 	%rd99, %r120, 4;
	add.s64 	%rd100, %rd1, %rd99;
	ld.global.u32 	%r121, [%rd100];
	setp.gt.s32 	%p29, %r121, %r3;
	selp.u64 	%rd101, 1, 0, %p29;
	add.s64 	%rd102, %rd98, %rd101;
	add.s32 	%r122, %r413, 3584;
	add.s32 	%r123, %r413, -512;
	mul.wide.u32 	%rd103, %r123, 4;
	add.s64 	%rd104, %rd1, %rd103;
	ld.global.u32 	%r124, [%rd104];
	setp.gt.s32 	%p30, %r124, %r3;
	selp.u64 	%rd105, 1, 0, %p30;
	add.s64 	%rd106, %rd102, %rd105;
	mul.wide.u32 	%rd107, %r413, 4;
	add.s64 	%rd108, %rd1, %rd107;
	ld.global.u32 	%r125, [%rd108];
	setp.gt.s32 	%p31, %r125, %r3;
	selp.u64 	%rd109, 1, 0, %p31;
	add.s64 	%rd110, %rd106, %rd109;
	add.s32 	%r126, %r413, 512;
	mul.wide.u32 	%rd111, %r126, 4;
	add.s64 	%rd112, %rd1, %rd111;
	ld.global.u32 	%r127, [%rd112];
	setp.gt.s32 	%p32, %r127, %r3;
	selp.u64 	%rd113, 1, 0, %p32;
	add.s64 	%rd114, %rd110, %rd113;
	add.s32 	%r128, %r413, 1024;
	mul.wide.u32 	%rd115, %r128, 4;
	add.s64 	%rd116, %rd1, %rd115;
	ld.global.u32 	%r129, [%rd116];
	setp.gt.s32 	%p33, %r129, %r3;
	selp.u64 	%rd117, 1, 0, %p33;
	add.s64 	%rd118, %rd114, %rd117;
	add.s32 	%r130, %r413, 1536;
	mul.wide.u32 	%rd119, %r130, 4;
	add.s64 	%rd120, %rd1, %rd119;
	ld.global.u32 	%r131, [%rd120];
	setp.gt.s32 	%p34, %r131, %r3;
	selp.u64 	%rd121, 1, 0, %p34;
	add.s64 	%rd122, %rd118, %rd121;
	add.s32 	%r132, %r413, 2048;
	mul.wide.u32 	%rd123, %r132, 4;
	add.s64 	%rd124, %rd1, %rd123;
	ld.global.u32 	%r133, [%rd124];
	setp.gt.s32 	%p35, %r133, %r3;
	selp.u64 	%rd125, 1, 0, %p35;
	add.s64 	%rd126, %rd122, %rd125;
	add.s32 	%r134, %r413, 2560;
	mul.wide.u32 	%rd127, %r134, 4;
	add.s64 	%rd128, %rd1, %rd127;
	ld.global.u32 	%r135, [%rd128];
	setp.gt.s32 	%p36, %r135, %r3;
	selp.u64 	%rd129, 1, 0, %p36;
	add.s64 	%rd130, %rd126, %rd129;
	add.s32 	%r136, %r413, 3072;
	mul.wide.u32 	%rd131, %r136, 4;
	add.s64 	%rd132, %rd1, %rd131;
	ld.global.u32 	%r137, [%rd132];
	setp.gt.s32 	%p37, %r137, %r3;
	selp.u64 	%rd133, 1, 0, %p37;
	add.s64 	%rd134, %rd130, %rd133;
	mul.wide.u32 	%rd135, %r122, 4;
	add.s64 	%rd136, %rd1, %rd135;
	ld.global.u32 	%r138, [%rd136];
	setp.gt.s32 	%p38, %r138, %r3;
	selp.u64 	%rd137, 1, 0, %p38;
	add.s64 	%rd474, %rd134, %rd137;
	add.s32 	%r420, %r420, 8192;
	add.s32 	%r413, %r413, 8192;
	add.s32 	%r418, %r418, 16;
	setp.ne.s32 	%p39, %r418, 0;
	@%p39 bra 	$L__BB4_33;
	add.s32 	%r422, %r420, -4096;
$L__BB4_35:
	setp.eq.s32 	%p40, %r53, 0;
	@%p40 bra 	$L__BB4_44;
	and.b32  	%r64, %r52, 7;
	setp.lt.u32 	%p41, %r53, 8;
	@%p41 bra 	$L__BB4_38;
	add.s32 	%r139, %r422, %r417;
	mul.wide.u32 	%rd139, %r139, 4;
	add.s64 	%rd140, %rd1, %rd139;
	ld.global.u32 	%r140, [%rd140];
	setp.gt.s32 	%p42, %r140, %r3;
	selp.u64 	%rd141, 1, 0, %p42;
	add.s64 	%rd142, %rd474, %rd141;
	add.s32 	%r141, %r139, 512;
	mul.wide.u32 	%rd143, %r141, 4;
	add.s64 	%rd144, %rd1, %rd143;
	ld.global.u32 	%r142, [%rd144];
	setp.gt.s32 	%p43, %r142, %r3;
	selp.u64 	%rd145, 1, 0, %p43;
	add.s64 	%rd146, %rd142, %rd145;
	add.s32 	%r143, %r139, 1024;
	mul.wide.u32 	%rd147, %r143, 4;
	add.s64 	%rd148, %rd1, %rd147;
	ld.global.u32 	%r144, [%rd148];
	setp.gt.s32 	%p44, %r144, %r3;
	selp.u64 	%rd149, 1, 0, %p44;
	add.s64 	%rd150, %rd146, %rd149;
	add.s32 	%r145, %r139, 1536;
	mul.wide.u32 	%rd151, %r145, 4;
	add.s64 	%rd152, %rd1, %rd151;
	ld.global.u32 	%r146, [%rd152];
	setp.gt.s32 	%p45, %r146, %r3;
	selp.u64 	%rd153, 1, 0, %p45;
	add.s64 	%rd154, %rd150, %rd153;
	add.s32 	%r147, %r139, 2048;
	mul.wide.u32 	%rd155, %r147, 4;
	add.s64 	%rd156, %rd1, %rd155;
	ld.global.u32 	%r148, [%rd156];
	setp.gt.s32 	%p46, %r148, %r3;
	selp.u64 	%rd157, 1, 0, %p46;
	add.s64 	%rd158, %rd154, %rd157;
	add.s32 	%r149, %r139, 2560;
	mul.wide.u32 	%rd159, %r149, 4;
	add.s64 	%rd160, %rd1, %rd159;
	ld.global.u32 	%r150, [%rd160];
	setp.gt.s32 	%p47, %r150, %r3;
	selp.u64 	%rd161, 1, 0, %p47;
	add.s64 	%rd162, %rd158, %rd161;
	add.s32 	%r151, %r139, 3072;
	mul.wide.u32 	%rd163, %r151, 4;
	add.s64 	%rd164, %rd1, %rd163;
	ld.global.u32 	%r152, [%rd164];
	setp.gt.s32 	%p48, %r152, %r3;
	selp.u64 	%rd165, 1, 0, %p48;
	add.s64 	%rd166, %rd162, %rd165;
	add.s32 	%r153, %r139, 3584;
	mul.wide.u32 	%rd167, %r153, 4;
	add.s64 	%rd168, %rd1, %rd167;
	ld.global.u32 	%r154, [%rd168];
	setp.gt.s32 	%p49, %r154, %r3;
	selp.u64 	%rd169, 1, 0, %p49;
	add.s64 	%rd474, %rd166, %rd169;
	add.s32 	%r422, %r422, 4096;
$L__BB4_38:
	setp.eq.s32 	%p50, %r64, 0;
	@%p50 bra 	$L__BB4_44;
	setp.lt.u32 	%p51, %r64, 4;
	@%p51 bra 	$L__BB4_41;
	add.s32 	%r155, %r422, %r417;
	mul.wide.u32 	%rd171, %r155, 4;
	add.s64 	%rd172, %rd1, %rd171;
	ld.global.u32 	%r156, [%rd172];
	setp.gt.s32 	%p52, %r156, %r3;
	selp.u64 	%rd173, 1, 0, %p52;
	add.s64 	%rd174, %rd474, %rd173;
	add.s32 	%r157, %r155, 512;
	mul.wide.u32 	%rd175, %r157, 4;
	add.s64 	%rd176, %rd1, %rd175;
	ld.global.u32 	%r158, [%rd176];
	setp.gt.s32 	%p53, %r158, %r3;
	selp.u64 	%rd177, 1, 0, %p53;
	add.s64 	%rd178, %rd174, %rd177;
	add.s32 	%r159, %r155, 1024;
	mul.wide.u32 	%rd179, %r159, 4;
	add.s64 	%rd180, %rd1, %rd179;
	ld.global.u32 	%r160, [%rd180];
	setp.gt.s32 	%p54, %r160, %r3;
	selp.u64 	%rd181, 1, 0, %p54;
	add.s64 	%rd182, %rd178, %rd181;
	add.s32 	%r161, %r155, 1536;
	mul.wide.u32 	%rd183, %r161, 4;
	add.s64 	%rd184, %rd1, %rd183;
	ld.global.u32 	%r162, [%rd184];
	setp.gt.s32 	%p55, %r162, %r3;
	selp.u64 	%rd185, 1, 0, %p55;
	add.s64 	%rd474, %rd182, %rd185;
	add.s32 	%r422, %r422, 2048;
$L__BB4_41:
	and.b32  	%r163, %r52, 3;
	setp.eq.s32 	%p56, %r163, 0;
	@%p56 bra 	$L__BB4_44;
	add.s32 	%r425, %r422, %r415;
	cvt.u16.u32 	%rs1, %r414;
	shr.u16 	%rs2, %rs1, 9;
	add.s16 	%rs3, %rs2, 1;
	cvt.u32.u16 	%r164, %rs3;
	and.b32  	%r165, %r164, 3;
	neg.s32 	%r424, %r165;
$L__BB4_43:
	.pragma "nounroll";
	mul.wide.u32 	%rd186, %r425, 4;
	add.s64 	%rd187, %rd1, %rd186;
	ld.global.u32 	%r166, [%rd187];
	setp.gt.s32 	%p57, %r166, %r3;
	selp.u64 	%rd188, 1, 0, %p57;
	add.s64 	%rd474, %rd474, %rd188;
	add.s32 	%r425, %r425, 512;
	add.s32 	%r424, %r424, 1;
	setp.ne.s32 	%p58, %r424, 0;
	@%p58 bra 	$L__BB4_43;
$L__BB4_44:
	// begin inline asm
	mov.u32 %r167, %laneid;
	// end inline asm
	mov.b64 	{%r169, %r174}, %rd474;
	mov.b32 	%r175, 1;
	mov.b32 	%r216, 31;
	mov.b32 	%r217, -1;
	// begin inline asm
	shfl.sync.down.b32 %r168, %r169, %r175, %r216, %r217;
	// end inline asm
	// begin inline asm
	shfl.sync.down.b32 %r173, %r174, %r175, %r216, %r217;
	// end inline asm
	mov.b64 	%rd189, {%r168, %r173};
	setp.gt.s32 	%p59, %r167, 30;
	selp.b64 	%rd190, 0, %rd189, %p59;
	add.s64 	%rd191, %rd190, %rd474;
	mov.b64 	{%r179, %r184}, %rd191;
	mov.b32 	%r185, 2;
	// begin inline asm
	shfl.sync.down.b32 %r178, %r179, %r185, %r216, %r217;
	// end inline asm
	// begin inline asm
	shfl.sync.down.b32 %r183, %r184, %r185, %r216, %r217;
	// end inline asm
	mov.b64 	%rd192, {%r178, %r183};
	setp.gt.s32 	%p60, %r167, 29;
	selp.b64 	%rd193, 0, %rd192, %p60;
	add.s64 	%rd194, %rd193, %rd191;
	mov.b64 	{%r189, %r194}, %rd194;
	mov.b32 	%r195, 4;
	// begin inline asm
	shfl.sync.down.b32 %r188, %r189, %r195, %r216, %r217;
	// end inline asm
	// begin inline asm
	shfl.sync.down.b32 %r193, %r194, %r195, %r216, %r217;
	// end inline asm
	mov.b64 	%rd195, {%r188, %r193};
	setp.gt.s32 	%p61, %r167, 27;
	selp.b64 	%rd196, 0, %rd195, %p61;
	add.s64 	%rd197, %rd196, %rd194;
	mov.b64 	{%r199, %r204}, %rd197;
	mov.b32 	%r205, 8;
	// begin inline asm
	shfl.sync.down.b32 %r198, %r199, %r205, %r216, %r217;
	// end inline asm
	// begin inline asm
	shfl.sync.down.b32 %r203, %r204, %r205, %r216, %r217;
	// end inline asm
	mov.b64 	%rd198, {%r198, %r203};
	setp.gt.s32 	%p62, %r167, 23;
	selp.b64 	%rd199, 0, %rd198, %p62;
	add.s64 	%rd200, %rd199, %rd197;
	mov.b64 	{%r209, %r214}, %rd200;
	mov.b32 	%r215, 16;
	// begin inline asm
	shfl.sync.down.b32 %r208, %r209, %r215, %r216, %r217;
	// end inline asm
	// begin inline asm
	shfl.sync.down.b32 %r213, %r214, %r215, %r216, %r217;
	// end inline asm
	mov.b64 	%rd201, {%r208, %r213};
	setp.gt.s32 	%p63, %r167, 15;
	selp.b64 	%rd202, 0, %rd201, %p63;
	add.s64 	%rd475, %rd202, %rd200;
	setp.ne.s32 	%p64, %r167, 0;
	@%p64 bra 	$L__BB4_46;
	shr.u32 	%r218, %r38, 2;
	and.b32  	%r219, %r218, 248;
	mov.u32 	%r220, _ZZN3cub18CUB_300001_SM_10006detail6reduce18DeviceReduceKernelINS2_10policy_hubIljN4cuda3std3__44plusIlEEE10Policy1000EN6thrust24THRUST_300001_SM_1000_NS18transform_iteratorINSD_6detail10functional5actorINSG_9compositeIJNSG_16operator_adaptorINS7_7greaterIvEEEENSH_INSG_8argumentILj0EEEEENSH_INSG_5valueIiEEEEEEEEENSF_15normal_iteratorINSD_10device_ptrIiEEEEllEEjS9_lNS7_10__identityEEEvT0_PT3_T1_NS0_13GridEvenShareIS14_EET2_T4_E12temp_storage;
	add.s32 	%r221, %r220, %r219;
	st.shared.u64 	[%r221+16], %rd475;
$L__BB4_46:
	bar.sync 	0;
	setp.ne.s32 	%p65, %r38, 0;
	@%p65 bra 	$L__BB4_48;
	ld.shared.u64 	%rd203, [_ZZN3cub18CUB_300001_SM_10006detail6reduce18DeviceReduceKernelINS2_10policy_hubIljN4cuda3std3__44plusIlEEE10Policy1000EN6thrust24THRUST_300001_SM_1000_NS18transform_iteratorINSD_6detail10functional5actorINSG_9compositeIJNSG_16operator_adaptorINS7_7greaterIvEEEENSH_INSG_8argumentILj0EEEEENSH_INSG_5valueIiEEEEEEEEENSF_15normal_iteratorINSD_10device_ptrIiEEEEllEEjS9_lNS7_10__identityEEEvT0_PT3_T1_NS0_13GridEvenShareIS14_EET2_T4_E12temp_storage+24];
	add.s64 	%rd204, %rd203, %rd475;
	ld.shared.u64 	%rd205, [_ZZN3cub18CUB_300001_SM_10006detail6reduce18DeviceReduceKernelINS2_10policy_hubIljN4cuda3std3__44plusIlEEE10Policy1000EN6thrust24THRUST_300001_SM_1000_NS18transform_iteratorINSD_6detail10functional5actorINSG_9compositeIJNSG_16operator_adaptorINS7_7greaterIvEEEENSH_INSG_8argumentILj0EEEEENSH_INSG_5valueIiEEEEEEEEENSF_15normal_iteratorINSD_10device_ptrIiEEEEllEEjS9_lNS7_10__identityEEEvT0_PT3_T1_NS0_13GridEvenShareIS14_EET2_T4_E12temp_storage+32];
	add.s64 	%rd206, %rd204, %rd205;
	ld.shared.u64 	%rd207, [_ZZN3cub18CUB_300001_SM_10006detail6reduce18DeviceReduceKernelINS2_10policy_hubIljN4cuda3std3__44plusIlEEE10Policy1000EN6thrust24THRUST_300001_SM_1000_NS18transform_iteratorINSD_6detail10functional5actorINSG_9compositeIJNSG_16operator_adaptorINS7_7greaterIvEEEENSH_INSG_8argumentILj0EEEEENSH_INSG_5valueIiEEEEEEEEENSF_15normal_iteratorINSD_10device_ptrIiEEEEllEEjS9_lNS7_10__identityEEEvT0_PT3_T1_NS0_13GridEvenShareIS14_EET2_T4_E12temp_storage+40];
	add.s64 	%rd208, %rd206, %rd207;
	ld.shared.u64 	%rd209, [_ZZN3cub18CUB_300001_SM_10006detail6reduce18DeviceReduceKernelINS2_10policy_hubIljN4cuda3std3__44plusIlEEE10Policy1000EN6thrust24THRUST_300001_SM_1000_NS18transform_iteratorINSD_6detail10functional5actorINSG_9compositeIJNSG_16operator_adaptorINS7_7greaterIvEEEENSH_INSG_8argumentILj0EEEEENSH_INSG_5valueIiEEEEEEEEENSF_15normal_iteratorINSD_10device_ptrIiEEEEllEEjS9_lNS7_10__identityEEEvT0_PT3_T1_NS0_13GridEvenShareIS14_EET2_T4_E12temp_storage+48];
	add.s64 	%rd210, %rd208, %rd209;
	ld.shared.u64 	%rd211, [_ZZN3cub18CUB_300001_SM_10006detail6reduce18DeviceReduceKernelINS2_10policy_hubIljN4cuda3std3__44plusIlEEE10Policy1000EN6thrust24THRUST_300001_SM_1000_NS18transform_iteratorINSD_6detail10functional5actorINSG_9compositeIJNSG_16operator_adaptorINS7_7greaterIvEEEENSH_INSG_8argumentILj0EEEEENSH_INSG_5valueIiEEEEEEEEENSF_15normal_iteratorINSD_10device_ptrIiEEEEllEEjS9_lNS7_10__identityEEEvT0_PT3_T1_NS0_13GridEvenShareIS14_EET2_T4_E12temp_storage+56];
	add.s64 	%rd212, %rd210, %rd211;
	ld.shared.u64 	%rd213, [_ZZN3cub18CUB_300001_SM_10006detail6reduce18DeviceReduceKernelINS2_10policy_hubIljN4cuda3std3__44plusIlEEE10Policy1000EN6thrust24THRUST_300001_SM_1000_NS18transform_iteratorINSD_6detail10functional5actorINSG_9compositeIJNSG_16operator_adaptorINS7_7greaterIvEEEENSH_INSG_8argumentILj0EEEEENSH_INSG_5valueIiEEEEEEEEENSF_15normal_iteratorINSD_10device_ptrIiEEEEllEEjS9_lNS7_10__identityEEEvT0_PT3_T1_NS0_13GridEvenShareIS14_EET2_T4_E12temp_storage+64];
	add.s64 	%rd214, %rd212, %rd213;
	ld.shared.u64 	%rd215, [_ZZN3cub18CUB_300001_SM_10006detail6reduce18DeviceReduceKernelINS2_10policy_hubIljN4cuda3std3__44plusIlEEE10Policy1000EN6thrust24THRUST_300001_SM_1000_NS18transform_iteratorINSD_6detail10functional5actorINSG_9compositeIJNSG_16operator_adaptorINS7_7greaterIvEEEENSH_INSG_8argumentILj0EEEEENSH_INSG_5valueIiEEEEEEEEENSF_15normal_iteratorINSD_10device_ptrIiEEEEllEEjS9_lNS7_10__identityEEEvT0_PT3_T1_NS0_13GridEvenShareIS14_EET2_T4_E12temp_storage+72];
	add.s64 	%rd216, %rd214, %rd215;
	ld.shared.u64 	%rd217, [_ZZN3cub18CUB_300001_SM_10006detail6reduce18DeviceReduceKernelINS2_10policy_hubIljN4cuda3std3__44plusIlEEE10Policy1000EN6thrust24THRUST_300001_SM_1000_NS18transform_iteratorINSD_6detail10functional5actorINSG_9compositeIJNSG_16operator_adaptorINS7_7greaterIvEEEENSH_INSG_8argumentILj0EEEEENSH_INSG_5valueIiEEEEEEEEENSF_15normal_iteratorINSD_10device_ptrIiEEEEllEEjS9_lNS7_10__identityEEEvT0_PT3_T1_NS0_13GridEvenShareIS14_EET2_T4_E12temp_storage+80];
	add.s64 	%rd218, %rd216, %rd217;
	ld.shared.u64 	%rd219, [_ZZN3cub18CUB_300001_SM_10006detail6reduce18DeviceReduceKernelINS2_10policy_hubIljN4cuda3std3__44plusIlEEE10Policy1000EN6thrust24THRUST_300001_SM_1000_NS18transform_iteratorINSD_6detail10functional5actorINSG_9compositeIJNSG_16operator_adaptorINS7_7greaterIvEEEENSH_INSG_8argumentILj0EEEEENSH_INSG_5valueIiEEEEEEEEENSF_15normal_iteratorINSD_10device_ptrIiEEEEllEEjS9_lNS7_10__identityEEEvT0_PT3_T1_NS0_13GridEvenShareIS14_EET2_T4_E12temp_storage+88];
	add.s64 	%rd220, %rd218, %rd219;
	ld.shared.u64 	%rd221, [_ZZN3cub18CUB_300001_SM_10006detail6reduce18DeviceReduceKernelINS2_10policy_hubIljN4cuda3std3__44plusIlEEE10Policy1000EN6thrust24THRUST_300001_SM_1000_NS18transform_iteratorINSD_6detail10functional5actorINSG_9compositeIJNSG_16operator_adaptorINS7_7greaterIvEEEENSH_INSG_8argumentILj0EEEEENSH_INSG_5valueIiEEEEEEEEENSF_15normal_iteratorINSD_10device_ptrIiEEEEllEEjS9_lNS7_10__identityEEEvT0_PT3_T1_NS0_13GridEvenShareIS14_EET2_T4_E12temp_storage+96];
	add.s64 	%rd222, %rd220, %rd221;
	ld.shared.u64 	%rd223, [_ZZN3cub18CUB_300001_SM_10006detail6reduce18DeviceReduceKernelINS2_10policy_hubIljN4cuda3std3__44plusIlEEE10Policy1000EN6thrust24THRUST_300001_SM_1000_NS18transform_iteratorINSD_6detail10functional5actorINSG_9compositeIJNSG_16operator_adaptorINS7_7greaterIvEEEENSH_INSG_8argumentILj0EEEEENSH_INSG_5valueIiEEEEEEEEENSF_15normal_iteratorINSD_10device_ptrIiEEEEllEEjS9_lNS7_10__identityEEEvT0_PT3_T1_NS0_13GridEvenShareIS14_EET2_T4_E12temp_storage+104];
	add.s64 	%rd224, %rd222, %rd223;
	ld.shared.u64 	%rd225, [_ZZN3cub18CUB_300001_SM_10006detail6reduce18DeviceReduceKernelINS2_10policy_hubIljN4cuda3std3__44plusIlEEE10Policy1000EN6thrust24THRUST_300001_SM_1000_NS18transform_iteratorINSD_6detail10functional5actorINSG_9compositeIJNSG_16operator_adaptorINS7_7greaterIvEEEENSH_INSG_8argumentILj0EEEEENSH_INSG_5valueIiEEEEEEEEENSF_15normal_iteratorINSD_10device_ptrIiEEEEllEEjS9_lNS7_10__identityEEEvT0_PT3_T1_NS0_13GridEvenShareIS14_EET2_T4_E12temp_storage+112];
	add.s64 	%rd226, %rd224, %rd225;
	ld.shared.u64 	%rd227, [_ZZN3cub18CUB_300001_SM_10006detail6reduce18DeviceReduceKernelINS2_10policy_hubIljN4cuda3std3__44plusIlEEE10Policy1000EN6thrust24THRUST_300001_SM_1000_NS18transform_iteratorINSD_6detail10functional5actorINSG_9compositeIJNSG_16operator_adaptorINS7_7greaterIvEEEENSH_INSG_8argumentILj0EEEEENSH_INSG_5valueIiEEEEEEEEENSF_15normal_iteratorINSD_10device_ptrIiEEEEllEEjS9_lNS7_10__identityEEEvT0_PT3_T1_NS0_13GridEvenShareIS14_EET2_T4_E12temp_storage+120];
	add.s64 	%rd228, %rd226, %rd227;
	ld.shared.u64 	%rd229, [_ZZN3cub18CUB_300001_SM_10006detail6reduce18DeviceReduceKernelINS2_10policy_hubIljN4cuda3std3__44plusIlEEE10Policy1000EN6thrust24THRUST_300001_SM_1000_NS18transform_iteratorINSD_6detail10functional5actorINSG_9compositeIJNSG_16operator_adaptorINS7_7greaterIvEEEENSH_INSG_8argumentILj0EEEEENSH_INSG_5valueIiEEEEEEEEENSF_15normal_iteratorINSD_10device_ptrIiEEEEllEEjS9_lNS7_10__identityEEEvT0_PT3_T1_NS0_13GridEvenShareIS14_EET2_T4_E12temp_storage+128];
	add.s64 	%rd230, %rd228, %rd229;
	ld.shared.u64 	%rd231, [_ZZN3cub18CUB_300001_SM_10006detail6reduce18DeviceReduceKernelINS2_10policy_hubIljN4cuda3std3__44plusIlEEE10Policy1000EN6thrust24THRUST_300001_SM_1000_NS18transform_iteratorINSD_6detail10functional5actorINSG_9compositeIJNSG_16operator_adaptorINS7_7greaterIvEEEENSH_INSG_8argumentILj0EEEEENSH_INSG_5valueIiEEEEEEEEENSF_15normal_iteratorINSD_10device_ptrIiEEEEllEEjS9_lNS7_10__identityEEEvT0_PT3_T1_NS0_13GridEvenShareIS14_EET2_T4_E12temp_storage+136];
	add.s64 	%rd475, %rd230, %rd231;
$L__BB4_48:
	mov.u32 	%r403, %tid.x;
	setp.ne.s32 	%p137, %r403, 0;
	@%p137 bra 	$L__BB4_50;
	ld.param.u64 	%rd454, [_ZN3cub18CUB_300001_SM_10006detail6reduce18DeviceReduceKernelINS2_10policy_hubIljN4cuda3std3__44plusIlEEE10Policy1000EN6thrust24THRUST_300001_SM_1000_NS18transform_iteratorINSD_6detail10functional5actorINSG_9compositeIJNSG_16operator_adaptorINS7_7greaterIvEEEENSH_INSG_8argumentILj0EEEEENSH_INSG_5valueIiEEEEEEEEENSF_15normal_iteratorINSD_10device_ptrIiEEEEllEEjS9_lNS7_10__identityEEEvT0_PT3_T1_NS0_13GridEvenShareIS14_EET2_T4__param_1];
	cvta.to.global.u64 	%rd451, %rd454;
	mul.wide.u32 	%rd452, %r6, 8;
	add.s64 	%rd453, %rd451, %rd452;
	st.global.u64 	[%rd453], %rd475;
$L__BB4_50:
	ret;

}
	// .globl	_ZN3cub18CUB_300001_SM_10006detail6reduce28DeviceReduceSingleTileKernelINS2_10policy_hubIljN4cuda3std3__44plusIlEEE10Policy1000EPlSC_iS9_llNS7_10__identityEEEvT0_T1_T2_T3_T4_T6_
.visible .entry _ZN3cub18CUB_300001_SM_10006detail6reduce28DeviceReduceSingleTileKernelINS2_10policy_hubIljN4cuda3std3__44plusIlEEE10Policy1000EPlSC_iS9_llNS7_10__identityEEEvT0_T1_T2_T3_T4_T6_(
	.param .u64 .ptr .align 1 _ZN3cub18CUB_300001_SM_10006detail6reduce28DeviceReduceSingleTileKernelINS2_10policy_hubIljN4cuda3std3__44plusIlEEE10Policy1000EPlSC_iS9_llNS7_10__identityEEEvT0_T1_T2_T3_T4_T6__param_0,
	.param .u64 .ptr .align 1 _ZN3cub18CUB_300001_SM_10006detail6reduce28DeviceReduceSingleTileKernelINS2_10policy_hubIljN4cuda3std3__44plusIlEEE10Policy1000EPlSC_iS9_llNS7_10__identityEEEvT0_T1_T2_T3_T4_T6__param_1,
	.param .u32 _ZN3cub18CUB_300001_SM_10006detail6reduce28DeviceReduceSingleTileKernelINS2_10policy_hubIljN4cuda3std3__44plusIlEEE10Policy1000EPlSC_iS9_llNS7_10__identityEEEvT0_T1_T2_T3_T4_T6__param_2,
	.param .align 1 .b8 _ZN3cub18CUB_300001_SM_10006detail6reduce28DeviceReduceSingleTileKernelINS2_10policy_hubIljN4cuda3std3__44plusIlEEE10Policy1000EPlSC_iS9_llNS7_10__identityEEEvT0_T1_T2_T3_T4_T6__param_3[1],
	.param .u64 _ZN3cub18CUB_300001_SM_10006detail6reduce28DeviceReduceSingleTileKernelINS2_10policy_hubIljN4cuda3std3__44plusIlEEE10Policy1000EPlSC_iS9_llNS7_10__identityEEEvT0_T1_T2_T3_T4_T6__param_4,
	.param .align 1 .b8 _ZN3cub18CUB_300001_SM_10006detail6reduce28DeviceReduceSingleTileKernelINS2_10policy_hubIljN4cuda3std3__44plusIlEEE10Policy1000EPlSC_iS9_llNS7_10__identityEEEvT0_T1_T2_T3_T4_T6__param_5[1]
)
.maxntid 512
.minnctapersm 1
{
	.reg .pred 	%p<58>;
	.reg .b32 	%r<238>;
	.reg .b64 	%rd<281>;
	// demoted variable
	.shared .align 8 .b8 _ZZN3cub18CUB_300001_SM_10006detail6reduce28DeviceReduceSingleTileKernelINS2_10policy_hubIljN4cuda3std3__44plusIlEEE10Policy1000EPlSC_iS9_llNS7_10__identityEEEvT0_T1_T2_T3_T4_T6_E12temp_storage[152];
	ld.param.u64 	%rd35, [_ZN3cub18CUB_300001_SM_10006detail6reduce28DeviceReduceSingleTileKernelINS2_10policy_hubIljN4cuda3std3__44plusIlEEE10Policy1000EPlSC_iS9_llNS7_10__identityEEEvT0_T1_T2_T3_T4_T6__param_0];
	ld.param.u64 	%rd37, [_ZN3cub18CUB_300001_SM_10006detail6reduce28DeviceReduceSingleTileKernelINS2_10policy_hubIljN4cuda3std3__44plusIlEEE10Policy1000EPlSC_iS9_llNS7_10__identityEEEvT0_T1_T2_T3_T4_T6__param_1];
	ld.param.u32 	%r34, [_ZN3cub18CUB_300001_SM_10006detail6reduce28DeviceReduceSingleTileKernelINS2_10policy_hubIljN4cuda3std3__44plusIlEEE10Policy1000EPlSC_iS9_llNS7_10__identityEEEvT0_T1_T2_T3_T4_T6__param_2];
	ld.param.u64 	%rd36, [_ZN3cub18CUB_300001_SM_10006detail6reduce28DeviceReduceSingleTileKernelINS2_10policy_hubIljN4cuda3std3__44plusIlEEE10Policy1000EPlSC_iS9_llNS7_10__identityEEEvT0_T1_T2_T3_T4_T6__param_4];
	cvta.to.global.u64 	%rd1, %rd37;
	setp.ne.s32 	%p1, %r34, 0;
	@%p1 bra 	$L__BB5_3;
	mov.u32 	%r224, %tid.x;
	setp.ne.s32 	%p57, %r224, 0;
	@%p57 bra 	$L__BB5_39;
	st.global.u64 	[%rd1], %rd36;
	bra.uni 	$L__BB5_39;
$L__BB5_3:
	setp.gt.s32 	%p2, %r34, 3583;
	@%p2 bra 	$L__BB5_21;
	mov.u32 	%r1, %tid.x;
	setp.ge.s32 	%p19, %r1, %r34;
	mov.b64 	%rd271, 0;
	mov.u32 	%r228, %r1;
	@%p19 bra 	$L__BB5_6;
	mul.wide.u32 	%rd146, %r1, 8;
	add.s64 	%rd145, %rd35, %rd146;
	// begin inline asm
	ld.global.nc.u64 %rd271, [%rd145];
	// end inline asm
	add.s32 	%r228, %r1, 512;
$L__BB5_6:
	setp.ge.s32 	%p20, %r228, %r34;
	@%p20 bra 	$L__BB5_12;
	not.b32 	%r100, %r228;
	add.s32 	%r4, %r34, %r100;
	and.b32  	%r101, %r4, 1536;
	setp.eq.s32 	%p21, %r101, 1536;
	@%p21 bra 	$L__BB5_10;
	mul.wide.u32 	%rd148, %r228, 8;
	add.s64 	%rd266, %rd35, %rd148;
	shr.u32 	%r102, %r4, 9;
	add.s32 	%r103, %r102, 1;
	and.b32  	%r104, %r103, 3;
	neg.s32 	%r226, %r104;
$L__BB5_9:
	.pragma "nounroll";
	// begin inline asm
	ld.global.nc.u64 %rd149, [%rd266];
	// end inline asm
	add.s64 	%rd271, %rd149, %rd271;
	add.s32 	%r228, %r228, 512;
	add.s64 	%rd266, %rd266, 4096;
	add.s32 	%r226, %r226, 1;
	setp.ne.s32 	%p22, %r226, 0;
	@%p22 bra 	$L__BB5_9;
$L__BB5_10:
	setp.lt.u32 	%p23, %r4, 1536;
	@%p23 bra 	$L__BB5_12;
$L__BB5_11:
	mul.wide.s32 	%rd159, %r228, 8;
	add.s64 	%rd152, %rd35, %rd159;
	// begin inline asm
	ld.global.nc.u64 %rd151, [%rd152];
	// end inline asm
	add.s64 	%rd160, %rd151, %rd271;
	add.s64 	%rd154, %rd152, 4096;
	// begin inline asm
	ld.global.nc.u64 %rd153, [%rd154];
	// end inline asm
	add.s64 	%rd161, %rd153, %rd160;
	add.s64 	%rd156, %rd152, 8192;
	// begin inline asm
	ld.global.nc.u64 %rd155, [%rd156];
	// end inline asm
	add.s64 	%rd162, %rd155, %rd161;
	add.s64 	%rd158, %rd152, 12288;
	// begin inline asm
	ld.global.nc.u64 %rd157, [%rd158];
	// end inline asm
	add.s64 	%rd271, %rd157, %rd162;
	add.s32 	%r228, %r228, 2048;
	setp.lt.s32 	%p24, %r228, %r34;
	@%p24 bra 	$L__BB5_11;
$L__BB5_12:
	setp.lt.s32 	%p25, %r34, 512;
	@%p25 bra 	$L__BB5_17;
	// begin inline asm
	mov.u32 %r168, %laneid;
	// end inline asm
	mov.b64 	{%r170, %r175}, %rd271;
	mov.b32 	%r176, 1;
	mov.b32 	%r217, 31;
	mov.b32 	%r218, -1;
	// begin inline asm
	shfl.sync.down.b32 %r169, %r170, %r176, %r217, %r218;
	// end inline asm
	// begin inline asm
	shfl.sync.down.b32 %r174, %r175, %r176, %r217, %r218;
	// end inline asm
	mov.b64 	%rd221, {%r169, %r174};
	setp.gt.s32 	%p49, %r168, 30;
	selp.b64 	%rd222, 0, %rd221, %p49;
	add.s64 	%rd223, %rd222, %rd271;
	mov.b64 	{%r180, %r185}, %rd223;
	mov.b32 	%r186, 2;
	// begin inline asm
	shfl.sync.down.b32 %r179, %r180, %r186, %r217, %r218;
	// end inline asm
	// begin inline asm
	shfl.sync.down.b32 %r184, %r185, %r186, %r217, %r218;
	// end inline asm
	mov.b64 	%rd224, {%r179, %r184};
	setp.gt.s32 	%p50, %r168, 29;
	selp.b64 	%rd225, 0, %rd224, %p50;
	add.s64 	%rd226, %rd225, %rd223;
	mov.b64 	{%r190, %r195}, %rd226;
	mov.b32 	%r196, 4;
	// begin inline asm
	shfl.sync.down.b32 %r189, %r190, %r196, %r217, %r218;
	// end inline asm
	// begin inline asm
	shfl.sync.down.b32 %r194, %r195, %r196, %r217, %r218;
	// end inline asm
	mov.b64 	%rd227, {%r189, %r194};
	setp.gt.s32 	%p51, %r168, 27;
	selp.b64 	%rd228, 0, %rd227, %p51;
	add.s64 	%rd229, %rd228, %rd226;
	mov.b64 	{%r200, %r205}, %rd229;
	mov.b32 	%r206, 8;
	// begin inline asm
	shfl.sync.down.b32 %r199, %r200, %r206, %r217, %r218;
	// end inline asm
	// begin inline asm
	shfl.sync.down.b32 %r204, %r205, %r206, %r217, %r218;
	// end inline asm
	mov.b64 	%rd230, {%r199, %r204};
	setp.gt.s32 	%p52, %r168, 23;
	selp.b64 	%rd231, 0, %rd230, %p52;
	add.s64 	%rd232, %rd231, %rd229;
	mov.b64 	{%r210, %r215}, %rd232;
	mov.b32 	%r216, 16;
	// begin inline asm
	shfl.sync.down.b32 %r209, %r210, %r216, %r217, %r218;
	// end inline asm
	// begin inline asm
	shfl.sync.down.b32 %r214, %r215, %r216, %r217, %r218;
	// end inline asm
	mov.b64 	%rd233, {%r209, %r214};
	setp.gt.s32 	%p53, %r168, 15;
	selp.b64 	%rd234, 0, %rd233, %p53;
	add.s64 	%rd280, %rd234, %rd232;
	setp.ne.s32 	%p54, %r168, 0;
	@%p54 bra 	$L__BB5_15;
	shr.u32 	%r219, %r1, 2;
	and.b32  	%r220, %r219, 248;
	mov.u32 	%r221, _ZZN3cub18CUB_300001_SM_10006detail6reduce28DeviceReduceSingleTileKernelINS2_10policy_hubIljN4cuda3std3__44plusIlEEE10Policy1000EPlSC_iS9_llNS7_10__identityEEEvT0_T1_T2_T3_T4_T6_E12temp_storage;
	add.s32 	%r222, %r221, %r220;
	st.shared.u64 	[%r222+16], %rd280;
$L__BB5_15:
	bar.sync 	0;
	setp.ne.s32 	%p55, %r1, 0;
	@%p55 bra 	$L__BB5_37;
	ld.shared.u64 	%rd235, [_ZZN3cub18CUB_300001_SM_10006detail6reduce28DeviceReduceSingleTileKernelINS2_10policy_hubIljN4cuda3std3__44plusIlEEE10Policy1000EPlSC_iS9_llNS7_10__identityEEEvT0_T1_T2_T3_T4_T6_E12temp_storage+24];
	add.s64 	%rd236, %rd235, %rd280;
	ld.shared.u64 	%rd237, [_ZZN3cub18CUB_300001_SM_10006detail6reduce28DeviceReduceSingleTileKernelINS2_10policy_hubIljN4cuda3std3__44plusIlEEE10Policy1000EPlSC_iS9_llNS7_10__identityEEEvT0_T1_T2_T3_T4_T6_E12temp_storage+32];
	add.s64 	%rd238, %rd236, %rd237;
	ld.shared.u64 	%rd239, [_ZZN3cub18CUB_300001_SM_10006detail6reduce28DeviceReduceSingleTileKernelINS2_10policy_hubIljN4cuda3std3__44plusIlEEE10Policy1000EPlSC_iS9_llNS7_10__identityEEEvT0_T1_T2_T3_T4_T6_E12temp_storage+40];
	add.s64 	%rd240, %rd238, %rd239;
	ld.shared.u64 	%rd241, [_ZZN3cub18CUB_300001_SM_10006detail6reduce28DeviceReduceSingleTileKernelINS2_10policy_hubIljN4cuda3std3__44plusIlEEE10Policy1000EPlSC_iS9_llNS7_10__identityEEEvT0_T1_T2_T3_T4_T6_E12temp_storage+48];
	add.s64 	%rd242, %rd240, %rd241;
	ld.shared.u64 	%rd243, [_ZZN3cub18CUB_300001_SM_10006detail6reduce28DeviceReduceSingleTileKernelINS2_10policy_hubIljN4cuda3std3__44plusIlEEE10Policy1000EPlSC_iS9_llNS7_10__identityEEEvT0_T1_T2_T3_T4_T6_E12temp_storage+56];
	add.s64 	%rd244, %rd242, %rd243;
	ld.shared.u64 	%rd245, [_ZZN3cub18CUB_300001_SM_10006detail6reduce28DeviceReduceSingleTileKernelINS2_10policy_hubIljN4cuda3std3__44plusIlEEE10Policy1000EPlSC_iS9_llNS7_10__identityEEEvT0_T1_T2_T3_T4_T6_E12temp_storage+64];
	add.s64 	%rd246, %rd244, %rd245;
	ld.shared.u64 	%rd247, [_ZZN3cub18CUB_300001_SM_10006detail6reduce28DeviceReduceSingleTileKernelINS2_10policy_hubIljN4cuda3std3__44plusIlEEE10Policy1000EPlSC_iS9_llNS7_10__identityEEEvT0_T1_T2_T3_T4_T6_E12temp_storage+72];
	add.s64 	%rd248, %rd246, %rd247;
	ld.shared.u64 	%rd249, [_ZZN3cub18CUB_300001_SM_10006detail6reduce28DeviceReduceSingleTileKernelINS2_10policy_hubIljN4cuda3std3__44plusIlEEE10Policy1000EPlSC_iS9_llNS7_10__identityEEEvT0_T1_T2_T3_T4_T6_E12temp_storage+80];
	add.s64 	%rd250, %rd248, %rd249;
	ld.shared.u64 	%rd251, [_ZZN3cub18CUB_300001_SM_10006detail6reduce28DeviceReduceSingleTileKernelINS2_10policy_hubIljN4cuda3std3__44plusIlEEE10Policy1000EPlSC_iS9_llNS7_10__identityEEEvT0_T1_T2_T3_T4_T6_E12temp_storage+88];
	add.s64 	%rd252, %rd250, %rd251;
	ld.shared.u64 	%rd253, [_ZZN3cub18CUB_300001_SM_10006detail6reduce28DeviceReduceSingleTileKernelINS2_10policy_hubIljN4cuda3std3__44plusIlEEE10Policy1000EPlSC_iS9_llNS7_10__identityEEEvT0_T1_T2_T3_T4_T6_E12temp_storage+96];
	add.s64 	%rd254, %rd252, %rd253;
	ld.shared.u64 	%rd255, [_ZZN3cub18CUB_300001_SM_10006detail6reduce28DeviceReduceSingleTileKernelINS2_10policy_hubIljN4cuda3std3__44plusIlEEE10Policy1000EPlSC_iS9_llNS7_10__identityEEEvT0_T1_T2_T3_T4_T6_E12temp_storage+104];
	add.s64 	%rd256, %rd254, %rd255;
	ld.shared.u64 	%rd257, [_ZZN3cub18CUB_300001_SM_10006detail6reduce28DeviceReduceSingleTileKernelINS2_10policy_hubIljN4cuda3std3__44plusIlEEE10Policy1000EPlSC_iS9_llNS7_10__identityEEEvT0_T1_T2_T3_T4_T6_E12temp_storage+112];
	add.s64 	%rd258, %rd256, %rd257;
	ld.shared.u64 	%rd259, [_ZZN3cub18CUB_300001_SM_10006detail6reduce28DeviceReduceSingleTileKernelINS2_10policy_hubIljN4cuda3std3__44plusIlEEE10Policy1000EPlSC_iS9_llNS7_10__identityEEEvT0_T1_T2_T3_T4_T6_E12temp_storage+120];
	add.s64 	%rd260, %rd258, %rd259;
	ld.shared.u64 	%rd261, [_ZZN3cub18CUB_300001_SM_10006detail6reduce28DeviceReduceSingleTileKernelINS2_10policy_hubIljN4cuda3std3__44plusIlEEE10Policy1000EPlSC_iS9_llNS7_10__identityEEEvT0_T1_T2_T3_T4_T6_E12temp_storage+128];
	add.s64 	%rd262, %rd260, %rd261;
	ld.shared.u64 	%rd263, [_ZZN3cub18CUB_300001_SM_10006detail6reduce28DeviceReduceSingleTileKernelINS2_10policy_hubIljN4cuda3std3__44plusIlEEE10Policy1000EPlSC_iS9_llNS7_10__identityEEEvT0_T1_T2_T3_T4_T6_E12temp_storage+136];
	add.s64 	%rd280, %rd262, %rd263;
	bra.uni 	$L__BB5_37;
$L__BB5_17:
	// begin inline asm
	mov.u32 %r105, %laneid;
	// end inline asm
	and.b32  	%r156, %r1, 992;
	add.s32 	%r157, %r156, 32;
	setp.gt.s32 	%p26, %r157, %r34;
	not.b32 	%r158, %r156;
	add.s32 	%r159, %r34, %r158;
	selp.b32 	%r154, %r159, 31, %p26;
	mov.b64 	{%r107, %r112}, %rd271;
	mov.b32 	%r113, 1;
	mov.b32 	%r155, -1;
	// begin inline asm
	shfl.sync.down.b32 %r106, %r107, %r113, %r154, %r155;
	// end inline asm
	// begin inline asm
	shfl.sync.down.b32 %r111, %r112, %r113, %r154, %r155;
	// end inline asm
	mov.b64 	%rd163, {%r106, %r111};
	setp.lt.s32 	%p27, %r105, %r154;
	selp.b64 	%rd164, %rd163, 0, %p27;
	add.s64 	%rd165, %rd164, %rd271;
	mov.b64 	{%r117, %r122}, %rd165;
	mov.b32 	%r123, 2;
	// begin inline asm
	shfl.sync.down.b32 %r116, %r117, %r123, %r154, %r155;
	// end inline asm
	// begin inline asm
	shfl.sync.down.b32 %r121, %r122, %r123, %r154, %r155;
	// end inline asm
	mov.b64 	%rd166, {%r116, %r121};
	add.s32 	%r160, %r105, 2;
	setp.gt.s32 	%p28, %r160, %r154;
	selp.b64 	%rd167, 0, %rd166, %p28;
	add.s64 	%rd168, %rd167, %rd165;
	mov.b64 	{%r127, %r132}, %rd168;
	mov.b32 	%r133, 4;
	// begin inline asm
	shfl.sync.down.b32 %r126, %r127, %r133, %r154, %r155;
	// end inline asm
	// begin inline asm
	shfl.sync.down.b32 %r131, %r132, %r133, %r154, %r155;
	// end inline asm
	mov.b64 	%rd169, {%r126, %r131};
	add.s32 	%r161, %r105, 4;
	setp.gt.s32 	%p29, %r161, %r154;
	selp.b64 	%rd170, 0, %rd169, %p29;
	add.s64 	%rd171, %rd170, %rd168;
	mov.b64 	{%r137, %r142}, %rd171;
	mov.b32 	%r143, 8;
	// begin inline asm
	shfl.sync.down.b32 %r136, %r137, %r143, %r154, %r155;
	// end inline asm
	// begin inline asm
	shfl.sync.down.b32 %r141, %r142, %r143, %r154, %r155;
	// end inline asm
	mov.b64 	%rd172, {%r136, %r141};
	add.s32 	%r162, %r105, 8;
	setp.gt.s32 	%p30, %r162, %r154;
	selp.b64 	%rd173, 0, %rd172, %p30;
	add.s64 	%rd174, %rd173, %rd171;
	mov.b64 	{%r147, %r152}, %rd174;
	mov.b32 	%r153, 16;
	// begin inline asm
	shfl.sync.down.b32 %r146, %r147, %r153, %r154, %r155;
	// end inline asm
	// begin inline asm
	shfl.sync.down.b32 %r151, %r152, %r153, %r154, %r155;
	// end inline asm
	mov.b64 	%rd175, {%r146, %r151};
	add.s32 	%r163, %r105, 16;
	setp.gt.s32 	%p31, %r163, %r154;
	selp.b64 	%rd176, 0, %rd175, %p31;
	add.s64 	%rd280, %rd176, %rd174;
	setp.ne.s32 	%p32, %r105, 0;
	@%p32 bra 	$L__BB5_19;
	shr.u32 	%r164, %r1, 2;
	and.b32  	%r165, %r164, 248;
	mov.u32 	%r166, _ZZN3cub18CUB_300001_SM_10006detail6reduce28DeviceReduceSingleTileKernelINS2_10policy_hubIljN4cuda3std3__44plusIlEEE10Policy1000EPlSC_iS9_llNS7_10__identityEEEvT0_T1_T2_T3_T4_T6_E12temp_storage;
	add.s32 	%r167, %r166, %r165;
	st.shared.u64 	[%r167+16], %rd280;
$L__BB5_19:
	bar.sync 	0;
	setp.ne.s32 	%p33, %r1, 0;
	@%p33 bra 	$L__BB5_37;
	setp.gt.s32 	%p34, %r34, 32;
	ld.shared.u64 	%rd177, [_ZZN3cub18CUB_300001_SM_10006detail6reduce28DeviceReduceSingleTileKernelINS2_10policy_hubIljN4cuda3std3__44plusIlEEE10Policy1000EPlSC_iS9_llNS7_10__identityEEEvT0_T1_T2_T3_T4_T6_E12temp_storage+24];
	selp.b64 	%rd178, %rd177, 0, %p34;
	add.s64 	%rd179, %rd178, %rd280;
	setp.gt.s32 	%p35, %r34, 64;
	ld.shared.u64 	%rd180, [_ZZN3cub18CUB_300001_SM_10006detail6reduce28DeviceReduceSingleTileKernelINS2_10policy_hubIljN4cuda3std3__44plusIlEEE10Policy1000EPlSC_iS9_llNS7_10__identityEEEvT0_T1_T2_T3_T4_T6_E12temp_storage+32];
	selp.b64 	%rd181, %rd180, 0, %p35;
	add.s64 	%rd182, %rd179, %rd181;
	setp.gt.s32 	%p36, %r34, 96;
	ld.shared.u64 	%rd183, [_ZZN3cub18CUB_300001_SM_10006detail6reduce28DeviceReduceSingleTileKernelINS2_10policy_hubIljN4cuda3std3__44plusIlEEE10Policy1000EPlSC_iS9_llNS7_10__identityEEEvT0_T1_T2_T3_T4_T6_E12temp_storage+40];
	selp.b64 	%rd184, %rd183, 0, %p36;
	add.s64 	%rd185, %rd182, %rd184;
	setp.gt.s32 	%p37, %r34, 128;
	ld.shared.u64 	%rd186, [_ZZN3cub18CUB_300001_SM_10006detail6reduce28DeviceReduceSingleTileKernelINS2_10policy_hubIljN4cuda3std3__44plusIlEEE10Policy1000EPlSC_iS9_llNS7_10__identityEEEvT0_T1_T2_T3_T4_T6_E12temp_storage+48];
	selp.b64 	%rd187, %rd186, 0, %p37;
	add.s64 	%rd188, %rd185, %rd187;
	setp.gt.s32 	%p38, %r34, 160;
	ld.shared.u64 	%rd189, [_ZZN3cub18CUB_300001_SM_10006detail6reduce28DeviceReduceSingleTileKernelINS2_10policy_hubIljN4cuda3std3__44plusIlEEE10Policy1000EPlSC_iS9_llNS7_10__identityEEEvT0_T1_T2_T3_T4_T6_E12temp_storage+56];
	selp.b64 	%rd190, %rd189, 0, %p38;
	add.s64 	%rd191, %rd188, %rd190;
	setp.gt.s32 	%p39, %r34, 192;
	ld.shared.u64 	%rd192, [_ZZN3cub18CUB_300001_SM_10006detail6reduce28DeviceReduceSingleTileKernelINS2_10policy_hubIljN4cuda3std3__44plusIlEEE10Policy1000EPlSC_iS9_llNS7_10__identityEEEvT0_T1_T2_T3_T4_T6_E12temp_storage+64];
	selp.b64 	%rd193, %rd192, 0, %p39;
	add.s64 	%rd194, %rd191, %rd193;
	setp.gt.s32 	%p40, %r34, 224;
	ld.shared.u64 	%rd195, [_ZZN3cub18CUB_300001_SM_10006detail6reduce28DeviceReduceSingleTileKernelINS2_10policy_hubIljN4cuda3std3__44plusIlEEE10Policy1000EPlSC_iS9_llNS7_10__identityEEEvT0_T1_T2_T3_T4_T6_E12temp_storage+72];
	selp.b64 	%rd196, %rd195, 0, %p40;
	add.s64 	%rd197, %rd194, %rd196;
	setp.gt.s32 	%p41, %r34, 256;
	ld.shared.u64 	%rd198, [_ZZN3cub18CUB_300001_SM_10006detail6reduce28DeviceReduceSingleTileKernelINS2_10policy_hubIljN4cuda3std3__44plusIlEEE10Policy1000EPlSC_iS9_llNS7_10__identityEEEvT0_T1_T2_T3_T4_T6_E12temp_storage+80];
	selp.b64 	%rd199, %rd198, 0, %p41;
	add.s64 	%rd200, %rd197, %rd199;
	setp.gt.s32 	%p42, %r34, 288;
	ld.shared.u64 	%rd201, [_ZZN3cub18CUB_300001_SM_10006detail6reduce28DeviceReduceSingleTileKernelINS2_10policy_hubIljN4cuda3std3__44plusIlEEE10Policy1000EPlSC_iS9_llNS7_10__identityEEEvT0_T1_T2_T3_T4_T6_E12temp_storage+88];
	selp.b64 	%rd202, %rd201, 0, %p42;
	add.s64 	%rd203, %rd200, %rd202;
	setp.gt.s32 	%p43, %r34, 320;
	ld.shared.u64 	%rd204, [_ZZN3cub18CUB_300001_SM_10006detail6reduce28DeviceReduceSingleTileKernelINS2_10policy_hubIljN4cuda3std3__44plusIlEEE10Policy1000EPlSC_iS9_llNS7_10__identityEEEvT0_T1_T2_T3_T4_T6_E12temp_storage+96];
	selp.b64 	%rd205, %rd204, 0, %p43;
	add.s64 	%rd206, %rd203, %rd205;
	setp.gt.s32 	%p44, %r34, 352;
	ld.shared.u64 	%rd207, [_ZZN3cub18CUB_300001_SM_10006detail6reduce28DeviceReduceSingleTileKernelINS2_10policy_hubIljN4cuda3std3__44plusIlEEE10Policy1000EPlSC_iS9_llNS7_10__identityEEEvT0_T1_T2_T3_T4_T6_E12temp_storage+104];
	selp.b64 	%rd208, %rd207, 0, %p44;
	add.s64 	%rd209, %rd206, %rd208;
	setp.gt.s32 	%p45, %r34, 384;
	ld.shared.u64 	%rd210, [_ZZN3cub18CUB_300001_SM_10006detail6reduce28DeviceReduceSingleTileKernelINS2_10policy_hubIljN4cuda3std3__44plusIlEEE10Policy1000EPlSC_iS9_llNS7_10__identityEEEvT0_T1_T2_T3_T4_T6_E12temp_storage+112];
	selp.b64 	%rd211, %rd210, 0, %p45;
	add.s64 	%rd212, %rd209, %rd211;
	setp.gt.s32 	%p46, %r34, 416;
	ld.shared.u64 	%rd213, [_ZZN3cub18CUB_300001_SM_10006detail6reduce28DeviceReduceSingleTileKernelINS2_10policy_hubIljN4cuda3std3__44plusIlEEE10Policy1000EPlSC_iS9_llNS7_10__identityEEEvT0_T1_T2_T3_T4_T6_E12temp_storage+120];
	selp.b64 	%rd214, %rd213, 0, %p46;
	add.s64 	%rd215, %rd212, %rd214;
	setp.gt.s32 	%p47, %r34, 448;
	ld.shared.u64 	%rd216, [_ZZN3cub18CUB_300001_SM_10006detail6reduce28DeviceReduceSingleTileKernelINS2_10policy_hubIljN4cuda3std3__44plusIlEEE10Policy1000EPlSC_iS9_llNS7_10__identityEEEvT0_T1_T2_T3_T4_T6_E12temp_storage+128];
	selp.b64 	%rd217, %rd216, 0, %p47;
	add.s64 	%rd218, %rd215, %rd217;
	setp.gt.s32 	%p48, %r34, 480;
	ld.shared.u64 	%rd219, [_ZZN3cub18CUB_300001_SM_10006detail6reduce28DeviceReduceSingleTileKernelINS2_10policy_hubIljN4cuda3std3__44plusIlEEE10Policy1000EPlSC_iS9_llNS7_10__identityEEEvT0_T1_T2_T3_T4_T6_E12temp_storage+136];
	selp.b64 	%rd220, %rd219, 0, %p48;
	add.s64 	%rd280, %rd218, %rd220;
	bra.uni 	$L__BB5_37;
$L__BB5_21:
	mov.u32 	%r13, %tid.x;
	mul.wide.u32 	%rd52, %r13, 8;
	add.s64 	%rd39, %rd35, %rd52;
	// begin inline asm
	ld.global.nc.u64 %rd38, [%rd39];
	// end inline asm
	add.s64 	%rd41, %rd39, 4096;
	// begin inline asm
	ld.global.nc.u64 %rd40, [%rd41];
	// end inline asm
	add.s64 	%rd43, %rd39, 8192;
	// begin inline asm
	ld.global.nc.u64 %rd42, [%rd43];
	// end inline asm
	add.s64 	%rd45, %rd39, 12288;
	// begin inline asm
	ld.global.nc.u64 %rd44, [%rd45];
	// end inline asm
	add.s64 	%rd47, %rd39, 16384;
	// begin inline asm
	ld.global.nc.u64 %rd46, [%rd47];
	// end inline asm
	add.s64 	%rd49, %rd39, 20480;
	// begin inline asm
	ld.global.nc.u64 %rd48, [%rd49];
	// end inline asm
	add.s64 	%rd51, %rd39, 24576;
	// begin inline asm
	ld.global.nc.u64 %rd50, [%rd51];
	// end inline asm
	add.s64 	%rd53, %rd40, %rd38;
	add.s64 	%rd54, %rd42, %rd53;
	add.s64 	%rd55, %rd44, %rd54;
	add.s64 	%rd56, %rd46, %rd55;
	add.s64 	%rd57, %rd48, %rd56;
	add.s64 	%rd279, %rd50, %rd57;
	setp.lt.u32 	%p3, %r34, 7168;
	mov.b32 	%r231, 3584;
	@%p3 bra 	$L__BB5_25;
	add.s32 	%r14, %r34, -3584;
	mov.b32 	%r231, 3584;
$L__BB5_23:
	add.s32 	%r37, %r231, %r13;
	mul.wide.u32 	%rd72, %r37, 8;
	add.s64 	%rd59, %rd35, %rd72;
	// begin inline asm
	ld.global.nc.u64 %rd58, [%rd59];
	// end inline asm
	add.s64 	%rd61, %rd59, 4096;
	// begin inline asm
	ld.global.nc.u64 %rd60, [%rd61];
	// end inline asm
	add.s64 	%rd63, %rd59, 8192;
	// begin inline asm
	ld.global.nc.u64 %rd62, [%rd63];
	// end inline asm
	add.s64 	%rd65, %rd59, 12288;
	// begin inline asm
	ld.global.nc.u64 %rd64, [%rd65];
	// end inline asm
	add.s64 	%rd67, %rd59, 16384;
	// begin inline asm
	ld.global.nc.u64 %rd66, [%rd67];
	// end inline asm
	add.s64 	%rd69, %rd59, 20480;
	// begin inline asm
	ld.global.nc.u64 %rd68, [%rd69];
	// end inline asm
	add.s64 	%rd71, %rd59, 24576;
	// begin inline asm
	ld.global.nc.u64 %rd70, [%rd71];
	// end inline asm
	add.s64 	%rd73, %rd58, %rd279;
	add.s64 	%rd74, %rd60, %rd73;
	add.s64 	%rd75, %rd62, %rd74;
	add.s64 	%rd76, %rd64, %rd75;
	add.s64 	%rd77, %rd66, %rd76;
	add.s64 	%rd78, %rd68, %rd77;
	add.s64 	%rd279, %rd70, %rd78;
	sub.s32 	%r38, %r34, %r231;
	setp.lt.s32 	%p4, %r38, 3584;
	@%p4 bra 	$L__BB5_33;
	add.s32 	%r231, %r231, 3584;
	setp.le.s32 	%p5, %r231, %r14;
	@%p5 bra 	$L__BB5_23;
$L__BB5_25:
	setp.le.s32 	%p6, %r34, %r231;
	@%p6 bra 	$L__BB5_33;
	sub.s32 	%r18, %r34, %r231;
	setp.ge.s32 	%p7, %r13, %r18;
	@%p7 bra 	$L__BB5_33;
	not.b32 	%r39, %r13;
	add.s32 	%r40, %r34, %r39;
	sub.s32 	%r19, %r40, %r231;
	and.b32  	%r41, %r19, 1536;
	setp.eq.s32 	%p8, %r41, 1536;
	mov.u32 	%r235, %r13;
	@%p8 bra 	$L__BB5_30;
	add.s32 	%r233, %r13, %r231;
	shr.u32 	%r42, %r19, 9;
	add.s32 	%r43, %r42, 1;
	and.b32  	%r44, %r43, 3;
	neg.s32 	%r232, %r44;
	mov.u32 	%r235, %r13;
$L__BB5_29:
	.pragma "nounroll";
	mul.wide.u32 	%rd82, %r233, 8;
	add.s64 	%rd81, %rd35, %rd82;
	// begin inline asm
	ld.global.nc.u64 %rd80, [%rd81];
	// end inline asm
	add.s64 	%rd279, %rd80, %rd279;
	add.s32 	%r235, %r235, 512;
	add.s32 	%r233, %r233, 512;
	add.s32 	%r232, %r232, 1;
	setp.ne.s32 	%p9, %r232, 0;
	@%p9 bra 	$L__BB5_29;
$L__BB5_30:
	setp.lt.u32 	%p10, %r19, 1536;
	@%p10 bra 	$L__BB5_33;
	cvt.u64.u32 	%rd83, %r235;
	cvt.u64.u32 	%rd84, %r231;
	add.s64 	%rd85, %rd83, %rd84;
	shl.b64 	%rd86, %rd85, 3;
	add.s64 	%rd87, %rd86, %rd35;
	add.s64 	%rd277, %rd87, 8192;
	add.s32 	%r236, %r235, %r231;
$L__BB5_32:
	mul.wide.u32 	%rd96, %r236, 8;
	add.s64 	%rd89, %rd35, %rd96;
	// begin inline asm
	ld.global.nc.u64 %rd88, [%rd89];
	// end inline asm
	add.s64 	%rd97, %rd88, %rd279;
	add.s64 	%rd91, %rd277, -4096;
	// begin inline asm
	ld.global.nc.u64 %rd90, [%rd91];
	// end inline asm
	add.s64 	%rd98, %rd90, %rd97;
	// begin inline asm
	ld.global.nc.u64 %rd92, [%rd277];
	// end inline asm
	add.s64 	%rd99, %rd92, %rd98;
	add.s64 	%rd95, %rd277, 4096;
	// begin inline asm
	ld.global.nc.u64 %rd94, [%rd95];
	// end inline asm
	add.s64 	%rd279, %rd94, %rd99;
	add.s32 	%r235, %r235, 2048;
	add.s64 	%rd277, %rd277, 16384;
	add.s32 	%r236, %r236, 2048;
	setp.lt.s32 	%p11, %r235, %r18;
	@%p11 bra 	$L__BB5_32;
$L__BB5_33:
	// begin inline asm
	mov.u32 %r45, %laneid;
	// end inline asm
	mov.b64 	{%r47, %r52}, %rd279;
	mov.b32 	%r53, 1;
	mov.b32 	%r94, 31;
	mov.b32 	%r95, -1;
	// begin inline asm
	shfl.sync.down.b32 %r46, %r47, %r53, %r94, %r95;
	// end inline asm
	// begin inline asm
	shfl.sync.down.b32 %r51, %r52, %r53, %r94, %r95;
	// end inline asm
	mov.b64 	%rd100, {%r46, %r51};
	setp.gt.s32 	%p12, %r45, 30;
	selp.b64 	%rd101, 0, %rd100, %p12;
	add.s64 	%rd102, %rd101, %rd279;
	mov.b64 	{%r57, %r62}, %rd102;
	mov.b32 	%r63, 2;
	// begin inline asm
	shfl.sync.down.b32 %r56, %r57, %r63, %r94, %r95;
	// end inline asm
	// begin inline asm
	shfl.sync.down.b32 %r61, %r62, %r63, %r94, %r95;
	// end inline asm
	mov.b64 	%rd103, {%r56, %r61};
	setp.gt.s32 	%p13, %r45, 29;
	selp.b64 	%rd104, 0, %rd103, %p13;
	add.s64 	%rd105, %rd104, %rd102;
	mov.b64 	{%r67, %r72}, %rd105;
	mov.b32 	%r73, 4;
	// begin inline asm
	shfl.sync.down.b32 %r66, %r67, %r73, %r94, %r95;
	// end inline asm
	// begin inline asm
	shfl.sync.down.b32 %r71, %r72, %r73, %r94, %r95;
	// end inline asm
	mov.b64 	%rd106, {%r66, %r71};
	setp.gt.s32 	%p14, %r45, 27;
	selp.b64 	%rd107, 0, %rd106, %p14;
	add.s64 	%rd108, %rd107, %rd105;
	mov.b64 	{%r77, %r82}, %rd108;
	mov.b32 	%r83, 8;
	// begin inline asm
	shfl.sync.down.b32 %r76, %r77, %r83, %r94, %r95;
	// end inline asm
	// begin inline asm
	shfl.sync.down.b32 %r81, %r82, %r83, %r94, %r95;
	// end inline asm
	mov.b64 	%rd109, {%r76, %r81};
	setp.gt.s32 	%p15, %r45, 23;
	selp.b64 	%rd110, 0, %rd109, %p15;
	add.s64 	%rd111, %rd110, %rd108;
	mov.b64 	{%r87, %r92}, %rd111;
	mov.b32 	%r93, 16;
	// begin inline asm
	shfl.sync.down.b32 %r86, %r87, %r93, %r94, %r95;
	// end inline asm
	// begin inline asm
	shfl.sync.down.b32 %r91, %r92, %r93, %r94, %r95;
	// end inline asm
	mov.b64 	%rd112, {%r86, %r91};
	setp.gt.s32 	%p16, %r45, 15;
	selp.b64 	%rd113, 0, %rd112, %p16;
	add.s64 	%rd280, %rd113, %rd111;
	setp.ne.s32 	%p17, %r45, 0;
	@%p17 bra 	$L__BB5_35;
	shr.u32 	%r96, %r13, 2;
	and.b32  	%r97, %r96, 248;
	mov.u32 	%r98, _ZZN3cub18CUB_300001_SM_10006detail6reduce28DeviceReduceSingleTileKernelINS2_10policy_hubIljN4cuda3std3__44plusIlEEE10Policy1000EPlSC_iS9_llNS7_10__identityEEEvT0_T1_T2_T3_T4_T6_E12temp_storage;
	add.s32 	%r99, %r98, %r97;
	st.shared.u64 	[%r99+16], %rd280;
$L__BB5_35:
	bar.sync 	0;
	setp.ne.s32 	%p18, %r13, 0;
	@%p18 bra 	$L__BB5_37;
	ld.shared.u64 	%rd114, [_ZZN3cub18CUB_300001_SM_10006detail6reduce28DeviceReduceSingleTileKernelINS2_10policy_hubIljN4cuda3std3__44plusIlEEE10Policy1000EPlSC_iS9_llNS7_10__identityEEEvT0_T1_T2_T3_T4_T6_E12temp_storage+24];
	add.s64 	%rd115, %rd114, %rd280;
	ld.shared.u64 	%rd116, [_ZZN3cub18CUB_300001_SM_10006detail6reduce28DeviceReduceSingleTileKernelINS2_10policy_hubIljN4cuda3std3__44plusIlEEE10Policy1000EPlSC_iS9_llNS7_10__identityEEEvT0_T1_T2_T3_T4_T6_E12temp_storage+32];
	add.s64 	%rd117, %rd115, %rd116;
	ld.shared.u64 	%rd118, [_ZZN3cub18CUB_300001_SM_10006detail6reduce28DeviceReduceSingleTileKernelINS2_10policy_hubIljN4cuda3std3__44plusIlEEE10Policy1000EPlSC_iS9_llNS7_10__identityEEEvT0_T1_T2_T3_T4_T6_E12temp_storage+40];
	add.s64 	%rd119, %rd117, %rd118;
	ld.shared.u64 	%rd120, [_ZZN3cub18CUB_300001_SM_10006detail6reduce28DeviceReduceSingleTileKernelINS2_10policy_hubIljN4cuda3std3__44plusIlEEE10Policy1000EPlSC_iS9_llNS7_10__identityEEEvT0_T1_T2_T3_T4_T6_E12temp_storage+48];
	add.s64 	%rd121, %rd119, %rd120;
	ld.shared.u64 	%rd122, [_ZZN3cub18CUB_300001_SM_10006detail6reduce28DeviceReduceSingleTileKernelINS2_10policy_hubIljN4cuda3std3__44plusIlEEE10Policy1000EPlSC_iS9_llNS7_10__identityEEEvT0_T1_T2_T3_T4_T6_E12temp_storage+56];
	add.s64 	%rd123, %rd121, %rd122;
	ld.shared.u64 	%rd124, [_ZZN3cub18CUB_300001_SM_10006detail6reduce28DeviceReduceSingleTileKernelINS2_10policy_hubIljN4cuda3std3__44plusIlEEE10Policy1000EPlSC_iS9_llNS7_10__identityEEEvT0_T1_T2_T3_T4_T6_E12temp_storage+64];
	add.s64 	%rd125, %rd123, %rd124;
	ld.shared.u64 	%rd126, [_ZZN3cub18CUB_300001_SM_10006detail6reduce28DeviceReduceSingleTileKernelINS2_10policy_hubIljN4cuda3std3__44plusIlEEE10Policy1000EPlSC_iS9_llNS7_10__identityEEEvT0_T1_T2_T3_T4_T6_E12temp_storage+72];
	add.s64 	%rd127, %rd125, %rd126;
	ld.shared.u64 	%rd128, [_ZZN3cub18CUB_300001_SM_10006detail6reduce28DeviceReduceSingleTileKernelINS2_10policy_hubIljN4cuda3std3__44plusIlEEE10Policy1000EPlSC_iS9_llNS7_10__identityEEEvT0_T1_T2_T3_T4_T6_E12temp_storage+80];
	add.s64 	%rd129, %rd127, %rd128;
	ld.shared.u64 	%rd130, [_ZZN3cub18CUB_300001_SM_10006detail6reduce28DeviceReduceSingleTileKernelINS2_10policy_hubIljN4cuda3std3__44plusIlEEE10Policy1000EPlSC_iS9_llNS7_10__identityEEEvT0_T1_T2_T3_T4_T6_E12temp_storage+88];
	add.s64 	%rd131, %rd129, %rd130;
	ld.shared.u64 	%rd132, [_ZZN3cub18CUB_300001_SM_10006detail6reduce28DeviceReduceSingleTileKernelINS2_10policy_hubIljN4cuda3std3__44plusIlEEE10Policy1000EPlSC_iS9_llNS7_10__identityEEEvT0_T1_T2_T3_T4_T6_E12temp_storage+96];
	add.s64 	%rd133, %rd131, %rd132;
	ld.shared.u64 	%rd134, [_ZZN3cub18CUB_300001_SM_10006detail6reduce28DeviceReduceSingleTileKernelINS2_10policy_hubIljN4cuda3std3__44plusIlEEE10Policy1000EPlSC_iS9_llNS7_10__identityEEEvT0_T1_T2_T3_T4_T6_E12temp_storage+104];
	add.s64 	%rd135, %rd133, %rd134;
	ld.shared.u64 	%rd136, [_ZZN3cub18CUB_300001_SM_10006detail6reduce28DeviceReduceSingleTileKernelINS2_10policy_hubIljN4cuda3std3__44plusIlEEE10Policy1000EPlSC_iS9_llNS7_10__identityEEEvT0_T1_T2_T3_T4_T6_E12temp_storage+112];
	add.s64 	%rd137, %rd135, %rd136;
	ld.shared.u64 	%rd138, [_ZZN3cub18CUB_300001_SM_10006detail6reduce28DeviceReduceSingleTileKernelINS2_10policy_hubIljN4cuda3std3__44plusIlEEE10Policy1000EPlSC_iS9_llNS7_10__identityEEEvT0_T1_T2_T3_T4_T6_E12temp_storage+120];
	add.s64 	%rd139, %rd137, %rd138;
	ld.shared.u64 	%rd140, [_ZZN3cub18CUB_300001_SM_10006detail6reduce28DeviceReduceSingleTileKernelINS2_10policy_hubIljN4cuda3std3__44plusIlEEE10Policy1000EPlSC_iS9_llNS7_10__identityEEEvT0_T1_T2_T3_T4_T6_E12temp_storage+128];
	add.s64 	%rd141, %rd139, %rd140;
	ld.shared.u64 	%rd142, [_ZZN3cub18CUB_300001_SM_10006detail6reduce28DeviceReduceSingleTileKernelINS2_10policy_hubIljN4cuda3std3__44plusIlEEE10Policy1000EPlSC_iS9_llNS7_10__identityEEEvT0_T1_T2_T3_T4_T6_E12temp_storage+136];
	add.s64 	%rd280, %rd141, %rd142;
$L__BB5_37:
	mov.u32 	%r223, %tid.x;
	setp.ne.s32 	%p56, %r223, 0;
	@%p56 bra 	$L__BB5_39;
	add.s64 	%rd264, %rd280, %rd36;
	st.global.u64 	[%rd1], %rd264;
$L__BB5_39:
	ret;

}
	// .globl	_ZN3cub18CUB_300001_SM_10006detail6reduce28DeviceReduceSingleTileKernelINS2_10policy_hubIlyN4cuda3std3__44plusIlEEE10Policy1000EN6thrust24THRUST_300001_SM_1000_NS18transform_iteratorINSD_6detail10functional5actorINSG_9compositeIJNSG_16operator_adaptorINS7_7greaterIvEEEENSH_INSG_8argumentILj0EEEEENSH_INSG_5valueIiEEEEEEEEENSF_15normal_iteratorINSD_10device_ptrIiEEEEllEEPlyS9_llNS7_10__identityEEEvT0_T1_T2_T3_T4_T6_
.visible .entry _ZN3cub18CUB_300001_SM_10006detail6reduce28DeviceReduceSingleTileKernelINS2_10policy_hubIlyN4cuda3std3__44plusIlEEE10Policy1000EN6thrust24THRUST_300001_SM_1000_NS18transform_iteratorINSD_6detail10functional5actorINSG_9compositeIJNSG_16operator_adaptorINS7_7greaterIvEEEENSH_INSG_8argumentILj0EEEEENSH_INSG_5valueIiEEEEEEEEENSF_15normal_iteratorINSD_10device_ptrIiEEEEllEEPlyS9_llNS7_10__identityEEEvT0_T1_T2_T3_T4_T6_(
	.param .align 8 .b8 _ZN3cub18CUB_300001_SM_10006detail6reduce28DeviceReduceSingleTileKernelINS2_10policy_hubIlyN4cuda3std3__44plusIlEEE10Policy1000EN6thrust24THRUST_300001_SM_1000_NS18transform_iteratorINSD_6detail10functional5actorINSG_9compositeIJNSG_16operator_adaptorINS7_7greaterIvEEEENSH_INSG_8argumentILj0EEEEENSH_INSG_5valueIiEEEEEEEEENSF_15normal_iteratorINSD_10device_ptrIiEEEEllEEPlyS9_llNS7_10__identityEEEvT0_T1_T2_T3_T4_T6__param_0[16],
	.param .u64 .ptr .align 1 _ZN3cub18CUB_300001_SM_10006detail6reduce28DeviceReduceSingleTileKernelINS2_10policy_hubIlyN4cuda3std3__44plusIlEEE10Policy1000EN6thrust24THRUST_300001_SM_1000_NS18transform_iteratorINSD_6detail10functional5actorINSG_9compositeIJNSG_16operator_adaptorINS7_7greaterIvEEEENSH_INSG_8argumentILj0EEEEENSH_INSG_5valueIiEEEEEEEEENSF_15normal_iteratorINSD_10device_ptrIiEEEEllEEPlyS9_llNS7_10__identityEEEvT0_T1_T2_T3_T4_T6__param_1,
	.param .u64 _ZN3cub18CUB_300001_SM_10006detail6reduce28DeviceReduceSingleTileKernelINS2_10policy_hubIlyN4cuda3std3__44plusIlEEE10Policy1000EN6thrust24THRUST_300001_SM_1000_NS18transform_iteratorINSD_6detail10functional5actorINSG_9compositeIJNSG_16operator_adaptorINS7_7greaterIvEEEENSH_INSG_8argumentILj0EEEEENSH_INSG_5valueIiEEEEEEEEENSF_15normal_iteratorINSD_10device_ptrIiEEEEllEEPlyS9_llNS7_10__identityEEEvT0_T1_T2_T3_T4_T6__param_2,
	.param .align 1 .b8 _ZN3cub18CUB_300001_SM_10006detail6reduce28DeviceReduceSingleTileKernelINS2_10policy_hubIlyN4cuda3std3__44plusIlEEE10Policy1000EN6thrust24THRUST_300001_SM_1000_NS18transform_iteratorINSD_6detail10functional5actorINSG_9compositeIJNSG_16operator_adaptorINS7_7greaterIvEEEENSH_INSG_8argumentILj0EEEEENSH_INSG_5valueIiEEEEEEEEENSF_15normal_iteratorINSD_10device_ptrIiEEEEllEEPlyS9_llNS7_10__identityEEEvT0_T1_T2_T3_T4_T6__param_3[1],
	.param .u64 _ZN3cub18CUB_300001_SM_10006detail6reduce28DeviceReduceSingleTileKernelINS2_10policy_hubIlyN4cuda3std3__44plusIlEEE10Policy1000EN6thrust24THRUST_300001_SM_1000_NS18transform_iteratorINSD_6detail10functional5actorINSG_9compositeIJNSG_16operator_adaptorINS7_7greaterIvEEEENSH_INSG_8argumentILj0EEEEENSH_INSG_5valueIiEEEEEEEEENSF_15normal_iteratorINSD_10device_ptrIiEEEEllEEPlyS9_llNS7_10__identityEEEvT0_T1_T2_T3_T4_T6__param_4,
	.param .align 1 .b8 _ZN3cub18CUB_300001_SM_10006detail6reduce28DeviceReduceSingleTileKernelINS2_10policy_hubIlyN4cuda3std3__44plusIlEEE10Policy1000EN6thrust24THRUST_300001_SM_1000_NS18transform_iteratorINSD_6detail10functional5actorINSG_9compositeIJNSG_16operator_adaptorINS7_7greaterIvEEEENSH_INSG_8argumentILj0EEEEENSH_INSG_5valueIiEEEEEEEEENSF_15normal_iteratorINSD_10device_ptrIiEEEEllEEPlyS9_llNS7_10__identityEEEvT0_T1_T2_T3_T4_T6__param_5[1]
)
.maxntid 512
.minnctapersm 1
{
	.reg .pred 	%p<140>;
	.reg .b16 	%rs<3>;
	.reg .b32 	%r<323>;
	.reg .b64 	%rd<403>;
	// demoted variable
	.shared .align 8 .b8 _ZZN3cub18CUB_300001_SM_10006detail6reduce28DeviceReduceSingleTileKernelINS2_10policy_hubIlyN4cuda3std3__44plusIlEEE10Policy1000EN6thrust24THRUST_300001_SM_1000_NS18transform_iteratorINSD_6detail10functional5actorINSG_9compositeIJNSG_16operator_adaptorINS7_7greaterIvEEEENSH_INSG_8argumentILj0EEEEENSH_INSG_5valueIiEEEEEEEEENSF_15normal_iteratorINSD_10device_ptrIiEEEEllEEPlyS9_llNS7_10__identityEEEvT0_T1_T2_T3_T4_T6_E12temp_storage[152];
	ld.param.u32 	%r45, [_ZN3cub18CUB_300001_SM_10006detail6reduce28DeviceReduceSingleTileKernelINS2_10policy_hubIlyN4cuda3std3__44plusIlEEE10Policy1000EN6thrust24THRUST_300001_SM_1000_NS18transform_iteratorINSD_6detail10functional5actorINSG_9compositeIJNSG_16operator_adaptorINS7_7greaterIvEEEENSH_INSG_8argumentILj0EEEEENSH_INSG_5valueIiEEEEEEEEENSF_15normal_iteratorINSD_10device_ptrIiEEEEllEEPlyS9_llNS7_10__identityEEEvT0_T1_T2_T3_T4_T6__param_0+12];
	ld.param.u64 	%rd57, [_ZN3cub18CUB_300001_SM_10006detail6reduce28DeviceReduceSingleTileKernelINS2_10policy_hubIlyN4cuda3std3__44plusIlEEE10Policy1000EN6thrust24THRUST_300001_SM_1000_NS18transform_iteratorINSD_6detail10functional5actorINSG_9compositeIJNSG_16operator_adaptorINS7_7greaterIvEEEENSH_INSG_8argumentILj0EEEEENSH_INSG_5valueIiEEEEEEEEENSF_15normal_iteratorINSD_10device_ptrIiEEEEllEEPlyS9_llNS7_10__identityEEEvT0_T1_T2_T3_T4_T6__param_0];
	ld.param.u64 	%rd60, [_ZN3cub18CUB_300001_SM_10006detail6reduce28DeviceReduceSingleTileKernelINS2_10policy_hubIlyN4cuda3std3__44plusIlEEE10Policy1000EN6thrust24THRUST_300001_SM_1000_NS18transform_iteratorINSD_6detail10functional5actorINSG_9compositeIJNSG_16operator_adaptorINS7_7greaterIvEEEENSH_INSG_8argumentILj0EEEEENSH_INSG_5valueIiEEEEEEEEENSF_15normal_iteratorINSD_10device_ptrIiEEEEllEEPlyS9_llNS7_10__identityEEEvT0_T1_T2_T3_T4_T6__param_1];
	ld.param.u64 	%rd58, [_ZN3cub18CUB_300001_SM_10006detail6reduce28DeviceReduceSingleTileKernelINS2_10policy_hubIlyN4cuda3std3__44plusIlEEE10Policy1000EN6thrust24THRUST_300001_SM_1000_NS18transform_iteratorINSD_6detail10functional5actorINSG_9compositeIJNSG_16operator_adaptorINS7_7greaterIvEEEENSH_INSG_8argumentILj0EEEEENSH_INSG_5valueIiEEEEEEEEENSF_15normal_iteratorINSD_10device_ptrIiEEEEllEEPlyS9_llNS7_10__identityEEEvT0_T1_T2_T3_T4_T6__param_2];
	ld.param.u64 	%rd59, [_ZN3cub18CUB_300001_SM_10006detail6reduce28DeviceReduceSingleTileKernelINS2_10policy_hubIlyN4cuda3std3__44plusIlEEE10Policy1000EN6thrust24THRUST_300001_SM_1000_NS18transform_iteratorINSD_6detail10functional5actorINSG_9compositeIJNSG_16operator_adaptorINS7_7greaterIvEEEENSH_INSG_8argumentILj0EEEEENSH_INSG_5valueIiEEEEEEEEENSF_15normal_iteratorINSD_10device_ptrIiEEEEllEEPlyS9_llNS7_10__identityEEEvT0_T1_T2_T3_T4_T6__param_4];
	cvta.to.global.u64 	%rd1, %rd60;
	setp.ne.s64 	%p1, %rd58, 0;
	@%p1 bra 	$L__BB6_3;
	mov.u32 	%r308, %tid.x;
	setp.ne.s32 	%p139, %r308, 0;
	@%p139 bra 	$L__BB6_51;
	st.global.u64 	[%rd1], %rd59;
	bra.uni 	$L__BB6_51;
$L__BB6_3:
	cvta.to.global.u64 	%rd2, %rd57;
	setp.gt.u64 	%p2, %rd58, 3583;
	@%p2 bra 	$L__BB6_28;
	cvt.u32.u64 	%r4, %rd58;
	mov.u32 	%r5, %tid.x;
	setp.ge.u32 	%p67, %r5, %r4;
	mov.b64 	%rd386, 0;
	mov.u32 	%r312, %r5;
	@%p67 bra 	$L__BB6_6;
	mul.wide.u32 	%rd207, %r5, 4;
	add.s64 	%rd208, %rd2, %rd207;
	ld.global.u32 	%r155, [%rd208];
	setp.gt.s32 	%p68, %r155, %r45;
	selp.u64 	%rd386, 1, 0, %p68;
	add.s32 	%r312, %r5, 512;
$L__BB6_6:
	setp.ge.u32 	%p69, %r312, %r4;
	@%p69 bra 	$L__BB6_19;
	not.b32 	%r156, %r312;
	add.s32 	%r157, %r156, %r4;
	shr.u32 	%r158, %r157, 9;
	add.s32 	%r8, %r158, 1;
	and.b32  	%r9, %r8, 15;
	setp.lt.u32 	%p70, %r157, 7680;
	@%p70 bra 	$L__BB6_10;
	and.b32  	%r159, %r8, 16777200;
	neg.s32 	%r310, %r159;
	mul.wide.u32 	%rd210, %r312, 4;
	add.s64 	%rd211, %rd210, %rd2;
	add.s64 	%rd377, %rd211, 16384;
$L__BB6_9:
	.pragma "nounroll";
	ld.global.u32 	%r160, [%rd377+-16384];
	setp.gt.s32 	%p71, %r160, %r45;
	selp.u64 	%rd212, 1, 0, %p71;
	add.s64 	%rd213, %rd386, %rd212;
	ld.global.u32 	%r161, [%rd377+-14336];
	setp.gt.s32 	%p72, %r161, %r45;
	selp.u64 	%rd214, 1, 0, %p72;
	add.s64 	%rd215, %rd213, %rd214;
	ld.global.u32 	%r162, [%rd377+-12288];
	setp.gt.s32 	%p73, %r162, %r45;
	selp.u64 	%rd216, 1, 0, %p73;
	add.s64 	%rd217, %rd215, %rd216;
	ld.global.u32 	%r163, [%rd377+-10240];
	setp.gt.s32 	%p74, %r163, %r45;
	selp.u64 	%rd218, 1, 0, %p74;
	add.s64 	%rd219, %rd217, %rd218;
	ld.global.u32 	%r164, [%rd377+-8192];
	setp.gt.s32 	%p75, %r164, %r45;
	selp.u64 	%rd220, 1, 0, %p75;
	add.s64 	%rd221, %rd219, %rd220;
	ld.global.u32 	%r165, [%rd377+-6144];
	setp.gt.s32 	%p76, %r165, %r45;
	selp.u64 	%rd222, 1, 0, %p76;
	add.s64 	%rd223, %rd221, %rd222;
	ld.global.u32 	%r166, [%rd377+-4096];
	setp.gt.s32 	%p77, %r166, %r45;
	selp.u64 	%rd224, 1, 0, %p77;
	add.s64 	%rd225, %rd223, %rd224;
	ld.global.u32 	%r167, [%rd377+-2048];
	setp.gt.s32 	%p78, %r167, %r45;
	selp.u64 	%rd226, 1, 0, %p78;
	add.s64 	%rd227, %rd225, %rd226;
	ld.global.u32 	%r168, [%rd377];
	setp.gt.s32 	%p79, %r168, %r45;
	selp.u64 	%rd228, 1, 0, %p79;
	add.s64 	%rd229, %rd227, %rd228;
	ld.global.u32 	%r169, [%rd377+2048];
	setp.gt.s32 	%p80, %r169, %r45;
	selp.u64 	%rd230, 1, 0, %p80;
	add.s64 	%rd231, %rd229, %rd230;
	ld.global.u32 	%r170, [%rd377+4096];
	setp.gt.s32 	%p81, %r170, %r45;
	selp.u64 	%rd232, 1, 0, %p81;
	add.s64 	%rd233, %rd231, %rd232;
	ld.global.u32 	%r171, [%rd377+6144];
	setp.gt.s32 	%p82, %r171, %r45;
	selp.u64 	%rd234, 1, 0, %p82;
	add.s64 	%rd235, %rd233, %rd234;
	ld.global.u32 	%r172, [%rd377+8192];
	setp.gt.s32 	%p83, %r172, %r45;
	selp.u64 	%rd236, 1, 0, %p83;
	add.s64 	%rd237, %rd235, %rd236;
	ld.global.u32 	%r173, [%rd377+10240];
	setp.gt.s32 	%p84, %r173, %r45;
	selp.u64 	%rd238, 1, 0, %p84;
	add.s64 	%rd239, %rd237, %rd238;
	ld.global.u32 	%r174, [%rd377+12288];
	setp.gt.s32 	%p85, %r174, %r45;
	selp.u64 	%rd240, 1, 0, %p85;
	add.s64 	%rd241, %rd239, %rd240;
	ld.global.u32 	%r175, [%rd377+14336];
	setp.gt.s32 	%p86, %r175, %r45;
	selp.u64 	%rd242, 1, 0, %p86;
	add.s64 	%rd386, %rd241, %rd242;
	add.s32 	%r312, %r312, 8192;
	add.s32 	%r310, %r310, 16;
	add.s64 	%rd377, %rd377, 32768;
	setp.ne.s32 	%p87, %r310, 0;
	@%p87 bra 	$L__BB6_9;
$L__BB6_10:
	setp.eq.s32 	%p88, %r9, 0;
	@%p88 bra 	$L__BB6_19;
	and.b32  	%r16, %r8, 7;
	setp.lt.u32 	%p89, %r9, 8;
	@%p89 bra 	$L__BB6_13;
	mul.wide.s32 	%rd244, %r312, 4;
	add.s64 	%rd245, %rd2, %rd244;
	ld.global.u32 	%r176, [%rd245];
	setp.gt.s32 	%p90, %r176, %r45;
	selp.u64 	%rd246, 1, 0, %p90;
	add.s64 	%rd247, %rd386, %rd246;
	ld.global.u32 	%r177, [%rd245+2048];
	setp.gt.s32 	%p91, %r177, %r45;
	selp.u64 	%rd248, 1, 0, %p91;
	add.s64 	%rd249, %rd247, %rd248;
	ld.global.u32 	%r178, [%rd245+4096];
	setp.gt.s32 	%p92, %r178, %r45;
	selp.u64 	%rd250, 1, 0, %p92;
	add.s64 	%rd251, %rd249, %rd250;
	ld.global.u32 	%r179, [%rd245+6144];
	setp.gt.s32 	%p93, %r179, %r45;
	selp.u64 	%rd252, 1, 0, %p93;
	add.s64 	%rd253, %rd251, %rd252;
	ld.global.u32 	%r180, [%rd245+8192];
	setp.gt.s32 	%p94, %r180, %r45;
	selp.u64 	%rd254, 1, 0, %p94;
	add.s64 	%rd255, %rd253, %rd254;
	ld.global.u32 	%r181, [%rd245+10240];
	setp.gt.s32 	%p95, %r181, %r45;
	selp.u64 	%rd256, 1, 0, %p95;
	add.s64 	%rd257, %rd255, %rd256;
	ld.global.u32 	%r182, [%rd245+12288];
	setp.gt.s32 	%p96, %r182, %r45;
	selp.u64 	%rd258, 1, 0, %p96;
	add.s64 	%rd259, %rd257, %rd258;
	ld.global.u32 	%r183, [%rd245+14336];
	setp.gt.s32 	%p97, %r183, %r45;
	selp.u64 	%rd260, 1, 0, %p97;
	add.s64 	%rd386, %rd259, %rd260;
	add.s32 	%r312, %r312, 4096;
$L__BB6_13:
	setp.eq.s32 	%p98, %r16, 0;
	@%p98 bra 	$L__BB6_19;
	and.b32  	%r19, %r8, 3;
	setp.lt.u32 	%p99, %r16, 4;
	@%p99 bra 	$L__BB6_16;
	mul.wide.s32 	%rd262, %r312, 4;
	add.s64 	%rd263, %rd2, %rd262;
	ld.global.u32 	%r184, [%rd263];
	setp.gt.s32 	%p100, %r184, %r45;
	selp.u64 	%rd264, 1, 0, %p100;
	add.s64 	%rd265, %rd386, %rd264;
	ld.global.u32 	%r185, [%rd263+2048];
	setp.gt.s32 	%p101, %r185, %r45;
	selp.u64 	%rd266, 1, 0, %p101;
	add.s64 	%rd267, %rd265, %rd266;
	ld.global.u32 	%r186, [%rd263+4096];
	setp.gt.s32 	%p102, %r186, %r45;
	selp.u64 	%rd268, 1, 0, %p102;
	add.s64 	%rd269, %rd267, %rd268;
	ld.global.u32 	%r187, [%rd263+6144];
	setp.gt.s32 	%p103, %r187, %r45;
	selp.u64 	%rd270, 1, 0, %p103;
	add.s64 	%rd386, %rd269, %rd270;
	add.s32 	%r312, %r312, 2048;
$L__BB6_16:
	setp.eq.s32 	%p104, %r19, 0;
	@%p104 bra 	$L__BB6_19;
	neg.s32 	%r315, %r19;
$L__BB6_18:
	.pragma "nounroll";
	mul.wide.s32 	%rd271, %r312, 4;
	add.s64 	%rd272, %rd2, %rd271;
	ld.global.u32 	%r188, [%rd272];
	setp.gt.s32 	%p105, %r188, %r45;
	selp.u64 	%rd273, 1, 0, %p105;
	add.s64 	%rd386, %rd386, %rd273;
	add.s32 	%r312, %r312, 512;
	add.s32 	%r315, %r315, 1;
	setp.ne.s32 	%p106, %r315, 0;
	@%p106 bra 	$L__BB6_18;
$L__BB6_19:
	setp.lt.u64 	%p107, %rd58, 512;
	@%p107 bra 	$L__BB6_24;
	// begin inline asm
	mov.u32 %r252, %laneid;
	// end inline asm
	mov.b64 	{%r254, %r259}, %rd386;
	mov.b32 	%r260, 1;
	mov.b32 	%r301, 31;
	mov.b32 	%r302, -1;
	// begin inline asm
	shfl.sync.down.b32 %r253, %r254, %r260, %r301, %r302;
	// end inline asm
	// begin inline asm
	shfl.sync.down.b32 %r258, %r259, %r260, %r301, %r302;
	// end inline asm
	mov.b64 	%rd332, {%r253, %r258};
	setp.gt.s32 	%p131, %r252, 30;
	selp.b64 	%rd333, 0, %rd332, %p131;
	add.s64 	%rd334, %rd333, %rd386;
	mov.b64 	{%r264, %r269}, %rd334;
	mov.b32 	%r270, 2;
	// begin inline asm
	shfl.sync.down.b32 %r263, %r264, %r270, %r301, %r302;
	// end inline asm
	// begin inline asm
	shfl.sync.down.b32 %r268, %r269, %r270, %r301, %r302;
	// end inline asm
	mov.b64 	%rd335, {%r263, %r268};
	setp.gt.s32 	%p132, %r252, 29;
	selp.b64 	%rd336, 0, %rd335, %p132;
	add.s64 	%rd337, %rd336, %rd334;
	mov.b64 	{%r274, %r279}, %rd337;
	mov.b32 	%r280, 4;
	// begin inline asm
	shfl.sync.down.b32 %r273, %r274, %r280, %r301, %r302;
	// end inline asm
	// begin inline asm
	shfl.sync.down.b32 %r278, %r279, %r280, %r301, %r302;
	// end inline asm
	mov.b64 	%rd338, {%r273, %r278};
	setp.gt.s32 	%p133, %r252, 27;
	selp.b64 	%rd339, 0, %rd338, %p133;
	add.s64 	%rd340, %rd339, %rd337;
	mov.b64 	{%r284, %r289}, %rd340;
	mov.b32 	%r290, 8;
	// begin inline asm
	shfl.sync.down.b32 %r283, %r284, %r290, %r301, %r302;
	// end inline asm
	// begin inline asm
	shfl.sync.down.b32 %r288, %r289, %r290, %r301, %r302;
	// end inline asm
	mov.b64 	%rd341, {%r283, %r288};
	setp.gt.s32 	%p134, %r252, 23;
	selp.b64 	%rd342, 0, %rd341, %p134;
	add.s64 	%rd343, %rd342, %rd340;
	mov.b64 	{%r294, %r299}, %rd343;
	mov.b32 	%r300, 16;
	// begin inline asm
	shfl.sync.down.b32 %r293, %r294, %r300, %r301, %r302;
	// end inline asm
	// begin inline asm
	shfl.sync.down.b32 %r298, %r299, %r300, %r301, %r302;
	// end inline asm
	mov.b64 	%rd344, {%r293, %r298};
	setp.gt.s32 	%p135, %r252, 15;
	selp.b64 	%rd345, 0, %rd344, %p135;
	add.s64 	%rd402, %rd345, %rd343;
	setp.ne.s32 	%p136, %r252, 0;
	@%p136 bra 	$L__BB6_22;
	shr.u32 	%r303, %r5, 2;
	and.b32  	%r304, %r303, 248;
	mov.u32 	%r305, _ZZN3cub18CUB_300001_SM_10006detail6reduce28DeviceReduceSingleTileKernelINS2_10policy_hubIlyN4cuda3std3__44plusIlEEE10Policy1000EN6thrust24THRUST_300001_SM_1000_NS18transform_iteratorINSD_6detail10functional5actorINSG_9compositeIJNSG_16operator_adaptorINS7_7greaterIvEEEENSH_INSG_8argumentILj0EEEEENSH_INSG_5valueIiEEEEEEEEENSF_15normal_iteratorINSD_10device_ptrIiEEEEllEEPlyS9_llNS7_10__identityEEEvT0_T1_T2_T3_T4_T6_E12temp_storage;
	add.s32 	%r306, %r305, %r304;
	st.shared.u64 	[%r306+16], %rd402;
$L__BB6_22:
	bar.sync 	0;
	setp.ne.s32 	%p137, %r5, 0;
	@%p137 bra 	$L__BB6_49;
	ld.shared.u64 	%rd346, [_ZZN3cub18CUB_300001_SM_10006detail6reduce28DeviceReduceSingleTileKernelINS2_10policy_hubIlyN4cuda3std3__44plusIlEEE10Policy1000EN6thrust24THRUST_300001_SM_1000_NS18transform_iteratorINSD_6detail10functional5actorINSG_9compositeIJNSG_16operator_adaptorINS7_7greaterIvEEEENSH_INSG_8argumentILj0EEEEENSH_INSG_5valueIiEEEEEEEEENSF_15normal_iteratorINSD_10device_ptrIiEEEEllEEPlyS9_llNS7_10__identityEEEvT0_T1_T2_T3_T4_T6_E12temp_storage+24];
	add.s64 	%rd347, %rd346, %rd402;
	ld.shared.u64 	%rd348, [_ZZN3cub18CUB_300001_SM_10006detail6reduce28DeviceReduceSingleTileKernelINS2_10policy_hubIlyN4cuda3std3__44plusIlEEE10Policy1000EN6thrust24THRUST_300001_SM_1000_NS18transform_iteratorINSD_6detail10functional5actorINSG_9compositeIJNSG_16operator_adaptorINS7_7greaterIvEEEENSH_INSG_8argumentILj0EEEEENSH_INSG_5valueIiEEEEEEEEENSF_15normal_iteratorINSD_10device_ptrIiEEEEllEEPlyS9_llNS7_10__identityEEEvT0_T1_T2_T3_T4_T6_E12temp_storage+32];
	add.s64 	%rd349, %rd347, %rd348;
	ld.shared.u64 	%rd350, [_ZZN3cub18CUB_300001_SM_10006detail6reduce28DeviceReduceSingleTileKernelINS2_10policy_hubIlyN4cuda3std3__44plusIlEEE10Policy1000EN6thrust24THRUST_300001_SM_1000_NS18transform_iteratorINSD_6detail10functional5actorINSG_9compositeIJNSG_16operator_adaptorINS7_7greaterIvEEEENSH_INSG_8argumentILj0EEEEENSH_INSG_5valueIiEEEEEEEEENSF_15normal_iteratorINSD_10device_ptrIiEEEEllEEPlyS9_llNS7_10__identityEEEvT0_T1_T2_T3_T4_T6_E12temp_storage+40];
	add.s64 	%rd351, %rd349, %rd350;
	ld.shared.u64 	%rd352, [_ZZN3cub18CUB_300001_SM_10006detail6reduce28DeviceReduceSingleTileKernelINS2_10policy_hubIlyN4cuda3std3__44plusIlEEE10Policy1000EN6thrust24THRUST_300001_SM_1000_NS18transform_iteratorINSD_6detail10functional5actorINSG_9compositeIJNSG_16operator_adaptorINS7_7greaterIvEEEENSH_INSG_8argumentILj0EEEEENSH_INSG_5valueIiEEEEEEEEENSF_15normal_iteratorINSD_10device_ptrIiEEEEllEEPlyS9_llNS7_10__identityEEEvT0_T1_T2_T3_T4_T6_E12temp_storage+48];
	add.s64 	%rd353, %rd351, %rd352;
	ld.shared.u64 	%rd354, [_ZZN3cub18CUB_300001_SM_10006detail6reduce28DeviceReduceSingleTileKernelINS2_10policy_hubIlyN4cuda3std3__44plusIlEEE10Policy1000EN6thrust24THRUST_300001_SM_1000_NS18transform_iteratorINSD_6detail10functional5actorINSG_9compositeIJNSG_16operator_adaptorINS7_7greaterIvEEEENSH_INSG_8argumentILj0EEEEENSH_INSG_5valueIiEEEEEEEEENSF_15normal_iteratorINSD_10device_ptrIiEEEEllEEPlyS9_llNS7_10__identityEEEvT0_T1_T2_T3_T4_T6_E12temp_storage+56];
	add.s64 	%rd355, %rd353, %rd354;
	ld.shared.u64 	%rd356, [_ZZN3cub18CUB_300001_SM_10006detail6reduce28DeviceReduceSingleTileKernelINS2_10policy_hubIlyN4cuda3std3__44plusIlEEE10Policy1000EN6thrust24THRUST_300001_SM_1000_NS18transform_iteratorINSD_6detail10functional5actorINSG_9compositeIJNSG_16operator_adaptorINS7_7greaterIvEEEENSH_INSG_8argumentILj0EEEEENSH_INSG_5valueIiEEEEEEEEENSF_15normal_iteratorINSD_10device_ptrIiEEEEllEEPlyS9_llNS7_10__identityEEEvT0_T1_T2_T3_T4_T6_E12temp_storage+64];
	add.s64 	%rd357, %rd355, %rd356;
	ld.shared.u64 	%rd358, [_ZZN3cub18CUB_300001_SM_10006detail6reduce28DeviceReduceSingleTileKernelINS2_10policy_hubIlyN4cuda3std3__44plusIlEEE10Policy1000EN6thrust24THRUST_300001_SM_1000_NS18transform_iteratorINSD_6detail10functional5actorINSG_9compositeIJNSG_16operator_adaptorINS7_7greaterIvEEEENSH_INSG_8argumentILj0EEEEENSH_INSG_5valueIiEEEEEEEEENSF_15normal_iteratorINSD_10device_ptrIiEEEEllEEPlyS9_llNS7_10__identityEEEvT0_T1_T2_T3_T4_T6_E12temp_storage+72];
	add.s64 	%rd359, %rd357, %rd358;
	ld.shared.u64 	%rd360, [_ZZN3cub18CUB_300001_SM_10006detail6reduce28DeviceReduceSingleTileKernelINS2_10policy_hubIlyN4cuda3std3__44plusIlEEE10Policy1000EN6thrust24THRUST_300001_SM_1000_NS18transform_iteratorINSD_6detail10functional5actorINSG_9compositeIJNSG_16operator_adaptorINS7_7greaterIvEEEENSH_INSG_8argumentILj0EEEEENSH_INSG_5valueIiEEEEEEEEENSF_15normal_iteratorINSD_10device_ptrIiEEEEllEEPlyS9_llNS7_10__identityEEEvT0_T1_T2_T3_T4_T6_E12temp_storage+80];
	add.s64 	%rd361, %rd359, %rd360;
	ld.shared.u64 	%rd362, [_ZZN3cub18CUB_300001_SM_10006detail6reduce28DeviceReduceSingleTileKernelINS2_10policy_hubIlyN4cuda3std3__44plusIlEEE10Policy1000EN6thrust24THRUST_300001_SM_1000_NS18transform_iteratorINSD_6detail10functional5actorINSG_9compositeIJNSG_16operator_adaptorINS7_7greaterIvEEEENSH_INSG_8argumentILj0EEEEENSH_INSG_5valueIiEEEEEEEEENSF_15normal_iteratorINSD_10device_ptrIiEEEEllEEPlyS9_llNS7_10__identityEEEvT0_T1_T2_T3_T4_T6_E12temp_storage+88];
	add.s64 	%rd363, %rd361, %rd362;
	ld.shared.u64 	%rd364, [_ZZN3cub18CUB_300001_SM_10006detail6reduce28DeviceReduceSingleTileKernelINS2_10policy_hubIlyN4cuda3std3__44plusIlEEE10Policy1000EN6thrust24THRUST_300001_SM_1000_NS18transform_iteratorINSD_6detail10functional5actorINSG_9compositeIJNSG_16operator_adaptorINS7_7greaterIvEEEENSH_INSG_8argumentILj0EEEEENSH_INSG_5valueIiEEEEEEEEENSF_15normal_iteratorINSD_10device_ptrIiEEEEllEEPlyS9_llNS7_10__identityEEEvT0_T1_T2_T3_T4_T6_E12temp_storage+96];
	add.s64 	%rd365, %rd363, %rd364;
	ld.shared.u64 	%rd366, [_ZZN3cub18CUB_300001_SM_10006detail6reduce28DeviceReduceSingleTileKernelINS2_10policy_hubIlyN4cuda3std3__44plusIlEEE10Policy1000EN6thrust24THRUST_300001_SM_1000_NS18transform_iteratorINSD_6detail10functional5actorINSG_9compositeIJNSG_16operator_adaptorINS7_7greaterIvEEEENSH_INSG_8argumentILj0EEEEENSH_INSG_5valueIiEEEEEEEEENSF_15normal_iteratorINSD_10device_ptrIiEEEEllEEPlyS9_llNS7_10__identityEEEvT0_T1_T2_T3_T4_T6_E12temp_storage+104];
	add.s64 	%rd367, %rd365, %rd366;
	ld.shared.u64 	%rd368, [_ZZN3cub18CUB_300001_SM_10006detail6reduce28DeviceReduceSingleTileKernelINS2_10policy_hubIlyN4cuda3std3__44plusIlEEE10Policy1000EN6thrust24THRUST_300001_SM_1000_NS18transform_iteratorINSD_6detail10functional5actorINSG_9compositeIJNSG_16operator_adaptorINS7_7greaterIvEEEENSH_INSG_8argumentILj0EEEEENSH_INSG_5valueIiEEEEEEEEENSF_15normal_iteratorINSD_10device_ptrIiEEEEllEEPlyS9_llNS7_10__identityEEEvT0_T1_T2_T3_T4_T6_E12temp_storage+112];
	add.s64 	%rd369, %rd367, %rd368;
	ld.shared.u64 	%rd370, [_ZZN3cub18CUB_300001_SM_10006detail6reduce28DeviceReduceSingleTileKernelINS2_10policy_hubIlyN4cuda3std3__44plusIlEEE10Policy1000EN6thrust24THRUST_300001_SM_1000_NS18transform_iteratorINSD_6detail10functional5actorINSG_9compositeIJNSG_16operator_adaptorINS7_7greaterIvEEEENSH_INSG_8argumentILj0EEEEENSH_INSG_5valueIiEEEEEEEEENSF_15normal_iteratorINSD_10device_ptrIiEEEEllEEPlyS9_llNS7_10__identityEEEvT0_T1_T2_T3_T4_T6_E12temp_storage+120];
	add.s64 	%rd371, %rd369, %rd370;
	ld.shared.u64 	%rd372, [_ZZN3cub18CUB_300001_SM_10006detail6reduce28DeviceReduceSingleTileKernelINS2_10policy_hubIlyN4cuda3std3__44plusIlEEE10Policy1000EN6thrust24THRUST_300001_SM_1000_NS18transform_iteratorINSD_6detail10functional5actorINSG_9compositeIJNSG_16operator_adaptorINS7_7greaterIvEEEENSH_INSG_8argumentILj0EEEEENSH_INSG_5valueIiEEEEEEEEENSF_15normal_iteratorINSD_10device_ptrIiEEEEllEEPlyS9_llNS7_10__identityEEEvT0_T1_T2_T3_T4_T6_E12temp_storage+128];
	add.s64 	%rd373, %rd371, %rd372;
	ld.shared.u64 	%rd374, [_ZZN3cub18CUB_300001_SM_10006detail6reduce28DeviceReduceSingleTileKernelINS2_10policy_hubIlyN4cuda3std3__44plusIlEEE10Policy1000EN6thrust24THRUST_300001_SM_1000_NS18transform_iteratorINSD_6detail10functional5actorINSG_9compositeIJNSG_16operator_adaptorINS7_7greaterIvEEEENSH_INSG_8argumentILj0EEEEENSH_INSG_5valueIiEEEEEEEEENSF_15normal_iteratorINSD_10device_ptrIiEEEEllEEPlyS9_llNS7_10__identityEEEvT0_T1_T2_T3_T4_T6_E12temp_storage+136];
	add.s64 	%rd402, %rd373, %rd374;
	bra.uni 	$L__BB6_49;
$L__BB6_24:
	// begin inline asm
	mov.u32 %r189, %laneid;
	// end inline asm
	and.b32  	%r240, %r5, 992;
	add.s32 	%r241, %r240, 32;
	setp.gt.u32 	%p108, %r241, %r4;
	not.b32 	%r242, %r240;
	add.s32 	%r243, %r4, %r242;
	selp.b32 	%r238, %r243, 31, %p108;
	mov.b64 	{%r191, %r196}, %rd386;
	mov.b32 	%r197, 1;
	mov.b32 	%r239, -1;
	// begin inline asm
	shfl.sync.down.b32 %r190, %r191, %r197, %r238, %r239;
	// end inline asm
	// begin inline asm
	shfl.sync.down.b32 %r195, %r196, %r197, %r238, %r239;
	// end inline asm
	mov.b64 	%rd274, {%r190, %r195};
	setp.lt.s32 	%p109, %r189, %r238;
	selp.b64 	%rd275, %rd274, 0, %p109;
	add.s64 	%rd276, %rd275, %rd386;
	mov.b64 	{%r201, %r206}, %rd276;
	mov.b32 	%r207, 2;
	// begin inline asm
	shfl.sync.down.b32 %r200, %r201, %r207, %r238, %r239;
	// end inline asm
	// begin inline asm
	shfl.sync.down.b32 %r205, %r206, %r207, %r238, %r239;
	// end inline asm
	mov.b64 	%rd277, {%r200, %r205};
	add.s32 	%r244, %r189, 2;
	setp.gt.s32 	%p110, %r244, %r238;
	selp.b64 	%rd278, 0, %rd277, %p110;
	add.s64 	%rd279, %rd278, %rd276;
	mov.b64 	{%r211, %r216}, %rd279;
	mov.b32 	%r217, 4;
	// begin inline asm
	shfl.sync.down.b32 %r210, %r211, %r217, %r238, %r239;
	// end inline asm
	// begin inline asm
	shfl.sync.down.b32 %r215, %r216, %r217, %r238, %r239;
	// end inline asm
	mov.b64 	%rd280, {%r210, %r215};
	add.s32 	%r245, %r189, 4;
	setp.gt.s32 	%p111, %r245, %r238;
	selp.b64 	%rd281, 0, %rd280, %p111;
	add.s64 	%rd282, %rd281, %rd279;
	mov.b64 	{%r221, %r226}, %rd282;
	mov.b32 	%r227, 8;
	// begin inline asm
	shfl.sync.down.b32 %r220, %r221, %r227, %r238, %r239;
	// end inline asm
	// begin inline asm
	shfl.sync.down.b32 %r225, %r226, %r227, %r238, %r239;
	// end inline asm
	mov.b64 	%rd283, {%r220, %r225};
	add.s32 	%r246, %r189, 8;
	setp.gt.s32 	%p112, %r246, %r238;
	selp.b64 	%rd284, 0, %rd283, %p112;
	add.s64 	%rd285, %rd284, %rd282;
	mov.b64 	{%r231, %r236}, %rd285;
	mov.b32 	%r237, 16;
	// begin inline asm
	shfl.sync.down.b32 %r230, %r231, %r237, %r238, %r239;
	// end inline asm
	// begin inline asm
	shfl.sync.down.b32 %r235, %r236, %r237, %r238, %r239;
	// end inline asm
	mov.b64 	%rd286, {%r230, %r235};
	add.s32 	%r247, %r189, 16;
	setp.gt.s32 	%p113, %r247, %r238;
	selp.b64 	%rd287, 0, %rd286, %p113;
	add.s64 	%rd402, %rd287, %rd285;
	setp.ne.s32 	%p114, %r189, 0;
	@%p114 bra 	$L__BB6_26;
	shr.u32 	%r248, %r5, 2;
	and.b32  	%r249, %r248, 248;
	mov.u32 	%r250, _ZZN3cub18CUB_300001_SM_10006detail6reduce28DeviceReduceSingleTileKernelINS2_10policy_hubIlyN4cuda3std3__44plusIlEEE10Policy1000EN6thrust24THRUST_300001_SM_1000_NS18transform_iteratorINSD_6detail10functional5actorINSG_9compositeIJNSG_16operator_adaptorINS7_7greaterIvEEEENSH_INSG_8argumentILj0EEEEENSH_INSG_5valueIiEEEEEEEEENSF_15normal_iteratorINSD_10device_ptrIiEEEEllEEPlyS9_llNS7_10__identityEEEvT0_T1_T2_T3_T4_T6_E12temp_storage;
	add.s32 	%r251, %r250, %r249;
	st.shared.u64 	[%r251+16], %rd402;
$L__BB6_26:
	bar.sync 	0;
	setp.ne.s32 	%p115, %r5, 0;
	@%p115 bra 	$L__BB6_49;
	setp.gt.u64 	%p116, %rd58, 32;
	ld.shared.u64 	%rd288, [_ZZN3cub18CUB_300001_SM_10006detail6reduce28DeviceReduceSingleTileKernelINS2_10policy_hubIlyN4cuda3std3__44plusIlEEE10Policy1000EN6thrust24THRUST_300001_SM_1000_NS18transform_iteratorINSD_6detail10functional5actorINSG_9compositeIJNSG_16operator_adaptorINS7_7greaterIvEEEENSH_INSG_8argumentILj0EEEEENSH_INSG_5valueIiEEEEEEEEENSF_15normal_iteratorINSD_10device_ptrIiEEEEllEEPlyS9_llNS7_10__identityEEEvT0_T1_T2_T3_T4_T6_E12temp_storage+24];
	selp.b64 	%rd289, %rd288, 0, %p116;
	add.s64 	%rd290, %rd289, %rd402;
	setp.gt.u64 	%p117, %rd58, 64;
	ld.shared.u64 	%rd291, [_ZZN3cub18CUB_300001_SM_10006detail6reduce28DeviceReduceSingleTileKernelINS2_10policy_hubIlyN4cuda3std3__44plusIlEEE10Policy1000EN6thrust24THRUST_300001_SM_1000_NS18transform_iteratorINSD_6detail10functional5actorINSG_9compositeIJNSG_16operator_adaptorINS7_7greaterIvEEEENSH_INSG_8argumentILj0EEEEENSH_INSG_5valueIiEEEEEEEEENSF_15normal_iteratorINSD_10device_ptrIiEEEEllEEPlyS9_llNS7_10__identityEEEvT0_T1_T2_T3_T4_T6_E12temp_storage+32];
	selp.b64 	%rd292, %rd291, 0, %p117;
	add.s64 	%rd293, %rd290, %rd292;
	setp.gt.u64 	%p118, %rd58, 96;
	ld.shared.u64 	%rd294, [_ZZN3cub18CUB_300001_SM_10006detail6reduce28DeviceReduceSingleTileKernelINS2_10policy_hubIlyN4cuda3std3__44plusIlEEE10Policy1000EN6thrust24THRUST_300001_SM_1000_NS18transform_iteratorINSD_6detail10functional5actorINSG_9compositeIJNSG_16operator_adaptorINS7_7greaterIvEEEENSH_INSG_8argumentILj0EEEEENSH_INSG_5valueIiEEEEEEEEENSF_15normal_iteratorINSD_10device_ptrIiEEEEllEEPlyS9_llNS7_10__identityEEEvT0_T1_T2_T3_T4_T6_E12temp_storage+40];
	selp.b64 	%rd295, %rd294, 0, %p118;
	add.s64 	%rd296, %rd293, %rd295;
	setp.gt.u64 	%p119, %rd58, 128;
	ld.shared.u64 	%rd297, [_ZZN3cub18CUB_300001_SM_10006detail6reduce28DeviceReduceSingleTileKernelINS2_10policy_hubIlyN4cuda3std3__44plusIlEEE10Policy1000EN6thrust24THRUST_300001_SM_1000_NS18transform_iteratorINSD_6detail10functional5actorINSG_9compositeIJNSG_16operator_adaptorINS7_7greaterIvEEEENSH_INSG_8argumentILj0EEEEENSH_INSG_5valueIiEEEEEEEEENSF_15normal_iteratorINSD_10device_ptrIiEEEEllEEPlyS9_llNS7_10__identityEEEvT0_T1_T2_T3_T4_T6_E12temp_storage+48];
	selp.b64 	%rd298, %rd297, 0, %p119;
	add.s64 	%rd299, %rd296, %rd298;
	setp.gt.u64 	%p120, %rd58, 160;
	ld.shared.u64 	%rd300, [_ZZN3cub18CUB_300001_SM_10006detail6reduce28DeviceReduceSingleTileKernelINS2_10policy_hubIlyN4cuda3std3__44plusIlEEE10Policy1000EN6thrust24THRUST_300001_SM_1000_NS18transform_iteratorINSD_6detail10functional5actorINSG_9compositeIJNSG_16operator_adaptorINS7_7greaterIvEEEENSH_INSG_8argumentILj0EEEEENSH_INSG_5valueIiEEEEEEEEENSF_15normal_iteratorINSD_10device_ptrIiEEEEllEEPlyS9_llNS7_10__identityEEEvT0_T1_T2_T3_T4_T6_E12temp_storage+56];
	selp.b64 	%rd301, %rd300, 0, %p120;
	add.s64 	%rd302, %rd299, %rd301;
	setp.gt.u64 	%p121, %rd58, 192;
	ld.shared.u64 	%rd303, [_ZZN3cub18CUB_300001_SM_10006detail6reduce28DeviceReduceSingleTileKernelINS2_10policy_hubIlyN4cuda3std3__44plusIlEEE10Policy1000EN6thrust24THRUST_300001_SM_1000_NS18transform_iteratorINSD_6detail10functional5actorINSG_9compositeIJNSG_16operator_adaptorINS7_7greaterIvEEEENSH_INSG_8argumentILj0EEEEENSH_INSG_5valueIiEEEEEEEEENSF_15normal_iteratorINSD_10device_ptrIiEEEEllEEPlyS9_llNS7_10__identityEEEvT0_T1_T2_T3_T4_T6_E12temp_storage+64];
	selp.b64 	%rd304, %rd303, 0, %p121;
	add.s64 	%rd305, %rd302, %rd304;
	setp.gt.u64 	%p122, %rd58, 224;
	ld.shared.u64 	%rd306, [_ZZN3cub18CUB_300001_SM_10006detail6reduce28DeviceReduceSingleTileKernelINS2_10policy_hubIlyN4cuda3std3__44plusIlEEE10Policy1000EN6thrust24THRUST_300001_SM_1000_NS18transform_iteratorINSD_6detail10functional5actorINSG_9compositeIJNSG_16operator_adaptorINS7_7greaterIvEEEENSH_INSG_8argumentILj0EEEEENSH_INSG_5valueIiEEEEEEEEENSF_15normal_iteratorINSD_10device_ptrIiEEEEllEEPlyS9_llNS7_10__identityEEEvT0_T1_T2_T3_T4_T6_E12temp_storage+72];
	selp.b64 	%rd307, %rd306, 0, %p122;
	add.s64 	%rd308, %rd305, %rd307;
	setp.gt.u64 	%p123, %rd58, 256;
	ld.shared.u64 	%rd309, [_ZZN3cub18CUB_300001_SM_10006detail6reduce28DeviceReduceSingleTileKernelINS2_10policy_hubIlyN4cuda3std3__44plusIlEEE10Policy1000EN6thrust24THRUST_300001_SM_1000_NS18transform_iteratorINSD_6detail10functional5actorINSG_9compositeIJNSG_16operator_adaptorINS7_7greaterIvEEEENSH_INSG_8argumentILj0EEEEENSH_INSG_5valueIiEEEEEEEEENSF_15normal_iteratorINSD_10device_ptrIiEEEEllEEPlyS9_llNS7_10__identityEEEvT0_T1_T2_T3_T4_T6_E12temp_storage+80];
	selp.b64 	%rd310, %rd309, 0, %p123;
	add.s64 	%rd311, %rd308, %rd310;
	setp.gt.u64 	%p124, %rd58, 288;
	ld.shared.u64 	%rd312, [_ZZN3cub18CUB_300001_SM_10006detail6reduce28DeviceReduceSingleTileKernelINS2_10policy_hubIlyN4cuda3std3__44plusIlEEE10Policy1000EN6thrust24THRUST_300001_SM_1000_NS18transform_iteratorINSD_6detail10functional5actorINSG_9compositeIJNSG_16operator_adaptorINS7_7greaterIvEEEENSH_INSG_8argumentILj0EEEEENSH_INSG_5valueIiEEEEEEEEENSF_15normal_iteratorINSD_10device_ptrIiEEEEllEEPlyS9_llNS7_10__identityEEEvT0_T1_T2_T3_T4_T6_E12temp_storage+88];
	selp.b64 	%rd313, %rd312, 0, %p124;
	add.s64 	%rd314, %rd311, %rd313;
	setp.gt.u64 	%p125, %rd58, 320;
	ld.shared.u64 	%rd315, [_ZZN3cub18CUB_300001_SM_10006detail6reduce28DeviceReduceSingleTileKernelINS2_10policy_hubIlyN4cuda3std3__44plusIlEEE10Policy1000EN6thrust24THRUST_300001_SM_1000_NS18transform_iteratorINSD_6detail10functional5actorINSG_9compositeIJNSG_16operator_adaptorINS7_7greaterIvEEEENSH_INSG_8argumentILj0EEEEENSH_INSG_5valueIiEEEEEEEEENSF_15normal_iteratorINSD_10device_ptrIiEEEEllEEPlyS9_llNS7_10__identityEEEvT0_T1_T2_T3_T4_T6_E12temp_storage+96];
	selp.b64 	%rd316, %rd315, 0, %p125;
	add.s64 	%rd317, %rd314, %rd316;
	setp.gt.u64 	%p126, %rd58, 352;
	ld.shared.u64 	%rd318, [_ZZN3cub18CUB_300001_SM_10006detail6reduce28DeviceReduceSingleTileKernelINS2_10policy_hubIlyN4cuda3std3__44plusIlEEE10Policy1000EN6thrust24THRUST_300001_SM_1000_NS18transform_iteratorINSD_6detail10functional5actorINSG_9compositeIJNSG_16operator_adaptorINS7_7greaterIvEEEENSH_INSG_8argumentILj0EEEEENSH_INSG_5valueIiEEEEEEEEENSF_15normal_iteratorINSD_10device_ptrIiEEEEllEEPlyS9_llNS7_10__identityEEEvT0_T1_T2_T3_T4_T6_E12temp_storage+104];
	selp.b64 	%rd319, %rd318, 0, %p126;
	add.s64 	%rd320, %rd317, %rd319;
	setp.gt.u64 	%p127, %rd58, 384;
	ld.shared.u64 	%rd321, [_ZZN3cub18CUB_300001_SM_10006detail6reduce28DeviceReduceSingleTileKernelINS2_10policy_hubIlyN4cuda3std3__44plusIlEEE10Policy1000EN6thrust24THRUST_300001_SM_1000_NS18transform_iteratorINSD_6detail10functional5actorINSG_9compositeIJNSG_16operator_adaptorINS7_7greaterIvEEEENSH_INSG_8argumentILj0EEEEENSH_INSG_5valueIiEEEEEEEEENSF_15normal_iteratorINSD_10device_ptrIiEEEEllEEPlyS9_llNS7_10__identityEEEvT0_T1_T2_T3_T4_T6_E12temp_storage+112];
	selp.b64 	%rd322, %rd321, 0, %p127;
	add.s64 	%rd323, %rd320, %rd322;
	setp.gt.u64 	%p128, %rd58, 416;
	ld.shared.u64 	%rd324, [_ZZN3cub18CUB_300001_SM_10006detail6reduce28DeviceReduceSingleTileKernelINS2_10policy_hubIlyN4cuda3std3__44plusIlEEE10Policy1000EN6thrust24THRUST_300001_SM_1000_NS18transform_iteratorINSD_6detail10functional5actorINSG_9compositeIJNSG_16operator_adaptorINS7_7greaterIvEEEENSH_INSG_8argumentILj0EEEEENSH_INSG_5valueIiEEEEEEEEENSF_15normal_iteratorINSD_10device_ptrIiEEEEllEEPlyS9_llNS7_10__identityEEEvT0_T1_T2_T3_T4_T6_E12temp_storage+120];
	selp.b64 	%rd325, %rd324, 0, %p128;
	add.s64 	%rd326, %rd323, %rd325;
	setp.gt.u64 	%p129, %rd58, 448;
	ld.shared.u64 	%rd327, [_ZZN3cub18CUB_300001_SM_10006detail6reduce28DeviceReduceSingleTileKernelINS2_10policy_hubIlyN4cuda3std3__44plusIlEEE10Policy1000EN6thrust24THRUST_300001_SM_1000_NS18transform_iteratorINSD_6detail10functional5actorINSG_9compositeIJNSG_16operator_adaptorINS7_7greaterIvEEEENSH_INSG_8argumentILj0EEEEENSH_INSG_5valueIiEEEEEEEEENSF_15normal_iteratorINSD_10device_ptrIiEEEEllEEPlyS9_llNS7_10__identityEEEvT0_T1_T2_T3_T4_T6_E12temp_storage+128];
	selp.b64 	%rd328, %rd327, 0, %p129;
	add.s64 	%rd329, %rd326, %rd328;
	setp.gt.u64 	%p130, %rd58, 480;
	ld.shared.u64 	%rd330, [_ZZN3cub18CUB_300001_SM_10006detail6reduce28DeviceReduceSingleTileKernelINS2_10policy_hubIlyN4cuda3std3__44plusIlEEE10Policy1000EN6thrust24THRUST_300001_SM_1000_NS18transform_iteratorINSD_6detail10functional5actorINSG_9compositeIJNSG_16operator_adaptorINS7_7greaterIvEEEENSH_INSG_8argumentILj0EEEEENSH_INSG_5valueIiEEEEEEEEENSF_15normal_iteratorINSD_10device_ptrIiEEEEllEEPlyS9_llNS7_10__identityEEEvT0_T1_T2_T3_T4_T6_E12temp_storage+136];
	selp.b64 	%rd331, %rd330, 0, %p130;
	add.s64 	%rd402, %rd329, %rd331;
	bra.uni 	$L__BB6_49;
$L__BB6_28:
	mov.u32 	%r27, %tid.x;
	cvt.u64.u32 	%rd25, %r27;
	mul.wide.u32 	%rd62, %r27, 4;
	add.s64 	%rd26, %rd2, %rd62;
	ld.global.u32 	%r46, [%rd26];
	setp.gt.s32 	%p3, %r46, %r45;
	selp.u64 	%rd63, 1, 0, %p3;
	ld.global.u32 	%r47, [%rd26+2048];
	setp.gt.s32 	%p4, %r47, %r45;
	selp.u64 	%rd64, 1, 0, %p4;
	ld.global.u32 	%r48, [%rd26+4096];
	setp.gt.s32 	%p5, %r48, %r45;
	selp.u64 	%rd65, 1, 0, %p5;
	ld.global.u32 	%r49, [%rd26+6144];
	setp.gt.s32 	%p6, %r49, %r45;
	selp.u64 	%rd66, 1, 0, %p6;
	ld.global.u32 	%r50, [%rd26+8192];
	setp.gt.s32 	%p7, %r50, %r45;
	selp.u64 	%rd67, 1, 0, %p7;
	ld.global.u32 	%r51, [%rd26+10240];
	setp.gt.s32 	%p8, %r51, %r45;
	selp.u64 	%rd68, 1, 0, %p8;
	ld.global.u32 	%r52, [%rd26+12288];
	setp.gt.s32 	%p9, %r52, %r45;
	selp.u64 	%rd69, 1, 0, %p9;
	add.s64 	%rd70, %rd64, %rd63;
	add.s64 	%rd71, %rd70, %rd65;
	add.s64 	%rd72, %rd71, %rd66;
	add.s64 	%rd73, %rd72, %rd67;
	add.s64 	%rd74, %rd73, %rd68;
	add.s64 	%rd401, %rd74, %rd69;
	add.s64 	%rd28, %rd58, -3584;
	setp.lt.u64 	%p10, %rd28, 3584;
	mov.b64 	%rd390, 3584;
	@%p10 bra 	$L__BB6_32;
	mov.b64 	%rd390, 3584;
$L__BB6_30:
	shl.b64 	%rd76, %rd390, 2;
	add.s64 	%rd77, %rd26, %rd76;
	ld.global.u32 	%r53, [%rd77];
	setp.gt.s32 	%p11, %r53, %r45;
	selp.u64 	%rd78, 1, 0, %p11;
	ld.global.u32 	%r54, [%rd77+2048];
	setp.gt.s32 	%p12, %r54, %r45;
	selp.u64 	%rd79, 1, 0, %p12;
	ld.global.u32 	%r55, [%rd77+4096];
	setp.gt.s32 	%p13, %r55, %r45;
	selp.u64 	%rd80, 1, 0, %p13;
	ld.global.u32 	%r56, [%rd77+6144];
	setp.gt.s32 	%p14, %r56, %r45;
	selp.u64 	%rd81, 1, 0, %p14;
	ld.global.u32 	%r57, [%rd77+8192];
	setp.gt.s32 	%p15, %r57, %r45;
	selp.u64 	%rd82, 1, 0, %p15;
	ld.global.u32 	%r58, [%rd77+10240];
	setp.gt.s32 	%p16, %r58, %r45;
	selp.u64 	%rd83, 1, 0, %p16;
	ld.global.u32 	%r59, [%rd77+12288];
	setp.gt.s32 	%p17, %r59, %r45;
	selp.u64 	%rd84, 1, 0, %p17;
	add.s64 	%rd85, %rd401, %rd78;
	add.s64 	%rd86, %rd85, %rd79;
	add.s64 	%rd87, %rd86, %rd80;
	add.s64 	%rd88, %rd87, %rd81;
	add.s64 	%rd89, %rd88, %rd82;
	add.s64 	%rd90, %rd89, %rd83;
	add.s64 	%rd401, %rd90, %rd84;
	sub.s64 	%rd91, %rd58, %rd390;
	setp.lt.u64 	%p18, %rd91, 3584;
	@%p18 bra 	$L__BB6_45;
	add.s64 	%rd390, %rd390, 3584;
	setp.le.u64 	%p19, %rd390, %rd28;
	@%p19 bra 	$L__BB6_30;
$L__BB6_32:
	setp.le.u64 	%p20, %rd58, %rd390;
	cvt.u32.u64 	%r60, %rd390;
	cvt.u32.u64 	%r61, %rd58;
	sub.s32 	%r62, %r61, %r60;
	setp.ge.s32 	%p21, %r27, %r62;
	or.pred  	%p22, %p20, %p21;
	@%p22 bra 	$L__BB6_45;
	not.b32 	%r65, %r27;
	add.s32 	%r66, %r65, %r61;
	sub.s32 	%r68, %r66, %r60;
	shr.u32 	%r69, %r68, 9;
	add.s32 	%r28, %r69, 1;
	and.b32  	%r29, %r28, 15;
	setp.lt.u32 	%p23, %r68, 7680;
	mov.u32 	%r319, %r27;
	@%p23 bra 	$L__BB6_36;
	and.b32  	%r70, %r28, 16777200;
	neg.s32 	%r317, %r70;
	add.s64 	%rd93, %rd390, %rd25;
	shl.b64 	%rd94, %rd93, 2;
	add.s64 	%rd95, %rd94, %rd2;
	add.s64 	%rd391, %rd95, 16384;
	mov.u32 	%r319, %r27;
$L__BB6_35:
	.pragma "nounroll";
	ld.global.u32 	%r71, [%rd391+-16384];
	setp.gt.s32 	%p24, %r71, %r45;
	selp.u64 	%rd96, 1, 0, %p24;
	add.s64 	%rd97, %rd401, %rd96;
	ld.global.u32 	%r72, [%rd391+-14336];
	setp.gt.s32 	%p25, %r72, %r45;
	selp.u64 	%rd98, 1, 0, %p25;
	add.s64 	%rd99, %rd97, %rd98;
	ld.global.u32 	%r73, [%rd391+-12288];
	setp.gt.s32 	%p26, %r73, %r45;
	selp.u64 	%rd100, 1, 0, %p26;
	add.s64 	%rd101, %rd99, %rd100;
	ld.global.u32 	%r74, [%rd391+-10240];
	setp.gt.s32 	%p27, %r74, %r45;
	selp.u64 	%rd102, 1, 0, %p27;
	add.s64 	%rd103, %rd101, %rd102;
	ld.global.u32 	%r75, [%rd391+-8192];
	setp.gt.s32 	%p28, %r75, %r45;
	selp.u64 	%rd104, 1, 0, %p28;
	add.s64 	%rd105, %rd103, %rd104;
	ld.global.u32 	%r76, [%rd391+-6144];
	setp.gt.s32 	%p29, %r76, %r45;
	selp.u64 	%rd106, 1, 0, %p29;
	add.s64 	%rd107, %rd105, %rd106;
	ld.global.u32 	%r77, [%rd391+-4096];
	setp.gt.s32 	%p30, %r77, %r45;
	selp.u64 	%rd108, 1, 0, %p30;
	add.s64 	%rd109, %rd107, %rd108;
	ld.global.u32 	%r78, [%rd391+-2048];
	setp.gt.s32 	%p31, %r78, %r45;
	selp.u64 	%rd110, 1, 0, %p31;
	add.s64 	%rd111, %rd109, %rd110;
	ld.global.u32 	%r79, [%rd391];
	setp.gt.s32 	%p32, %r79, %r45;
	selp.u64 	%rd112, 1, 0, %p32;
	add.s64 	%rd113, %rd111, %rd112;
	ld.global.u32 	%r80, [%rd391+2048];
	setp.gt.s32 	%p33, %r80, %r45;
	selp.u64 	%rd114, 1, 0, %p33;
	add.s64 	%rd115, %rd113, %rd114;
	ld.global.u32 	%r81, [%rd391+4096];
	setp.gt.s32 	%p34, %r81, %r45;
	selp.u64 	%rd116, 1, 0, %p34;
	add.s64 	%rd117, %rd115, %rd116;
	ld.global.u32 	%r82, [%rd391+6144];
	setp.gt.s32 	%p35, %r82, %r45;
	selp.u64 	%rd118, 1, 0, %p35;
	add.s64 	%rd119, %rd117, %rd118;
	ld.global.u32 	%r83, [%rd391+8192];
	setp.gt.s32 	%p36, %r83, %r45;
	selp.u64 	%rd120, 1, 0, %p36;
	add.s64 	%rd121, %rd119, %rd120;
	ld.global.u32 	%r84, [%rd391+10240];
	setp.gt.s32 	%p37, %r84, %r45;
	selp.u64 	%rd122, 1, 0, %p37;
	add.s64 	%rd123, %rd121, %rd122;
	ld.global.u32 	%r85, [%rd391+12288];
	setp.gt.s32 	%p38, %r85, %r45;
	selp.u64 	%rd124, 1, 0, %p38;
	add.s64 	%rd125, %rd123, %rd124;
	ld.global.u32 	%r86, [%rd391+14336];
	setp.gt.s32 	%p39, %r86, %r45;
	selp.u64 	%rd126, 1, 0, %p39;
	add.s64 	%rd401, %rd125, %rd126;
	add.s32 	%r319, %r319, 8192;
	add.s32 	%r317, %r317, 16;
	add.s64 	%rd391, %rd391, 32768;
	setp.ne.s32 	%p40, %r317, 0;
	@%p40 bra 	$L__BB6_35;
$L__BB6_36:
	setp.eq.s32 	%p41, %r29, 0;
	@%p41 bra 	$L__BB6_45;
	and.b32  	%r36, %r28, 7;
	setp.lt.u32 	%p42, %r29, 8;
	@%p42 bra 	$L__BB6_39;
	cvt.u64.u32 	%rd128, %r319;
	add.s64 	%rd129, %rd390, %rd128;
	shl.b64 	%rd130, %rd129, 2;
	add.s64 	%rd131, %rd2, %rd130;
	ld.global.u32 	%r87, [%rd131];
	setp.gt.s32 	%p43, %r87, %r45;
	selp.u64 	%rd132, 1, 0, %p43;
	add.s64 	%rd133, %rd401, %rd132;
	ld.global.u32 	%r88, [%rd131+2048];
	setp.gt.s32 	%p44, %r88, %r45;
	selp.u64 	%rd134, 1, 0, %p44;
	add.s64 	%rd135, %rd133, %rd134;
	ld.global.u32 	%r89, [%rd131+4096];
	setp.gt.s32 	%p45, %r89, %r45;
	selp.u64 	%rd136, 1, 0, %p45;
	add.s64 	%rd137, %rd135, %rd136;
	ld.global.u32 	%r90, [%rd131+6144];
	setp.gt.s32 	%p46, %r90, %r45;
	selp.u64 	%rd138, 1, 0, %p46;
	add.s64 	%rd139, %rd137, %rd138;
	ld.global.u32 	%r91, [%rd131+8192];
	setp.gt.s32 	%p47, %r91, %r45;
	selp.u64 	%rd140, 1, 0, %p47;
	add.s64 	%rd141, %rd139, %rd140;
	ld.global.u32 	%r92, [%rd131+10240];
	setp.gt.s32 	%p48, %r92, %r45;
	selp.u64 	%rd142, 1, 0, %p48;
	add.s64 	%rd143, %rd141, %rd142;
	ld.global.u32 	%r93, [%rd131+12288];
	setp.gt.s32 	%p49, %r93, %r45;
	selp.u64 	%rd144, 1, 0, %p49;
	add.s64 	%rd145, %rd143, %rd144;
	ld.global.u32 	%r94, [%rd131+14336];
	setp.gt.s32 	%p50, %r94, %r45;
	selp.u64 	%rd146, 1, 0, %p50;
	add.s64 	%rd401, %rd145, %rd146;
	add.s32 	%r319, %r319, 4096;
$L__BB6_39:
	setp.eq.s32 	%p51, %r36, 0;
	@%p51 bra 	$L__BB6_45;
	and.b32  	%r39, %r28, 3;
	setp.lt.u32 	%p52, %r36, 4;
	@%p52 bra 	$L__BB6_42;
	cvt.u64.u32 	%rd148, %r319;
	add.s64 	%rd149, %rd390, %rd148;
	shl.b64 	%rd150, %rd149, 2;
	add.s64 	%rd151, %rd2, %rd150;
	ld.global.u32 	%r95, [%rd151];
	setp.gt.s32 	%p53, %r95, %r45;
	selp.u64 	%rd152, 1, 0, %p53;
	add.s64 	%rd153, %rd401, %rd152;
	ld.global.u32 	%r96, [%rd151+2048];
	setp.gt.s32 	%p54, %r96, %r45;
	selp.u64 	%rd154, 1, 0, %p54;
	add.s64 	%rd155, %rd153, %rd154;
	ld.global.u32 	%r97, [%rd151+4096];
	setp.gt.s32 	%p55, %r97, %r45;
	selp.u64 	%rd156, 1, 0, %p55;
	add.s64 	%rd157, %rd155, %rd156;
	ld.global.u32 	%r98, [%rd151+6144];
	setp.gt.s32 	%p56, %r98, %r45;
	selp.u64 	%rd158, 1, 0, %p56;
	add.s64 	%rd401, %rd157, %rd158;
	add.s32 	%r319, %r319, 2048;
$L__BB6_42:
	setp.eq.s32 	%p57, %r39, 0;
	@%p57 bra 	$L__BB6_45;
	cvt.u64.u32 	%rd159, %r319;
	add.s64 	%rd160, %rd390, %rd159;
	shl.b64 	%rd161, %rd160, 2;
	add.s64 	%rd399, %rd2, %rd161;
	neg.s32 	%r322, %r39;
$L__BB6_44:
	.pragma "nounroll";
	ld.global.u32 	%r99, [%rd399];
	setp.gt.s32 	%p58, %r99, %r45;
	selp.u64 	%rd162, 1, 0, %p58;
	add.s64 	%rd401, %rd401, %rd162;
	add.s64 	%rd399, %rd399, 2048;
	add.s32 	%r322, %r322, 1;
	setp.ne.s32 	%p59, %r322, 0;
	@%p59 bra 	$L__BB6_44;
$L__BB6_45:
	// begin inline asm
	mov.u32 %r100, %laneid;
	// end inline asm
	mov.b64 	{%r102, %r107}, %rd401;
	mov.b32 	%r108, 1;
	mov.b32 	%r149, 31;
	mov.b32 	%r150, -1;
	// begin inline asm
	shfl.sync.down.b32 %r101, %r102, %r108, %r149, %r150;
	// end inline asm
	// begin inline asm
	shfl.sync.down.b32 %r106, %r107, %r108, %r149, %r150;
	// end inline asm
	mov.b64 	%rd163, {%r101, %r106};
	setp.gt.s32 	%p60, %r100, 30;
	selp.b64 	%rd164, 0, %rd163, %p60;
	add.s64 	%rd165, %rd164, %rd401;
	mov.b64 	{%r112, %r117}, %rd165;
	mov.b32 	%r118, 2;
	// begin inline asm
	shfl.sync.down.b32 %r111, %r112, %r118, %r149, %r150;
	// end inline asm
	// begin inline asm
	shfl.sync.down.b32 %r116, %r117, %r118, %r149, %r150;
	// end inline asm
	mov.b64 	%rd166, {%r111, %r116};
	setp.gt.s32 	%p61, %r100, 29;
	selp.b64 	%rd167, 0, %rd166, %p61;
	add.s64 	%rd168, %rd167, %rd165;
	mov.b64 	{%r122, %r127}, %rd168;
	mov.b32 	%r128, 4;
	// begin inline asm
	shfl.sync.down.b32 %r121, %r122, %r128, %r149, %r150;
	// end inline asm
	// begin inline asm
	shfl.sync.down.b32 %r126, %r127, %r128, %r149, %r150;
	// end inline asm
	mov.b64 	%rd169, {%r121, %r126};
	setp.gt.s32 	%p62, %r100, 27;
	selp.b64 	%rd170, 0, %rd169, %p62;
	add.s64 	%rd171, %rd170, %rd168;
	mov.b64 	{%r132, %r137}, %rd171;
	mov.b32 	%r138, 8;
	// begin inline asm
	shfl.sync.down.b32 %r131, %r132, %r138, %r149, %r150;
	// end inline asm
	// begin inline asm
	shfl.sync.down.b32 %r136, %r137, %r138, %r149, %r150;
	// end inline asm
	mov.b64 	%rd172, {%r131, %r136};
	setp.gt.s32 	%p63, %r100, 23;
	selp.b64 	%rd173, 0, %rd172, %p63;
	add.s64 	%rd174, %rd173, %rd171;
	mov.b64 	{%r142, %r147}, %rd174;
	mov.b32 	%r148, 16;
	// begin inline asm
	shfl.sync.down.b32 %r141, %r142, %r148, %r149, %r150;
	// end inline asm
	// begin inline asm
	shfl.sync.down.b32 %r146, %r147, %r148, %r149, %r150;
	// end inline asm
	mov.b64 	%rd175, {%r141, %r146};
	setp.gt.s32 	%p64, %r100, 15;
	selp.b64 	%rd176, 0, %rd175, %p64;
	add.s64 	%rd402, %rd176, %rd174;
	setp.ne.s32 	%p65, %r100, 0;
	@%p65 bra 	$L__BB6_47;
	shr.u32 	%r151, %r27, 2;
	and.b32  	%r152, %r151, 248;
	mov.u32 	%r153, _ZZN3cub18CUB_300001_SM_10006detail6reduce28DeviceReduceSingleTileKernelINS2_10policy_hubIlyN4cuda3std3__44plusIlEEE10Policy1000EN6thrust24THRUST_300001_SM_1000_NS18transform_iteratorINSD_6detail10functional5actorINSG_9compositeIJNSG_16operator_adaptorINS7_7greaterIvEEEENSH_INSG_8argumentILj0EEEEENSH_INSG_5valueIiEEEEEEEEENSF_15normal_iteratorINSD_10device_ptrIiEEEEllEEPlyS9_llNS7_10__identityEEEvT0_T1_T2_T3_T4_T6_E12temp_storage;
	add.s32 	%r154, %r153, %r152;
	st.shared.u64 	[%r154+16], %rd402;
$L__BB6_47:
	bar.sync 	0;
	setp.ne.s32 	%p66, %r27, 0;
	@%p66 bra 	$L__BB6_49;
	ld.shared.u64 	%rd177, [_ZZN3cub18CUB_300001_SM_10006detail6reduce28DeviceReduceSingleTileKernelINS2_10policy_hubIlyN4cuda3std3__44plusIlEEE10Policy1000EN6thrust24THRUST_300001_SM_1000_NS18transform_iteratorINSD_6detail10functional5actorINSG_9compositeIJNSG_16operator_adaptorINS7_7greaterIvEEEENSH_INSG_8argumentILj0EEEEENSH_INSG_5valueIiEEEEEEEEENSF_15normal_iteratorINSD_10device_ptrIiEEEEllEEPlyS9_llNS7_10__identityEEEvT0_T1_T2_T3_T4_T6_E12temp_storage+24];
	add.s64 	%rd178, %rd177, %rd402;
	ld.shared.u64 	%rd179, [_ZZN3cub18CUB_300001_SM_10006detail6reduce28DeviceReduceSingleTileKernelINS2_10policy_hubIlyN4cuda3std3__44plusIlEEE10Policy1000EN6thrust24THRUST_300001_SM_1000_NS18transform_iteratorINSD_6detail10functional5actorINSG_9compositeIJNSG_16operator_adaptorINS7_7greaterIvEEEENSH_INSG_8argumentILj0EEEEENSH_INSG_5valueIiEEEEEEEEENSF_15normal_iteratorINSD_10device_ptrIiEEEEllEEPlyS9_llNS7_10__identityEEEvT0_T1_T2_T3_T4_T6_E12temp_storage+32];
	add.s64 	%rd180, %rd178, %rd179;
	ld.shared.u64 	%rd181, [_ZZN3cub18CUB_300001_SM_10006detail6reduce28DeviceReduceSingleTileKernelINS2_10policy_hubIlyN4cuda3std3__44plusIlEEE10Policy1000EN6thrust24THRUST_300001_SM_1000_NS18transform_iteratorINSD_6detail10functional5actorINSG_9compositeIJNSG_16operator_adaptorINS7_7greaterIvEEEENSH_INSG_8argumentILj0EEEEENSH_INSG_5valueIiEEEEEEEEENSF_15normal_iteratorINSD_10device_ptrIiEEEEllEEPlyS9_llNS7_10__identityEEEvT0_T1_T2_T3_T4_T6_E12temp_storage+40];
	add.s64 	%rd182, %rd180, %rd181;
	ld.shared.u64 	%rd183, [_ZZN3cub18CUB_300001_SM_10006detail6reduce28DeviceReduceSingleTileKernelINS2_10policy_hubIlyN4cuda3std3__44plusIlEEE10Policy1000EN6thrust24THRUST_300001_SM_1000_NS18transform_iteratorINSD_6detail10functional5actorINSG_9compositeIJNSG_16operator_adaptorINS7_7greaterIvEEEENSH_INSG_8argumentILj0EEEEENSH_INSG_5valueIiEEEEEEEEENSF_15normal_iteratorINSD_10device_ptrIiEEEEllEEPlyS9_llNS7_10__identityEEEvT0_T1_T2_T3_T4_T6_E12temp_storage+48];
	add.s64 	%rd184, %rd182, %rd183;
	ld.shared.u64 	%rd185, [_ZZN3cub18CUB_300001_SM_10006detail6reduce28DeviceReduceSingleTileKernelINS2_10policy_hubIlyN4cuda3std3__44plusIlEEE10Policy1000EN6thrust24THRUST_300001_SM_1000_NS18transform_iteratorINSD_6detail10functional5actorINSG_9compositeIJNSG_16operator_adaptorINS7_7greaterIvEEEENSH_INSG_8argumentILj0EEEEENSH_INSG_5valueIiEEEEEEEEENSF_15normal_iteratorINSD_10device_ptrIiEEEEllEEPlyS9_llNS7_10__identityEEEvT0_T1_T2_T3_T4_T6_E12temp_storage+56];
	add.s64 	%rd186, %rd184, %rd185;
	ld.shared.u64 	%rd187, [_ZZN3cub18CUB_300001_SM_10006detail6reduce28DeviceReduceSingleTileKernelINS2_10policy_hubIlyN4cuda3std3__44plusIlEEE10Policy1000EN6thrust24THRUST_300001_SM_1000_NS18transform_iteratorINSD_6detail10functional5actorINSG_9compositeIJNSG_16operator_adaptorINS7_7greaterIvEEEENSH_INSG_8argumentILj0EEEEENSH_INSG_5valueIiEEEEEEEEENSF_15normal_iteratorINSD_10device_ptrIiEEEEllEEPlyS9_llNS7_10__identityEEEvT0_T1_T2_T3_T4_T6_E12temp_storage+64];
	add.s64 	%rd188, %rd186, %rd187;
	ld.shared.u64 	%rd189, [_ZZN3cub18CUB_300001_SM_10006detail6reduce28DeviceReduceSingleTileKernelINS2_10policy_hubIlyN4cuda3std3__44plusIlEEE10Policy1000EN6thrust24THRUST_300001_SM_1000_NS18transform_iteratorINSD_6detail10functional5actorINSG_9compositeIJNSG_16operator_adaptorINS7_7greaterIvEEEENSH_INSG_8argumentILj0EEEEENSH_INSG_5valueIiEEEEEEEEENSF_15normal_iteratorINSD_10device_ptrIiEEEEllEEPlyS9_llNS7_10__identityEEEvT0_T1_T2_T3_T4_T6_E12temp_storage+72];
	add.s64 	%rd190, %rd188, %rd189;
	ld.shared.u64 	%rd191, [_ZZN3cub18CUB_300001_SM_10006detail6reduce28DeviceReduceSingleTileKernelINS2_10policy_hubIlyN4cuda3std3__44plusIlEEE10Policy1000EN6thrust24THRUST_300001_SM_1000_NS18transform_iteratorINSD_6detail10functional5actorINSG_9compositeIJNSG_16operator_adaptorINS7_7greaterIvEEEENSH_INSG_8argumentILj0EEEEENSH_INSG_5valueIiEEEEEEEEENSF_15normal_iteratorINSD_10device_ptrIiEEEEllEEPlyS9_llNS7_10__identityEEEvT0_T1_T2_T3_T4_T6_E12temp_storage+80];
	add.s64 	%rd192, %rd190, %rd191;
	ld.shared.u64 	%rd193, [_ZZN3cub18CUB_300001_SM_10006detail6reduce28DeviceReduceSingleTileKernelINS2_10policy_hubIlyN4cuda3std3__44plusIlEEE10Policy1000EN6thrust24THRUST_300001_SM_1000_NS18transform_iteratorINSD_6detail10functional5actorINSG_9compositeIJNSG_16operator_adaptorINS7_7greaterIvEEEENSH_INSG_8argumentILj0EEEEENSH_INSG_5valueIiEEEEEEEEENSF_15normal_iteratorINSD_10device_ptrIiEEEEllEEPlyS9_llNS7_10__identityEEEvT0_T1_T2_T3_T4_T6_E12temp_storage+88];
	add.s64 	%rd194, %rd192, %rd193;
	ld.shared.u64 	%rd195, [_ZZN3cub18CUB_300001_SM_10006detail6reduce28DeviceReduceSingleTileKernelINS2_10policy_hubIlyN4cuda3std3__44plusIlEEE10Policy1000EN6thrust24THRUST_300001_SM_1000_NS18transform_iteratorINSD_6detail10functional5actorINSG_9compositeIJNSG_16operator_adaptorINS7_7greaterIvEEEENSH_INSG_8argumentILj0EEEEENSH_INSG_5valueIiEEEEEEEEENSF_15normal_iteratorINSD_10device_ptrIiEEEEllEEPlyS9_llNS7_10__identityEEEvT0_T1_T2_T3_T4_T6_E12temp_storage+96];
	add.s64 	%rd196, %rd194, %rd195;
	ld.shared.u64 	%rd197, [_ZZN3cub18CUB_300001_SM_10006detail6reduce28DeviceReduceSingleTileKernelINS2_10policy_hubIlyN4cuda3std3__44plusIlEEE10Policy1000EN6thrust24THRUST_300001_SM_1000_NS18transform_iteratorINSD_6detail10functional5actorINSG_9compositeIJNSG_16operator_adaptorINS7_7greaterIvEEEENSH_INSG_8argumentILj0EEEEENSH_INSG_5valueIiEEEEEEEEENSF_15normal_iteratorINSD_10device_ptrIiEEEEllEEPlyS9_llNS7_10__identityEEEvT0_T1_T2_T3_T4_T6_E12temp_storage+104];
	add.s64 	%rd198, %rd196, %rd197;
	ld.shared.u64 	%rd199, [_ZZN3cub18CUB_300001_SM_10006detail6reduce28DeviceReduceSingleTileKernelINS2_10policy_hubIlyN4cuda3std3__44plusIlEEE10Policy1000EN6thrust24THRUST_300001_SM_1000_NS18transform_iteratorINSD_6detail10functional5actorINSG_9compositeIJNSG_16operator_adaptorINS7_7greaterIvEEEENSH_INSG_8argumentILj0EEEEENSH_INSG_5valueIiEEEEEEEEENSF_15normal_iteratorINSD_10device_ptrIiEEEEllEEPlyS9_llNS7_10__identityEEEvT0_T1_T2_T3_T4_T6_E12temp_storage+112];
	add.s64 	%rd200, %rd198, %rd199;
	ld.shared.u64 	%rd201, [_ZZN3cub18CUB_300001_SM_10006detail6reduce28DeviceReduceSingleTileKernelINS2_10policy_hubIlyN4cuda3std3__44plusIlEEE10Policy1000EN6thrust24THRUST_300001_SM_1000_NS18transform_iteratorINSD_6detail10functional5actorINSG_9compositeIJNSG_16operator_adaptorINS7_7greaterIvEEEENSH_INSG_8argumentILj0EEEEENSH_INSG_5valueIiEEEEEEEEENSF_15normal_iteratorINSD_10device_ptrIiEEEEllEEPlyS9_llNS7_10__identityEEEvT0_T1_T2_T3_T4_T6_E12temp_storage+120];
	add.s64 	%rd202, %rd200, %rd201;
	ld.shared.u64 	%rd203, [_ZZN3cub18CUB_300001_SM_10006detail6reduce28DeviceReduceSingleTileKernelINS2_10policy_hubIlyN4cuda3std3__44plusIlEEE10Policy1000EN6thrust24THRUST_300001_SM_1000_NS18transform_iteratorINSD_6detail10functional5actorINSG_9compositeIJNSG_16operator_adaptorINS7_7greaterIvEEEENSH_INSG_8argumentILj0EEEEENSH_INSG_5valueIiEEEEEEEEENSF_15normal_iteratorINSD_10device_ptrIiEEEEllEEPlyS9_llNS7_10__identityEEEvT0_T1_T2_T3_T4_T6_E12temp_storage+128];
	add.s64 	%rd204, %rd202, %rd203;
	ld.shared.u64 	%rd205, [_ZZN3cub18CUB_300001_SM_10006detail6reduce28DeviceReduceSingleTileKernelINS2_10policy_hubIlyN4cuda3std3__44plusIlEEE10Policy1000EN6thrust24THRUST_300001_SM_1000_NS18transform_iteratorINSD_6detail10functional5actorINSG_9compositeIJNSG_16operator_adaptorINS7_7greaterIvEEEENSH_INSG_8argumentILj0EEEEENSH_INSG_5valueIiEEEEEEEEENSF_15normal_iteratorINSD_10device_ptrIiEEEEllEEPlyS9_llNS7_10__identityEEEvT0_T1_T2_T3_T4_T6_E12temp_storage+136];
	add.s64 	%rd402, %rd204, %rd205;
$L__BB6_49:
	mov.u32 	%r307, %tid.x;
	setp.ne.s32 	%p138, %r307, 0;
	@%p138 bra 	$L__BB6_51;
	add.s64 	%rd375, %rd402, %rd59;
	st.global.u64 	[%rd1], %rd375;
$L__BB6_51:
	ret;

}
	// .globl	_ZN3cub18CUB_300001_SM_10006detail6reduce18DeviceReduceKernelINS2_10policy_hubIlyN4cuda3std3__44plusIlEEE10Policy1000EN6thrust24THRUST_300001_SM_1000_NS18transform_iteratorINSD_6detail10functional5actorINSG_9compositeIJNSG_16operator_adaptorINS7_7greaterIvEEEENSH_INSG_8argumentILj0EEEEENSH_INSG_5valueIiEEEEEEEEENSF_15normal_iteratorINSD_10device_ptrIiEEEEllEEyS9_lNS7_10__identityEEEvT0_PT3_T1_NS0_13GridEvenShareIS14_EET2_T4_
.visible .entry _ZN3cub18CUB_300001_SM_10006detail6reduce18DeviceReduceKernelINS2_10policy_hubIlyN4cuda3std3__44plusIlEEE10Policy1000EN6thrust24THRUST_300001_SM_1000_NS18transform_iteratorINSD_6detail10functional5actorINSG_9compositeIJNSG_16operator_adaptorINS7_7greaterIvEEEENSH_INSG_8argumentILj0EEEEENSH_INSG_5valueIiEEEEEEEEENSF_15normal_iteratorINSD_10device_ptrIiEEEEllEEyS9_lNS7_10__identityEEEvT0_PT3_T1_NS0_13GridEvenShareIS14_EET2_T4_(
	.param .align 8 .b8 _ZN3cub18CUB_300001_SM_10006detail6reduce18DeviceReduceKernelINS2_10policy_hubIlyN4cuda3std3__44plusIlEEE10Policy1000EN6thrust24THRUST_300001_SM_1000_NS18transform_iteratorINSD_6detail10functional5actorINSG_9compositeIJNSG_16operator_adaptorINS7_7greaterIvEEEENSH_INSG_8argumentILj0EEEEENSH_INSG_5valueIiEEEEEEEEENSF_15normal_iteratorINSD_10device_ptrIiEEEEllEEyS9_lNS7_10__identityEEEvT0_PT3_T1_NS0_13GridEvenShareIS14_EET2_T4__param_0[16],
	.param .u64 .ptr .align 1 _ZN3cub18CUB_300001_SM_10006detail6reduce18DeviceReduceKernelINS2_10policy_hubIlyN4cuda3std3__44plusIlEEE10Policy1000EN6thrust24THRUST_300001_SM_1000_NS18transform_iteratorINSD_6detail10functional5actorINSG_9compositeIJNSG_16operator_adaptorINS7_7greaterIvEEEENSH_INSG_8argumentILj0EEEEENSH_INSG_5valueIiEEEEEEEEENSF_15normal_iteratorINSD_10device_ptrIiEEEEllEEyS9_lNS7_10__identityEEEvT0_PT3_T1_NS0_13GridEvenShareIS14_EET2_T4__param_1,
	.param .u64 _ZN3cub18CUB_300001_SM_10006detail6reduce18DeviceReduceKernelINS2_10policy_hubIlyN4cuda3std3__44plusIlEEE10Policy1000EN6thrust24THRUST_300001_SM_1000_NS18transform_iteratorINSD_6detail10functional5actorINSG_9compositeIJNSG_16operator_adaptorINS7_7greaterIvEEEENSH_INSG_8argumentILj0EEEEENSH_INSG_5valueIiEEEEEEEEENSF_15normal_iteratorINSD_10device_ptrIiEEEEllEEyS9_lNS7_10__identityEEEvT0_PT3_T1_NS0_13GridEvenShareIS14_EET2_T4__param_2,
	.param .align 8 .b8 _ZN3cub18CUB_300001_SM_10006detail6reduce18DeviceReduceKernelINS2_10policy_hubIlyN4cuda3std3__44plusIlEEE10Policy1000EN6thrust24THRUST_300001_SM_1000_NS18transform_iteratorINSD_6detail10functional5actorINSG_9compositeIJNSG_16operator_adaptorINS7_7greaterIvEEEENSH_INSG_8argumentILj0EEEEENSH_INSG_5valueIiEEEEEEEEENSF_15normal_iteratorINSD_10device_ptrIiEEEEllEEyS9_lNS7_10__identityEEEvT0_PT3_T1_NS0_13GridEvenShareIS14_EET2_T4__param_3[72],
	.param .align 1 .b8 _ZN3cub18CUB_300001_SM_10006detail6reduce18DeviceReduceKernelINS2_10policy_hubIlyN4cuda3std3__44plusIlEEE10Policy1000EN6thrust24THRUST_300001_SM_1000_NS18transform_iteratorINSD_6detail10functional5actorINSG_9compositeIJNSG_16operator_adaptorINS7_7greaterIvEEEENSH_INSG_8argumentILj0EEEEENSH_INSG_5valueIiEEEEEEEEENSF_15normal_iteratorINSD_10device_ptrIiEEEEllEEyS9_lNS7_10__identityEEEvT0_PT3_T1_NS0_13GridEvenShareIS14_EET2_T4__param_4[1],
	.param .align 1 .b8 _ZN3cub18CUB_300001_SM_10006detail6reduce18DeviceReduceKernelINS2_10policy_hubIlyN4cuda3std3__44plusIlEEE10Policy1000EN6thrust24THRUST_300001_SM_1000_NS18transform_iteratorINSD_6detail10functional5actorINSG_9compositeIJNSG_16operator_adaptorINS7_7greaterIvEEEENSH_INSG_8argumentILj0EEEEENSH_INSG_5valueIiEEEEEEEEENSF_15normal_iteratorINSD_10device_ptrIiEEEEllEEyS9_lNS7_10__identityEEEvT0_PT3_T1_NS0_13GridEvenShareIS14_EET2_T4__param_5[1]
)
.maxntid 512
{
	.reg .pred 	%p<138>;
	.reg .b16 	%rs<6>;
	.reg .b32 	%r<358>;
	.reg .b64 	%rd<420>;
	// demoted variable
	.shared .align 8 .b8 _ZZN3cub18CUB_300001_SM_10006detail6reduce18DeviceReduceKernelINS2_10policy_hubIlyN4cuda3std3__44plusIlEEE10Policy1000EN6thrust24THRUST_300001_SM_1000_NS18transform_iteratorINSD_6detail10functional5actorINSG_9compositeIJNSG_16operator_adaptorINS7_7greaterIvEEEENSH_INSG_8argumentILj0EEEEENSH_INSG_5valueIiEEEEEEEEENSF_15normal_iteratorINSD_10device_ptrIiEEEEllEEyS9_lNS7_10__identityEEEvT0_PT3_T1_NS0_13GridEvenShareIS14_EET2_T4_E12temp_storage[152];
	ld.param.u32 	%r54, [_ZN3cub18CUB_300001_SM_10006detail6reduce18DeviceReduceKernelINS2_10policy_hubIlyN4cuda3std3__44plusIlEEE10Policy1000EN6thrust24THRUST_300001_SM_1000_NS18transform_iteratorINSD_6detail10functional5actorINSG_9compositeIJNSG_16operator_adaptorINS7_7greaterIvEEEENSH_INSG_8argumentILj0EEEEENSH_INSG_5valueIiEEEEEEEEENSF_15normal_iteratorINSD_10device_ptrIiEEEEllEEyS9_lNS7_10__identityEEEvT0_PT3_T1_NS0_13GridEvenShareIS14_EET2_T4__param_0+12];
	ld.param.u64 	%rd1, [_ZN3cub18CUB_300001_SM_10006detail6reduce18DeviceReduceKernelINS2_10policy_hubIlyN4cuda3std3__44plusIlEEE10Policy1000EN6thrust24THRUST_300001_SM_1000_NS18transform_iteratorINSD_6detail10functional5actorINSG_9compositeIJNSG_16operator_adaptorINS7_7greaterIvEEEENSH_INSG_8argumentILj0EEEEENSH_INSG_5valueIiEEEEEEEEENSF_15normal_iteratorINSD_10device_ptrIiEEEEllEEyS9_lNS7_10__identityEEEvT0_PT3_T1_NS0_13GridEvenShareIS14_EET2_T4__param_3+32];
	ld.param.u32 	%r1, [_ZN3cub18CUB_300001_SM_10006detail6reduce18DeviceReduceKernelINS2_10policy_hubIlyN4cuda3std3__44plusIlEEE10Policy1000EN6thrust24THRUST_300001_SM_1000_NS18transform_iteratorINSD_6detail10functional5actorINSG_9compositeIJNSG_16operator_adaptorINS7_7greaterIvEEEENSH_INSG_8argumentILj0EEEEENSH_INSG_5valueIiEEEEEEEEENSF_15normal_iteratorINSD_10device_ptrIiEEEEllEEyS9_lNS7_10__identityEEEvT0_PT3_T1_NS0_13GridEvenShareIS14_EET2_T4__param_3+40];
	ld.param.u64 	%rd63, [_ZN3cub18CUB_300001_SM_10006detail6reduce18DeviceReduceKernelINS2_10policy_hubIlyN4cuda3std3__44plusIlEEE10Policy1000EN6thrust24THRUST_300001_SM_1000_NS18transform_iteratorINSD_6detail10functional5actorINSG_9compositeIJNSG_16operator_adaptorINS7_7greaterIvEEEENSH_INSG_8argumentILj0EEEEENSH_INSG_5valueIiEEEEEEEEENSF_15normal_iteratorINSD_10device_ptrIiEEEEllEEyS9_lNS7_10__identityEEEvT0_PT3_T1_NS0_13GridEvenShareIS14_EET2_T4__param_0];
	cvta.to.global.u64 	%rd2, %rd63;
	mov.u32 	%r5, %ctaid.x;
	mul.lo.s32 	%r55, %r1, 3584;
	cvt.s64.s32 	%rd3, %r55;
	mul.lo.s32 	%r56, %r5, 3584;
	cvt.u64.u32 	%rd4, %r56;
	sub.s64 	%rd5, %rd1, %rd4;
	setp.gt.u64 	%p1, %rd5, 3583;
	@%p1 bra 	$L__BB7_25;
	cvt.u32.u64 	%r184, %rd4;
	cvt.u32.u64 	%r6, %rd1;
	sub.s32 	%r7, %r6, %r184;
	mov.u32 	%r8, %tid.x;
	setp.ge.s32 	%p66, %r8, %r7;
	mov.b64 	%rd403, 0;
	mov.u32 	%r345, %r8;
	@%p66 bra 	$L__BB7_3;
	add.s32 	%r186, %r184, %r8;
	mul.wide.u32 	%rd214, %r186, 4;
	add.s64 	%rd215, %rd2, %rd214;
	ld.global.u32 	%r187, [%rd215];
	setp.gt.s32 	%p67, %r187, %r54;
	selp.u64 	%rd403, 1, 0, %p67;
	add.s32 	%r345, %r8, 512;
$L__BB7_3:
	setp.ge.s32 	%p68, %r345, %r7;
	@%p68 bra 	$L__BB7_16;
	not.b32 	%r189, %r345;
	add.s32 	%r190, %r189, %r6;
	sub.s32 	%r191, %r190, %r184;
	shr.u32 	%r192, %r191, 9;
	add.s32 	%r11, %r192, 1;
	and.b32  	%r12, %r11, 15;
	setp.lt.u32 	%p69, %r191, 7680;
	@%p69 bra 	$L__BB7_7;
	and.b32  	%r193, %r11, 16777200;
	neg.s32 	%r343, %r193;
	mul.wide.u32 	%rd217, %r5, 14336;
	mul.wide.u32 	%rd218, %r345, 4;
	add.s64 	%rd219, %rd217, %rd218;
	add.s64 	%rd220, %rd219, %rd2;
	add.s64 	%rd394, %rd220, 16384;
$L__BB7_6:
	.pragma "nounroll";
	ld.global.u32 	%r194, [%rd394+-16384];
	setp.gt.s32 	%p70, %r194, %r54;
	selp.u64 	%rd221, 1, 0, %p70;
	add.s64 	%rd222, %rd403, %rd221;
	ld.global.u32 	%r195, [%rd394+-14336];
	setp.gt.s32 	%p71, %r195, %r54;
	selp.u64 	%rd223, 1, 0, %p71;
	add.s64 	%rd224, %rd222, %rd223;
	ld.global.u32 	%r196, [%rd394+-12288];
	setp.gt.s32 	%p72, %r196, %r54;
	selp.u64 	%rd225, 1, 0, %p72;
	add.s64 	%rd226, %rd224, %rd225;
	ld.global.u32 	%r197, [%rd394+-10240];
	setp.gt.s32 	%p73, %r197, %r54;
	selp.u64 	%rd227, 1, 0, %p73;
	add.s64 	%rd228, %rd226, %rd227;
	ld.global.u32 	%r198, [%rd394+-8192];
	setp.gt.s32 	%p74, %r198, %r54;
	selp.u64 	%rd229, 1, 0, %p74;
	add.s64 	%rd230, %rd228, %rd229;
	ld.global.u32 	%r199, [%rd394+-6144];
	setp.gt.s32 	%p75, %r199, %r54;
	selp.u64 	%rd231, 1, 0, %p75;
	add.s64 	%rd232, %rd230, %rd231;
	ld.global.u32 	%r200, [%rd394+-4096];
	setp.gt.s32 	%p76, %r200, %r54;
	selp.u64 	%rd233, 1, 0, %p76;
	add.s64 	%rd234, %rd232, %rd233;
	ld.global.u32 	%r201, [%rd394+-2048];
	setp.gt.s32 	%p77, %r201, %r54;
	selp.u64 	%rd235, 1, 0, %p77;
	add.s64 	%rd236, %rd234, %rd235;
	ld.global.u32 	%r202, [%rd394];
	setp.gt.s32 	%p78, %r202, %r54;
	selp.u64 	%rd237, 1, 0, %p78;
	add.s64 	%rd238, %rd236, %rd237;
	ld.global.u32 	%r203, [%rd394+2048];
	setp.gt.s32 	%p79, %r203, %r54;
	selp.u64 	%rd239, 1, 0, %p79;
	add.s64 	%rd240, %rd238, %rd239;
	ld.global.u32 	%r204, [%rd394+4096];
	setp.gt.s32 	%p80, %r204, %r54;
	selp.u64 	%rd241, 1, 0, %p80;
	add.s64 	%rd242, %rd240, %rd241;
	ld.global.u32 	%r205, [%rd394+6144];
	setp.gt.s32 	%p81, %r205, %r54;
	selp.u64 	%rd243, 1, 0, %p81;
	add.s64 	%rd244, %rd242, %rd243;
	ld.global.u32 	%r206, [%rd394+8192];
	setp.gt.s32 	%p82, %r206, %r54;
	selp.u64 	%rd245, 1, 0, %p82;
	add.s64 	%rd246, %rd244, %rd245;
	ld.global.u32 	%r207, [%rd394+10240];
	setp.gt.s32 	%p83, %r207, %r54;
	selp.u64 	%rd247, 1, 0, %p83;
	add.s64 	%rd248, %rd246, %rd247;
	ld.global.u32 	%r208, [%rd394+12288];
	setp.gt.s32 	%p84, %r208, %r54;
	selp.u64 	%rd249, 1, 0, %p84;
	add.s64 	%rd250, %rd248, %rd249;
	ld.global.u32 	%r209, [%rd394+14336];
	setp.gt.s32 	%p85, %r209, %r54;
	selp.u64 	%rd251, 1, 0, %p85;
	add.s64 	%rd403, %rd250, %rd251;
	add.s32 	%r345, %r345, 8192;
	add.s32 	%r343, %r343, 16;
	add.s64 	%rd394, %rd394, 32768;
	setp.ne.s32 	%p86, %r343, 0;
	@%p86 bra 	$L__BB7_6;
$L__BB7_7:
	setp.eq.s32 	%p87, %r12, 0;
	@%p87 bra 	$L__BB7_16;
	and.b32  	%r19, %r11, 7;
	setp.lt.u32 	%p88, %r12, 8;
	@%p88 bra 	$L__BB7_10;
	cvt.s64.s32 	%rd253, %r345;
	add.s64 	%rd254, %rd253, %rd4;
	shl.b64 	%rd255, %rd254, 2;
	add.s64 	%rd256, %rd2, %rd255;
	ld.global.u32 	%r210, [%rd256];
	setp.gt.s32 	%p89, %r210, %r54;
	selp.u64 	%rd257, 1, 0, %p89;
	add.s64 	%rd258, %rd403, %rd257;
	ld.global.u32 	%r211, [%rd256+2048];
	setp.gt.s32 	%p90, %r211, %r54;
	selp.u64 	%rd259, 1, 0, %p90;
	add.s64 	%rd260, %rd258, %rd259;
	ld.global.u32 	%r212, [%rd256+4096];
	setp.gt.s32 	%p91, %r212, %r54;
	selp.u64 	%rd261, 1, 0, %p91;
	add.s64 	%rd262, %rd260, %rd261;
	ld.global.u32 	%r213, [%rd256+6144];
	setp.gt.s32 	%p92, %r213, %r54;
	selp.u64 	%rd263, 1, 0, %p92;
	add.s64 	%rd264, %rd262, %rd263;
	ld.global.u32 	%r214, [%rd256+8192];
	setp.gt.s32 	%p93, %r214, %r54;
	selp.u64 	%rd265, 1, 0, %p93;
	add.s64 	%rd266, %rd264, %rd265;
	ld.global.u32 	%r215, [%rd256+10240];
	setp.gt.s32 	%p94, %r215, %r54;
	selp.u64 	%rd267, 1, 0, %p94;
	add.s64 	%rd268, %rd266, %rd267;
	ld.global.u32 	%r216, [%rd256+12288];
	setp.gt.s32 	%p95, %r216, %r54;
	selp.u64 	%rd269, 1, 0, %p95;
	add.s64 	%rd270, %rd268, %rd269;
	ld.global.u32 	%r217, [%rd256+14336];
	setp.gt.s32 	%p96, %r217, %r54;
	selp.u64 	%rd271, 1, 0, %p96;
	add.s64 	%rd403, %rd270, %rd271;
	add.s32 	%r345, %r345, 4096;
$L__BB7_10:
	setp.eq.s32 	%p97, %r19, 0;
	@%p97 bra 	$L__BB7_16;
	and.b32  	%r22, %r11, 3;
	setp.lt.u32 	%p98, %r19, 4;
	@%p98 bra 	$L__BB7_13;
	cvt.s64.s32 	%rd273, %r345;
	add.s64 	%rd274, %rd273, %rd4;
	shl.b64 	%rd275, %rd274, 2;
	add.s64 	%rd276, %rd2, %rd275;
	ld.global.u32 	%r218, [%rd276];
	setp.gt.s32 	%p99, %r218, %r54;
	selp.u64 	%rd277, 1, 0, %p99;
	add.s64 	%rd278, %rd403, %rd277;
	ld.global.u32 	%r219, [%rd276+2048];
	setp.gt.s32 	%p100, %r219, %r54;
	selp.u64 	%rd279, 1, 0, %p100;
	add.s64 	%rd280, %rd278, %rd279;
	ld.global.u32 	%r220, [%rd276+4096];
	setp.gt.s32 	%p101, %r220, %r54;
	selp.u64 	%rd281, 1, 0, %p101;
	add.s64 	%rd282, %rd280, %rd281;
	ld.global.u32 	%r221, [%rd276+6144];
	setp.gt.s32 	%p102, %r221, %r54;
	selp.u64 	%rd283, 1, 0, %p102;
	add.s64 	%rd403, %rd282, %rd283;
	add.s32 	%r345, %r345, 2048;
$L__BB7_13:
	setp.eq.s32 	%p103, %r22, 0;
	@%p103 bra 	$L__BB7_16;
	mul.wide.u32 	%rd284, %r5, 14336;
	add.s64 	%rd21, %rd2, %rd284;
	neg.s32 	%r348, %r22;
$L__BB7_15:
	.pragma "nounroll";
	mul.wide.s32 	%rd285, %r345, 4;
	add.s64 	%rd286, %rd21, %rd285;
	ld.global.u32 	%r222, [%rd286];
	setp.gt.s32 	%p104, %r222, %r54;
	selp.u64 	%rd287, 1, 0, %p104;
	add.s64 	%rd403, %rd403, %rd287;
	add.s32 	%r345, %r345, 512;
	add.s32 	%r348, %r348, 1;
	setp.ne.s32 	%p105, %r348, 0;
	@%p105 bra 	$L__BB7_15;
$L__BB7_16:
	setp.lt.s32 	%p106, %r7, 512;
	@%p106 bra 	$L__BB7_21;
	// begin inline asm
	mov.u32 %r286, %laneid;
	// end inline asm
	mov.b64 	{%r288, %r293}, %rd403;
	mov.b32 	%r294, 1;
	mov.b32 	%r335, 31;
	mov.b32 	%r336, -1;
	// begin inline asm
	shfl.sync.down.b32 %r287, %r288, %r294, %r335, %r336;
	// end inline asm
	// begin inline asm
	shfl.sync.down.b32 %r292, %r293, %r294, %r335, %r336;
	// end inline asm
	mov.b64 	%rd346, {%r287, %r292};
	setp.gt.s32 	%p130, %r286, 30;
	selp.b64 	%rd347, 0, %rd346, %p130;
	add.s64 	%rd348, %rd347, %rd403;
	mov.b64 	{%r298, %r303}, %rd348;
	mov.b32 	%r304, 2;
	// begin inline asm
	shfl.sync.down.b32 %r297, %r298, %r304, %r335, %r336;
	// end inline asm
	// begin inline asm
	shfl.sync.down.b32 %r302, %r303, %r304, %r335, %r336;
	// end inline asm
	mov.b64 	%rd349, {%r297, %r302};
	setp.gt.s32 	%p131, %r286, 29;
	selp.b64 	%rd350, 0, %rd349, %p131;
	add.s64 	%rd351, %rd350, %rd348;
	mov.b64 	{%r308, %r313}, %rd351;
	mov.b32 	%r314, 4;
	// begin inline asm
	shfl.sync.down.b32 %r307, %r308, %r314, %r335, %r336;
	// end inline asm
	// begin inline asm
	shfl.sync.down.b32 %r312, %r313, %r314, %r335, %r336;
	// end inline asm
	mov.b64 	%rd352, {%r307, %r312};
	setp.gt.s32 	%p132, %r286, 27;
	selp.b64 	%rd353, 0, %rd352, %p132;
	add.s64 	%rd354, %rd353, %rd351;
	mov.b64 	{%r318, %r323}, %rd354;
	mov.b32 	%r324, 8;
	// begin inline asm
	shfl.sync.down.b32 %r317, %r318, %r324, %r335, %r336;
	// end inline asm
	// begin inline asm
	shfl.sync.down.b32 %r322, %r323, %r324, %r335, %r336;
	// end inline asm
	mov.b64 	%rd355, {%r317, %r322};
	setp.gt.s32 	%p133, %r286, 23;
	selp.b64 	%rd356, 0, %rd355, %p133;
	add.s64 	%rd357, %rd356, %rd354;
	mov.b64 	{%r328, %r333}, %rd357;
	mov.b32 	%r334, 16;
	// begin inline asm
	shfl.sync.down.b32 %r327, %r328, %r334, %r335, %r336;
	// end inline asm
	// begin inline asm
	shfl.sync.down.b32 %r332, %r333, %r334, %r335, %r336;
	// end inline asm
	mov.b64 	%rd358, {%r327, %r332};
	setp.gt.s32 	%p134, %r286, 15;
	selp.b64 	%rd359, 0, %rd358, %p134;
	add.s64 	%rd419, %rd359, %rd357;
	setp.ne.s32 	%p135, %r286, 0;
	@%p135 bra 	$L__BB7_19;
	shr.u32 	%r337, %r8, 2;
	and.b32  	%r338, %r337, 248;
	mov.u32 	%r339, _ZZN3cub18CUB_300001_SM_10006detail6reduce18DeviceReduceKernelINS2_10policy_hubIlyN4cuda3std3__44plusIlEEE10Policy1000EN6thrust24THRUST_300001_SM_1000_NS18transform_iteratorINSD_6detail10functional5actorINSG_9compositeIJNSG_16operator_adaptorINS7_7greaterIvEEEENSH_INSG_8argumentILj0EEEEENSH_INSG_5valueIiEEEEEEEEENSF_15normal_iteratorINSD_10device_ptrIiEEEEllEEyS9_lNS7_10__identityEEEvT0_PT3_T1_NS0_13GridEvenShareIS14_EET2_T4_E12temp_storage;
	add.s32 	%r340, %r339, %r338;
	st.shared.u64 	[%r340+16], %rd419;
$L__BB7_19:
	bar.sync 	0;
	setp.ne.s32 	%p136, %r8, 0;
	@%p136 bra 	$L__BB7_46;
	ld.shared.u64 	%rd360, [_ZZN3cub18CUB_300001_SM_10006detail6reduce18DeviceReduceKernelINS2_10policy_hubIlyN4cuda3std3__44plusIlEEE10Policy1000EN6thrust24THRUST_300001_SM_1000_NS18transform_iteratorINSD_6detail10functional5actorINSG_9compositeIJNSG_16operator_adaptorINS7_7greaterIvEEEENSH_INSG_8argumentILj0EEEEENSH_INSG_5valueIiEEEEEEEEENSF_15normal_iteratorINSD_10device_ptrIiEEEEllEEyS9_lNS7_10__identityEEEvT0_PT3_T1_NS0_13GridEvenShareIS14_EET2_T4_E12temp_storage+24];
	add.s64 	%rd361, %rd360, %rd419;
	ld.shared.u64 	%rd362, [_ZZN3cub18CUB_300001_SM_10006detail6reduce18DeviceReduceKernelINS2_10policy_hubIlyN4cuda3std3__44plusIlEEE10Policy1000EN6thrust24THRUST_300001_SM_1000_NS18transform_iteratorINSD_6detail10functional5actorINSG_9compositeIJNSG_16operator_adaptorINS7_7greaterIvEEEENSH_INSG_8argumentILj0EEEEENSH_INSG_5valueIiEEEEEEEEENSF_15normal_iteratorINSD_10device_ptrIiEEEEllEEyS9_lNS7_10__identityEEEvT0_PT3_T1_NS0_13GridEvenShareIS14_EET2_T4_E12temp_storage+32];
	add.s64 	%rd363, %rd361, %rd362;
	ld.shared.u64 	%rd364, [_ZZN3cub18CUB_300001_SM_10006detail6reduce18DeviceReduceKernelINS2_10policy_hubIlyN4cuda3std3__44plusIlEEE10Policy1000EN6thrust24THRUST_300001_SM_1000_NS18transform_iteratorINSD_6detail10functional5actorINSG_9compositeIJNSG_16operator_adaptorINS7_7greaterIvEEEENSH_INSG_8argumentILj0EEEEENSH_INSG_5valueIiEEEEEEEEENSF_15normal_iteratorINSD_10device_ptrIiEEEEllEEyS9_lNS7_10__identityEEEvT0_PT3_T1_NS0_13GridEvenShareIS14_EET2_T4_E12temp_storage+40];
	add.s64 	%rd365, %rd363, %rd364;
	ld.shared.u64 	%rd366, [_ZZN3cub18CUB_300001_SM_10006detail6reduce18DeviceReduceKernelINS2_10policy_hubIlyN4cuda3std3__44plusIlEEE10Policy1000EN6thrust24THRUST_300001_SM_1000_NS18transform_iteratorINSD_6detail10functional5actorINSG_9compositeIJNSG_16operator_adaptorINS7_7greaterIvEEEENSH_INSG_8argumentILj0EEEEENSH_INSG_5valueIiEEEEEEEEENSF_15normal_iteratorINSD_10device_ptrIiEEEEllEEyS9_lNS7_10__identityEEEvT0_PT3_T1_NS0_13GridEvenShareIS14_EET2_T4_E12temp_storage+48];
	add.s64 	%rd367, %rd365, %rd366;
	ld.shared.u64 	%rd368, [_ZZN3cub18CUB_300001_SM_10006detail6reduce18DeviceReduceKernelINS2_10policy_hubIlyN4cuda3std3__44plusIlEEE10Policy1000EN6thrust24THRUST_300001_SM_1000_NS18transform_iteratorINSD_6detail10functional5actorINSG_9compositeIJNSG_16operator_adaptorINS7_7greaterIvEEEENSH_INSG_8argumentILj0EEEEENSH_INSG_5valueIiEEEEEEEEENSF_15normal_iteratorINSD_10device_ptrIiEEEEllEEyS9_lNS7_10__identityEEEvT0_PT3_T1_NS0_13GridEvenShareIS14_EET2_T4_E12temp_storage+56];
	add.s64 	%rd369, %rd367, %rd368;
	ld.shared.u64 	%rd370, [_ZZN3cub18CUB_300001_SM_10006detail6reduce18DeviceReduceKernelINS2_10policy_hubIlyN4cuda3std3__44plusIlEEE10Policy1000EN6thrust24THRUST_300001_SM_1000_NS18transform_iteratorINSD_6detail10functional5actorINSG_9compositeIJNSG_16operator_adaptorINS7_7greaterIvEEEENSH_INSG_8argumentILj0EEEEENSH_INSG_5valueIiEEEEEEEEENSF_15normal_iteratorINSD_10device_ptrIiEEEEllEEyS9_lNS7_10__identityEEEvT0_PT3_T1_NS0_13GridEvenShareIS14_EET2_T4_E12temp_storage+64];
	add.s64 	%rd371, %rd369, %rd370;
	ld.shared.u64 	%rd372, [_ZZN3cub18CUB_300001_SM_10006detail6reduce18DeviceReduceKernelINS2_10policy_hubIlyN4cuda3std3__44plusIlEEE10Policy1000EN6thrust24THRUST_300001_SM_1000_NS18transform_iteratorINSD_6detail10functional5actorINSG_9compositeIJNSG_16operator_adaptorINS7_7greaterIvEEEENSH_INSG_8argumentILj0EEEEENSH_INSG_5valueIiEEEEEEEEENSF_15normal_iteratorINSD_10device_ptrIiEEEEllEEyS9_lNS7_10__identityEEEvT0_PT3_T1_NS0_13GridEvenShareIS14_EET2_T4_E12temp_storage+72];
	add.s64 	%rd373, %rd371, %rd372;
	ld.shared.u64 	%rd374, [_ZZN3cub18CUB_300001_SM_10006detail6reduce18DeviceReduceKernelINS2_10policy_hubIlyN4cuda3std3__44plusIlEEE10Policy1000EN6thrust24THRUST_300001_SM_1000_NS18transform_iteratorINSD_6detail10functional5actorINSG_9compositeIJNSG_16operator_adaptorINS7_7greaterIvEEEENSH_INSG_8argumentILj0EEEEENSH_INSG_5valueIiEEEEEEEEENSF_15normal_iteratorINSD_10device_ptrIiEEEEllEEyS9_lNS7_10__identityEEEvT0_PT3_T1_NS0_13GridEvenShareIS14_EET2_T4_E12temp_storage+80];
	add.s64 	%rd375, %rd373, %rd374;
	ld.shared.u64 	%rd376, [_ZZN3cub18CUB_300001_SM_10006detail6reduce18DeviceReduceKernelINS2_10policy_hubIlyN4cuda3std3__44plusIlEEE10Policy1000EN6thrust24THRUST_300001_SM_1000_NS18transform_iteratorINSD_6detail10functional5actorINSG_9compositeIJNSG_16operator_adaptorINS7_7greaterIvEEEENSH_INSG_8argumentILj0EEEEENSH_INSG_5valueIiEEEEEEEEENSF_15normal_iteratorINSD_10device_ptrIiEEEEllEEyS9_lNS7_10__identityEEEvT0_PT3_T1_NS0_13GridEvenShareIS14_EET2_T4_E12temp_storage+88];
	add.s64 	%rd377, %rd375, %rd376;
	ld.shared.u64 	%rd378, [_ZZN3cub18CUB_300001_SM_10006detail6reduce18DeviceReduceKernelINS2_10policy_hubIlyN4cuda3std3__44plusIlEEE10Policy1000EN6thrust24THRUST_300001_SM_1000_NS18transform_iteratorINSD_6detail10functional5actorINSG_9compositeIJNSG_16operator_adaptorINS7_7greaterIvEEEENSH_INSG_8argumentILj0EEEEENSH_INSG_5valueIiEEEEEEEEENSF_15normal_iteratorINSD_10device_ptrIiEEEEllEEyS9_lNS7_10__identityEEEvT0_PT3_T1_NS0_13GridEvenShareIS14_EET2_T4_E12temp_storage+96];
	add.s64 	%rd379, %rd377, %rd378;
	ld.shared.u64 	%rd380, [_ZZN3cub18CUB_300001_SM_10006detail6reduce18DeviceReduceKernelINS2_10policy_hubIlyN4cuda3std3__44plusIlEEE10Policy1000EN6thrust24THRUST_300001_SM_1000_NS18transform_iteratorINSD_6detail10functional5actorINSG_9compositeIJNSG_16operator_adaptorINS7_7greaterIvEEEENSH_INSG_8argumentILj0EEEEENSH_INSG_5valueIiEEEEEEEEENSF_15normal_iteratorINSD_10device_ptrIiEEEEllEEyS9_lNS7_10__identityEEEvT0_PT3_T1_NS0_13GridEvenShareIS14_EET2_T4_E12temp_storage+104];
	add.s64 	%rd381, %rd379, %rd380;
	ld.shared.u64 	%rd382, [_ZZN3cub18CUB_300001_SM_10006detail6reduce18DeviceReduceKernelINS2_10policy_hubIlyN4cuda3std3__44plusIlEEE10Policy1000EN6thrust24THRUST_300001_SM_1000_NS18transform_iteratorINSD_6detail10functional5actorINSG_9compositeIJNSG_16operator_adaptorINS7_7greaterIvEEEENSH_INSG_8argumentILj0EEEEENSH_INSG_5valueIiEEEEEEEEENSF_15normal_iteratorINSD_10device_ptrIiEEEEllEEyS9_lNS7_10__identityEEEvT0_PT3_T1_NS0_13GridEvenShareIS14_EET2_T4_E12temp_storage+112];
	add.s64 	%rd383, %rd381, %rd382;
	ld.shared.u64 	%rd384, [_ZZN3cub18CUB_300001_SM_10006detail6reduce18DeviceReduceKernelINS2_10policy_hubIlyN4cuda3std3__44plusIlEEE10Policy1000EN6thrust24THRUST_300001_SM_1000_NS18transform_iteratorINSD_6detail10functional5actorINSG_9compositeIJNSG_16operator_adaptorINS7_7greaterIvEEEENSH_INSG_8argumentILj0EEEEENSH_INSG_5valueIiEEEEEEEEENSF_15normal_iteratorINSD_10device_ptrIiEEEEllEEyS9_lNS7_10__identityEEEvT0_PT3_T1_NS0_13GridEvenShareIS14_EET2_T4_E12temp_storage+120];
	add.s64 	%rd385, %rd383, %rd384;
	ld.shared.u64 	%rd386, [_ZZN3cub18CUB_300001_SM_10006detail6reduce18DeviceReduceKernelINS2_10policy_hubIlyN4cuda3std3__44plusIlEEE10Policy1000EN6thrust24THRUST_300001_SM_1000_NS18transform_iteratorINSD_6detail10functional5actorINSG_9compositeIJNSG_16operator_adaptorINS7_7greaterIvEEEENSH_INSG_8argumentILj0EEEEENSH_INSG_5valueIiEEEEEEEEENSF_15normal_iteratorINSD_10device_ptrIiEEEEllEEyS9_lNS7_10__identityEEEvT0_PT3_T1_NS0_13GridEvenShareIS14_EET2_T4_E12temp_storage+128];
	add.s64 	%rd387, %rd385, %rd386;
	ld.shared.u64 	%rd388, [_ZZN3cub18CUB_300001_SM_10006detail6reduce18DeviceReduceKernelINS2_10policy_hubIlyN4cuda3std3__44plusIlEEE10Policy1000EN6thrust24THRUST_300001_SM_1000_NS18transform_iteratorINSD_6detail10functional5actorINSG_9compositeIJNSG_16operator_adaptorINS7_7greaterIvEEEENSH_INSG_8argumentILj0EEEEENSH_INSG_5valueIiEEEEEEEEENSF_15normal_iteratorINSD_10device_ptrIiEEEEllEEyS9_lNS7_10__identityEEEvT0_PT3_T1_NS0_13GridEvenShareIS14_EET2_T4_E12temp_storage+136];
	add.s64 	%rd419, %rd387, %rd388;
	bra.uni 	$L__BB7_46;
$L__BB7_21:
	// begin inline asm
	mov.u32 %r223, %laneid;
	// end inline asm
	and.b32  	%r274, %r8, 992;
	add.s32 	%r275, %r274, 32;
	setp.gt.s32 	%p107, %r275, %r7;
	not.b32 	%r276, %r274;
	add.s32 	%r277, %r7, %r276;
	selp.b32 	%r272, %r277, 31, %p107;
	mov.b64 	{%r225, %r230}, %rd403;
	mov.b32 	%r231, 1;
	mov.b32 	%r273, -1;
	// begin inline asm
	shfl.sync.down.b32 %r224, %r225, %r231, %r272, %r273;
	// end inline asm
	// begin inline asm
	shfl.sync.down.b32 %r229, %r230, %r231, %r272, %r273;
	// end inline asm
	mov.b64 	%rd288, {%r224, %r229};
	setp.lt.s32 	%p108, %r223, %r272;
	selp.b64 	%rd289, %rd288, 0, %p108;
	add.s64 	%rd290, %rd289, %rd403;
	mov.b64 	{%r235, %r240}, %rd290;
	mov.b32 	%r241, 2;
	// begin inline asm
	shfl.sync.down.b32 %r234, %r235, %r241, %r272, %r273;
	// end inline asm
	// begin inline asm
	shfl.sync.down.b32 %r239, %r240, %r241, %r272, %r273;
	// end inline asm
	mov.b64 	%rd291, {%r234, %r239};
	add.s32 	%r278, %r223, 2;
	setp.gt.s32 	%p109, %r278, %r272;
	selp.b64 	%rd292, 0, %rd291, %p109;
	add.s64 	%rd293, %rd292, %rd290;
	mov.b64 	{%r245, %r250}, %rd293;
	mov.b32 	%r251, 4;
	// begin inline asm
	shfl.sync.down.b32 %r244, %r245, %r251, %r272, %r273;
	// end inline asm
	// begin inline asm
	shfl.sync.down.b32 %r249, %r250, %r251, %r272, %r273;
	// end inline asm
	mov.b64 	%rd294, {%r244, %r249};
	add.s32 	%r279, %r223, 4;
	setp.gt.s32 	%p110, %r279, %r272;
	selp.b64 	%rd295, 0, %rd294, %p110;
	add.s64 	%rd296, %rd295, %rd293;
	mov.b64 	{%r255, %r260}, %rd296;
	mov.b32 	%r261, 8;
	// begin inline asm
	shfl.sync.down.b32 %r254, %r255, %r261, %r272, %r273;
	// end inline asm
	// begin inline asm
	shfl.sync.down.b32 %r259, %r260, %r261, %r272, %r273;
	// end inline asm
	mov.b64 	%rd297, {%r254, %r259};
	add.s32 	%r280, %r223, 8;
	setp.gt.s32 	%p111, %r280, %r272;
	selp.b64 	%rd298, 0, %rd297, %p111;
	add.s64 	%rd299, %rd298, %rd296;
	mov.b64 	{%r265, %r270}, %rd299;
	mov.b32 	%r271, 16;
	// begin inline asm
	shfl.sync.down.b32 %r264, %r265, %r271, %r272, %r273;
	// end inline asm
	// begin inline asm
	shfl.sync.down.b32 %r269, %r270, %r271, %r272, %r273;
	// end inline asm
	mov.b64 	%rd300, {%r264, %r269};
	add.s32 	%r281, %r223, 16;
	setp.gt.s32 	%p112, %r281, %r272;
	selp.b64 	%rd301, 0, %rd300, %p112;
	add.s64 	%rd419, %rd301, %rd299;
	setp.ne.s32 	%p113, %r223, 0;
	@%p113 bra 	$L__BB7_23;
	shr.u32 	%r282, %r8, 2;
	and.b32  	%r283, %r282, 248;
	mov.u32 	%r284, _ZZN3cub18CUB_300001_SM_10006detail6reduce18DeviceReduceKernelINS2_10policy_hubIlyN4cuda3std3__44plusIlEEE10Policy1000EN6thrust24THRUST_300001_SM_1000_NS18transform_iteratorINSD_6detail10functional5actorINSG_9compositeIJNSG_16operator_adaptorINS7_7greaterIvEEEENSH_INSG_8argumentILj0EEEEENSH_INSG_5valueIiEEEEEEEEENSF_15normal_iteratorINSD_10device_ptrIiEEEEllEEyS9_lNS7_10__identityEEEvT0_PT3_T1_NS0_13GridEvenShareIS14_EET2_T4_E12temp_storage;
	add.s32 	%r285, %r284, %r283;
	st.shared.u64 	[%r285+16], %rd419;
$L__BB7_23:
	bar.sync 	0;
	setp.ne.s32 	%p114, %r8, 0;
	@%p114 bra 	$L__BB7_46;
	setp.gt.s32 	%p115, %r7, 32;
	ld.shared.u64 	%rd302, [_ZZN3cub18CUB_300001_SM_10006detail6reduce18DeviceReduceKernelINS2_10policy_hubIlyN4cuda3std3__44plusIlEEE10Policy1000EN6thrust24THRUST_300001_SM_1000_NS18transform_iteratorINSD_6detail10functional5actorINSG_9compositeIJNSG_16operator_adaptorINS7_7greaterIvEEEENSH_INSG_8argumentILj0EEEEENSH_INSG_5valueIiEEEEEEEEENSF_15normal_iteratorINSD_10device_ptrIiEEEEllEEyS9_lNS7_10__identityEEEvT0_PT3_T1_NS0_13GridEvenShareIS14_EET2_T4_E12temp_storage+24];
	selp.b64 	%rd303, %rd302, 0, %p115;
	add.s64 	%rd304, %rd303, %rd419;
	setp.gt.s32 	%p116, %r7, 64;
	ld.shared.u64 	%rd305, [_ZZN3cub18CUB_300001_SM_10006detail6reduce18DeviceReduceKernelINS2_10policy_hubIlyN4cuda3std3__44plusIlEEE10Policy1000EN6thrust24THRUST_300001_SM_1000_NS18transform_iteratorINSD_6detail10functional5actorINSG_9compositeIJNSG_16operator_adaptorINS7_7greaterIvEEEENSH_INSG_8argumentILj0EEEEENSH_INSG_5valueIiEEEEEEEEENSF_15normal_iteratorINSD_10device_ptrIiEEEEllEEyS9_lNS7_10__identityEEEvT0_PT3_T1_NS0_13GridEvenShareIS14_EET2_T4_E12temp_storage+32];
	selp.b64 	%rd306, %rd305, 0, %p116;
	add.s64 	%rd307, %rd304, %rd306;
	setp.gt.s32 	%p117, %r7, 96;
	ld.shared.u64 	%rd308, [_ZZN3cub18CUB_300001_SM_10006detail6reduce18DeviceReduceKernelINS2_10policy_hubIlyN4cuda3std3__44plusIlEEE10Policy1000EN6thrust24THRUST_300001_SM_1000_NS18transform_iteratorINSD_6detail10functional5actorINSG_9compositeIJNSG_16operator_adaptorINS7_7greaterIvEEEENSH_INSG_8argumentILj0EEEEENSH_INSG_5valueIiEEEEEEEEENSF_15normal_iteratorINSD_10device_ptrIiEEEEllEEyS9_lNS7_10__identityEEEvT0_PT3_T1_NS0_13GridEvenShareIS14_EET2_T4_E12temp_storage+40];
	selp.b64 	%rd309, %rd308, 0, %p117;
	add.s64 	%rd310, %rd307, %rd309;
	setp.gt.s32 	%p118, %r7, 128;
	ld.shared.u64 	%rd311, [_ZZN3cub18CUB_300001_SM_10006detail6reduce18DeviceReduceKernelINS2_10policy_hubIlyN4cuda3std3__44plusIlEEE10Policy1000EN6thrust24THRUST_300001_SM_1000_NS18transform_iteratorINSD_6detail10functional5actorINSG_9compositeIJNSG_16operator_adaptorINS7_7greaterIvEEEENSH_INSG_8argumentILj0EEEEENSH_INSG_5valueIiEEEEEEEEENSF_15normal_iteratorINSD_10device_ptrIiEEEEllEEyS9_lNS7_10__identityEEEvT0_PT3_T1_NS0_13GridEvenShareIS14_EET2_T4_E12temp_storage+48];
	selp.b64 	%rd312, %rd311, 0, %p118;
	add.s64 	%rd313, %rd310, %rd312;
	setp.gt.s32 	%p119, %r7, 160;
	ld.shared.u64 	%rd314, [_ZZN3cub18CUB_300001_SM_10006detail6reduce18DeviceReduceKernelINS2_10policy_hubIlyN4cuda3std3__44plusIlEEE10Policy1000EN6thrust24THRUST_300001_SM_1000_NS18transform_iteratorINSD_6detail10functional5actorINSG_9compositeIJNSG_16operator_adaptorINS7_7greaterIvEEEENSH_INSG_8argumentILj0EEEEENSH_INSG_5valueIiEEEEEEEEENSF_15normal_iteratorINSD_10device_ptrIiEEEEllEEyS9_lNS7_10__identityEEEvT0_PT3_T1_NS0_13GridEvenShareIS14_EET2_T4_E12temp_storage+56];
	selp.b64 	%rd315, %rd314, 0, %p119;
	add.s64 	%rd316, %rd313, %rd315;
	setp.gt.s32 	%p120, %r7, 192;
	ld.shared.u64 	%rd317, [_ZZN3cub18CUB_300001_SM_10006detail6reduce18DeviceReduceKernelINS2_10policy_hubIlyN4cuda3std3__44plusIlEEE10Policy1000EN6thrust24THRUST_300001_SM_1000_NS18transform_iteratorINSD_6detail10functional5actorINSG_9compositeIJNSG_16operator_adaptorINS7_7greaterIvEEEENSH_INSG_8argumentILj0EEEEENSH_INSG_5valueIiEEEEEEEEENSF_15normal_iteratorINSD_10device_ptrIiEEEEllEEyS9_lNS7_10__identityEEEvT0_PT3_T1_NS0_13GridEvenShareIS14_EET2_T4_E12temp_storage+64];
	selp.b64 	%rd318, %rd317, 0, %p120;
	add.s64 	%rd319, %rd316, %rd318;
	setp.gt.s32 	%p121, %r7, 224;
	ld.shared.u64 	%rd320, [_ZZN3cub18CUB_300001_SM_10006detail6reduce18DeviceReduceKernelINS2_10policy_hubIlyN4cuda3std3__44plusIlEEE10Policy1000EN6thrust24THRUST_300001_SM_1000_NS18transform_iteratorINSD_6detail10functional5actorINSG_9compositeIJNSG_16operator_adaptorINS7_7greaterIvEEEENSH_INSG_8argumentILj0EEEEENSH_INSG_5valueIiEEEEEEEEENSF_15normal_iteratorINSD_10device_ptrIiEEEEllEEyS9_lNS7_10__identityEEEvT0_PT3_T1_NS0_13GridEvenShareIS14_EET2_T4_E12temp_storage+72];
	selp.b64 	%rd321, %rd320, 0, %p121;
	add.s64 	%rd322, %rd319, %rd321;
	setp.gt.s32 	%p122, %r7, 256;
	ld.shared.u64 	%rd323, [_ZZN3cub18CUB_300001_SM_10006detail6reduce18DeviceReduceKernelINS2_10policy_hubIlyN4cuda3std3__44plusIlEEE10Policy1000EN6thrust24THRUST_300001_SM_1000_NS18transform_iteratorINSD_6detail10functional5actorINSG_9compositeIJNSG_16operator_adaptorINS7_7greaterIvEEEENSH_INSG_8argumentILj0EEEEENSH_INSG_5valueIiEEEEEEEEENSF_15normal_iteratorINSD_10device_ptrIiEEEEllEEyS9_lNS7_10__identityEEEvT0_PT3_T1_NS0_13GridEvenShareIS14_EET2_T4_E12temp_storage+80];
	selp.b64 	%rd324, %rd323, 0, %p122;
	add.s64 	%rd325, %rd322, %rd324;
	setp.gt.s32 	%p123, %r7, 288;
	ld.shared.u64 	%rd326, [_ZZN3cub18CUB_300001_SM_10006detail6reduce18DeviceReduceKernelINS2_10policy_hubIlyN4cuda3std3__44plusIlEEE10Policy1000EN6thrust24THRUST_300001_SM_1000_NS18transform_iteratorINSD_6detail10functional5actorINSG_9compositeIJNSG_16operator_adaptorINS7_7greaterIvEEEENSH_INSG_8argumentILj0EEEEENSH_INSG_5valueIiEEEEEEEEENSF_15normal_iteratorINSD_10device_ptrIiEEEEllEEyS9_lNS7_10__identityEEEvT0_PT3_T1_NS0_13GridEvenShareIS14_EET2_T4_E12temp_storage+88];
	selp.b64 	%rd327, %rd326, 0, %p123;
	add.s64 	%rd328, %rd325, %rd327;
	setp.gt.s32 	%p124, %r7, 320;
	ld.shared.u64 	%rd329, [_ZZN3cub18CUB_300001_SM_10006detail6reduce18DeviceReduceKernelINS2_10policy_hubIlyN4cuda3std3__44plusIlEEE10Policy1000EN6thrust24THRUST_300001_SM_1000_NS18transform_iteratorINSD_6detail10functional5actorINSG_9compositeIJNSG_16operator_adaptorINS7_7greaterIvEEEENSH_INSG_8argumentILj0EEEEENSH_INSG_5valueIiEEEEEEEEENSF_15normal_iteratorINSD_10device_ptrIiEEEEllEEyS9_lNS7_10__identityEEEvT0_PT3_T1_NS0_13GridEvenShareIS14_EET2_T4_E12temp_storage+96];
	selp.b64 	%rd330, %rd329, 0, %p124;
	add.s64 	%rd331, %rd328, %rd330;
	setp.gt.s32 	%p125, %r7, 352;
	ld.shared.u64 	%rd332, [_ZZN3cub18CUB_300001_SM_10006detail6reduce18DeviceReduceKernelINS2_10policy_hubIlyN4cuda3std3__44plusIlEEE10Policy1000EN6thrust24THRUST_300001_SM_1000_NS18transform_iteratorINSD_6detail10functional5actorINSG_9compositeIJNSG_16operator_adaptorINS7_7greaterIvEEEENSH_INSG_8argumentILj0EEEEENSH_INSG_5valueIiEEEEEEEEENSF_15normal_iteratorINSD_10device_ptrIiEEEEllEEyS9_lNS7_10__identityEEEvT0_PT3_T1_NS0_13GridEvenShareIS14_EET2_T4_E12temp_storage+104];
	selp.b64 	%rd333, %rd332, 0, %p125;
	add.s64 	%rd334, %rd331, %rd333;
	setp.gt.s32 	%p126, %r7, 384;
	ld.shared.u64 	%rd335, [_ZZN3cub18CUB_300001_SM_10006detail6reduce18DeviceReduceKernelINS2_10policy_hubIlyN4cuda3std3__44plusIlEEE10Policy1000EN6thrust24THRUST_300001_SM_1000_NS18transform_iteratorINSD_6detail10functional5actorINSG_9compositeIJNSG_16operator_adaptorINS7_7greaterIvEEEENSH_INSG_8argumentILj0EEEEENSH_INSG_5valueIiEEEEEEEEENSF_15normal_iteratorINSD_10device_ptrIiEEEEllEEyS9_lNS7_10__identityEEEvT0_PT3_T1_NS0_13GridEvenShareIS14_EET2_T4_E12temp_storage+112];
	selp.b64 	%rd336, %rd335, 0, %p126;
	add.s64 	%rd337, %rd334, %rd336;
	setp.gt.s32 	%p127, %r7, 416;
	ld.shared.u64 	%rd338, [_ZZN3cub18CUB_300001_SM_10006detail6reduce18DeviceReduceKernelINS2_10policy_hubIlyN4cuda3std3__44plusIlEEE10Policy1000EN6thrust24THRUST_300001_SM_1000_NS18transform_iteratorINSD_6detail10functional5actorINSG_9compositeIJNSG_16operator_adaptorINS7_7greaterIvEEEENSH_INSG_8argumentILj0EEEEENSH_INSG_5valueIiEEEEEEEEENSF_15normal_iteratorINSD_10device_ptrIiEEEEllEEyS9_lNS7_10__identityEEEvT0_PT3_T1_NS0_13GridEvenShareIS14_EET2_T4_E12temp_storage+120];
	selp.b64 	%rd339, %rd338, 0, %p127;
	add.s64 	%rd340, %rd337, %rd339;
	setp.gt.s32 	%p128, %r7, 448;
	ld.shared.u64 	%rd341, [_ZZN3cub18CUB_300001_SM_10006detail6reduce18DeviceReduceKernelINS2_10policy_hubIlyN4cuda3std3__44plusIlEEE10Policy1000EN6thrust24THRUST_300001_SM_1000_NS18transform_iteratorINSD_6detail10functional5actorINSG_9compositeIJNSG_16operator_adaptorINS7_7greaterIvEEEENSH_INSG_8argumentILj0EEEEENSH_INSG_5valueIiEEEEEEEEENSF_15normal_iteratorINSD_10device_ptrIiEEEEllEEyS9_lNS7_10__identityEEEvT0_PT3_T1_NS0_13GridEvenShareIS14_EET2_T4_E12temp_storage+128];
	selp.b64 	%rd342, %rd341, 0, %p128;
	add.s64 	%rd343, %rd340, %rd342;
	setp.gt.s32 	%p129, %r7, 480;
	ld.shared.u64 	%rd344, [_ZZN3cub18CUB_300001_SM_10006detail6reduce18DeviceReduceKernelINS2_10policy_hubIlyN4cuda3std3__44plusIlEEE10Policy1000EN6thrust24THRUST_300001_SM_1000_NS18transform_iteratorINSD_6detail10functional5actorINSG_9compositeIJNSG_16operator_adaptorINS7_7greaterIvEEEENSH_INSG_8argumentILj0EEEEENSH_INSG_5valueIiEEEEEEEEENSF_15normal_iteratorINSD_10device_ptrIiEEEEllEEyS9_lNS7_10__identityEEEvT0_PT3_T1_NS0_13GridEvenShareIS14_EET2_T4_E12temp_storage+136];
	selp.b64 	%rd345, %rd344, 0, %p129;
	add.s64 	%rd419, %rd343, %rd345;
	bra.uni 	$L__BB7_46;
$L__BB7_25:
	cvt.u32.u64 	%r57, %rd4;
	mov.u32 	%r30, %tid.x;
	add.s32 	%r58, %r57, %r30;
	mul.wide.u32 	%rd65, %r58, 4;
	add.s64 	%rd66, %rd2, %rd65;
	ld.global.u32 	%r59, [%rd66];
	setp.gt.s32 	%p2, %r59, %r54;
	selp.u64 	%rd67, 1, 0, %p2;
	ld.global.u32 	%r60, [%rd66+2048];
	setp.gt.s32 	%p3, %r60, %r54;
	selp.u64 	%rd68, 1, 0, %p3;
	ld.global.u32 	%r61, [%rd66+4096];
	setp.gt.s32 	%p4, %r61, %r54;
	selp.u64 	%rd69, 1, 0, %p4;
	ld.global.u32 	%r62, [%rd66+6144];
	setp.gt.s32 	%p5, %r62, %r54;
	selp.u64 	%rd70, 1, 0, %p5;
	ld.global.u32 	%r63, [%rd66+8192];
	setp.gt.s32 	%p6, %r63, %r54;
	selp.u64 	%rd71, 1, 0, %p6;
	ld.global.u32 	%r64, [%rd66+10240];
	setp.gt.s32 	%p7, %r64, %r54;
	selp.u64 	%rd72, 1, 0, %p7;
	ld.global.u32 	%r65, [%rd66+12288];
	setp.gt.s32 	%p8, %r65, %r54;
	selp.u64 	%rd73, 1, 0, %p8;
	add.s64 	%rd74, %rd68, %rd67;
	add.s64 	%rd75, %rd74, %rd69;
	add.s64 	%rd76, %rd75, %rd70;
	add.s64 	%rd77, %rd76, %rd71;
	add.s64 	%rd78, %rd77, %rd72;
	add.s64 	%rd418, %rd78, %rd73;
	setp.lt.u64 	%p9, %rd5, %rd3;
	@%p9 bra 	$L__BB7_42;
	cvt.u32.u64 	%r67, %rd3;
	cvt.u64.u32 	%rd30, %r30;
	add.s64 	%rd405, %rd4, %rd3;
	cvt.u32.u64 	%r31, %rd1;
	not.b32 	%r69, %r30;
	add.s32 	%r70, %r69, %r31;
	sub.s32 	%r71, %r70, %r67;
	sub.s32 	%r350, %r71, %r57;
	add.s64 	%rd79, %rd405, %rd30;
	shl.b64 	%rd80, %rd79, 2;
	add.s64 	%rd81, %rd80, %rd2;
	add.s64 	%rd404, %rd81, 16384;
	mov.b32 	%r351, 0;
	mov.u64 	%rd407, %rd4;
$L__BB7_27:
	cvt.s64.s32 	%rd37, %r55;
	add.s64 	%rd407, %rd407, %rd37;
	add.s64 	%rd82, %rd1, -3584;
	setp.gt.u64 	%p10, %rd407, %rd82;
	@%p10 bra 	$L__BB7_29;
	mul.lo.s32 	%r73, %r1, 3584;
	cvt.s64.s32 	%rd83, %r73;
	add.s64 	%rd84, %rd407, %rd30;
	shl.b64 	%rd85, %rd84, 2;
	add.s64 	%rd86, %rd2, %rd85;
	ld.global.u32 	%r74, [%rd86];
	setp.gt.s32 	%p11, %r74, %r54;
	selp.u64 	%rd87, 1, 0, %p11;
	ld.global.u32 	%r75, [%rd86+2048];
	setp.gt.s32 	%p12, %r75, %r54;
	selp.u64 	%rd88, 1, 0, %p12;
	ld.global.u32 	%r76, [%rd86+4096];
	setp.gt.s32 	%p13, %r76, %r54;
	selp.u64 	%rd89, 1, 0, %p13;
	ld.global.u32 	%r77, [%rd86+6144];
	setp.gt.s32 	%p14, %r77, %r54;
	selp.u64 	%rd90, 1, 0, %p14;
	ld.global.u32 	%r78, [%rd86+8192];
	setp.gt.s32 	%p15, %r78, %r54;
	selp.u64 	%rd91, 1, 0, %p15;
	ld.global.u32 	%r79, [%rd86+10240];
	setp.gt.s32 	%p16, %r79, %r54;
	selp.u64 	%rd92, 1, 0, %p16;
	ld.global.u32 	%r80, [%rd86+12288];
	setp.gt.s32 	%p17, %r80, %r54;
	selp.u64 	%rd93, 1, 0, %p17;
	add.s64 	%rd94, %rd418, %rd87;
	add.s64 	%rd95, %rd94, %rd88;
	add.s64 	%rd96, %rd95, %rd89;
	add.s64 	%rd97, %rd96, %rd90;
	add.s64 	%rd98, %rd97, %rd91;
	add.s64 	%rd99, %rd98, %rd92;
	add.s64 	%rd418, %rd99, %rd93;
	sub.s64 	%rd100, %rd1, %rd407;
	setp.lt.u64 	%p18, %rd100, %rd83;
	add.s32 	%r351, %r351, 1;
	add.s64 	%rd405, %rd405, %rd83;
	sub.s32 	%r350, %r350, %r73;
	mul.wide.s32 	%rd101, %r73, 4;
	add.s64 	%rd404, %rd404, %rd101;
	@%p18 bra 	$L__BB7_42;
	bra.uni 	$L__BB7_27;
$L__BB7_29:
	setp.le.u64 	%p19, %rd1, %rd407;
	cvt.u32.u64 	%r81, %rd407;
	cvt.u32.u64 	%r82, %rd1;
	sub.s32 	%r83, %r82, %r81;
	setp.ge.s32 	%p20, %r30, %r83;
	or.pred  	%p21, %p19, %p20;
	@%p21 bra 	$L__BB7_42;
	cvt.u32.u64 	%r85, %rd37;
	cvt.u32.u64 	%r86, %rd4;
	not.b32 	%r87, %r30;
	add.s32 	%r88, %r87, %r31;
	add.s32 	%r89, %r85, %r86;
	sub.s32 	%r90, %r88, %r89;
	mul.lo.s32 	%r91, %r1, %r351;
	mad.lo.s32 	%r92, %r91, -3584, %r90;
	shr.u32 	%r93, %r92, 9;
	add.s32 	%r38, %r93, 1;
	and.b32  	%r39, %r38, 15;
	setp.lt.u32 	%p22, %r92, 7680;
	mov.u32 	%r354, %r30;
	@%p22 bra 	$L__BB7_33;
	shr.u32 	%r94, %r350, 9;
	add.s32 	%r95, %r94, 1;
	and.b32  	%r96, %r95, 16777200;
	neg.s32 	%r352, %r96;
	mov.u32 	%r354, %r30;
$L__BB7_32:
	.pragma "nounroll";
	ld.global.u32 	%r97, [%rd404+-16384];
	setp.gt.s32 	%p23, %r97, %r54;
	selp.u64 	%rd103, 1, 0, %p23;
	add.s64 	%rd104, %rd418, %rd103;
	ld.global.u32 	%r98, [%rd404+-14336];
	setp.gt.s32 	%p24, %r98, %r54;
	selp.u64 	%rd105, 1, 0, %p24;
	add.s64 	%rd106, %rd104, %rd105;
	ld.global.u32 	%r99, [%rd404+-12288];
	setp.gt.s32 	%p25, %r99, %r54;
	selp.u64 	%rd107, 1, 0, %p25;
	add.s64 	%rd108, %rd106, %rd107;
	ld.global.u32 	%r100, [%rd404+-10240];
	setp.gt.s32 	%p26, %r100, %r54;
	selp.u64 	%rd109, 1, 0, %p26;
	add.s64 	%rd110, %rd108, %rd109;
	ld.global.u32 	%r101, [%rd404+-8192];
	setp.gt.s32 	%p27, %r101, %r54;
	selp.u64 	%rd111, 1, 0, %p27;
	add.s64 	%rd112, %rd110, %rd111;
	ld.global.u32 	%r102, [%rd404+-6144];
	setp.gt.s32 	%p28, %r102, %r54;
	selp.u64 	%rd113, 1, 0, %p28;
	add.s64 	%rd114, %rd112, %rd113;
	ld.global.u32 	%r103, [%rd404+-4096];
	setp.gt.s32 	%p29, %r103, %r54;
	selp.u64 	%rd115, 1, 0, %p29;
	add.s64 	%rd116, %rd114, %rd115;
	ld.global.u32 	%r104, [%rd404+-2048];
	setp.gt.s32 	%p30, %r104, %r54;
	selp.u64 	%rd117, 1, 0, %p30;
	add.s64 	%rd118, %rd116, %rd117;
	ld.global.u32 	%r105, [%rd404];
	setp.gt.s32 	%p31, %r105, %r54;
	selp.u64 	%rd119, 1, 0, %p31;
	add.s64 	%rd120, %rd118, %rd119;
	ld.global.u32 	%r106, [%rd404+2048];
	setp.gt.s32 	%p32, %r106, %r54;
	selp.u64 	%rd121, 1, 0, %p32;
	add.s64 	%rd122, %rd120, %rd121;
	ld.global.u32 	%r107, [%rd404+4096];
	setp.gt.s32 	%p33, %r107, %r54;
	selp.u64 	%rd123, 1, 0, %p33;
	add.s64 	%rd124, %rd122, %rd123;
	ld.global.u32 	%r108, [%rd404+6144];
	setp.gt.s32 	%p34, %r108, %r54;
	selp.u64 	%rd125, 1, 0, %p34;
	add.s64 	%rd126, %rd124, %rd125;
	ld.global.u32 	%r109, [%rd404+8192];
	setp.gt.s32 	%p35, %r109, %r54;
	selp.u64 	%rd127, 1, 0, %p35;
	add.s64 	%rd128, %rd126, %rd127;
	ld.global.u32 	%r110, [%rd404+10240];
	setp.gt.s32 	%p36, %r110, %r54;
	selp.u64 	%rd129, 1, 0, %p36;
	add.s64 	%rd130, %rd128, %rd129;
	ld.global.u32 	%r111, [%rd404+12288];
	setp.gt.s32 	%p37, %r111, %r54;
	selp.u64 	%rd131, 1, 0, %p37;
	add.s64 	%rd132, %rd130, %rd131;
	ld.global.u32 	%r112, [%rd404+14336];
	setp.gt.s32 	%p38, %r112, %r54;
	selp.u64 	%rd133, 1, 0, %p38;
	add.s64 	%rd418, %rd132, %rd133;
	add.s32 	%r354, %r354, 8192;
	add.s32 	%r352, %r352, 16;
	add.s64 	%rd404, %rd404, 32768;
	setp.ne.s32 	%p39, %r352, 0;
	@%p39 bra 	$L__BB7_32;
$L__BB7_33:
	setp.eq.s32 	%p40, %r39, 0;
	@%p40 bra 	$L__BB7_42;
	and.b32  	%r46, %r38, 7;
	setp.lt.u32 	%p41, %r39, 8;
	@%p41 bra 	$L__BB7_36;
	cvt.u64.u32 	%rd135, %r354;
	add.s64 	%rd136, %rd407, %rd135;
	shl.b64 	%rd137, %rd136, 2;
	add.s64 	%rd138, %rd2, %rd137;
	ld.global.u32 	%r113, [%rd138];
	setp.gt.s32 	%p42, %r113, %r54;
	selp.u64 	%rd139, 1, 0, %p42;
	add.s64 	%rd140, %rd418, %rd139;
	ld.global.u32 	%r114, [%rd138+2048];
	setp.gt.s32 	%p43, %r114, %r54;
	selp.u64 	%rd141, 1, 0, %p43;
	add.s64 	%rd142, %rd140, %rd141;
	ld.global.u32 	%r115, [%rd138+4096];
	setp.gt.s32 	%p44, %r115, %r54;
	selp.u64 	%rd143, 1, 0, %p44;
	add.s64 	%rd144, %rd142, %rd143;
	ld.global.u32 	%r116, [%rd138+6144];
	setp.gt.s32 	%p45, %r116, %r54;
	selp.u64 	%rd145, 1, 0, %p45;
	add.s64 	%rd146, %rd144, %rd145;
	ld.global.u32 	%r117, [%rd138+8192];
	setp.gt.s32 	%p46, %r117, %r54;
	selp.u64 	%rd147, 1, 0, %p46;
	add.s64 	%rd148, %rd146, %rd147;
	ld.global.u32 	%r118, [%rd138+10240];
	setp.gt.s32 	%p47, %r118, %r54;
	selp.u64 	%rd149, 1, 0, %p47;
	add.s64 	%rd150, %rd148, %rd149;
	ld.global.u32 	%r119, [%rd138+12288];
	setp.gt.s32 	%p48, %r119, %r54;
	selp.u64 	%rd151, 1, 0, %p48;
	add.s64 	%rd152, %rd150, %rd151;
	ld.global.u32 	%r120, [%rd138+14336];
	setp.gt.s32 	%p49, %r120, %r54;
	selp.u64 	%rd153, 1, 0, %p49;
	add.s64 	%rd418, %rd152, %rd153;
	add.s32 	%r354, %r354, 4096;
$L__BB7_36:
	setp.eq.s32 	%p50, %r46, 0;
	@%p50 bra 	$L__BB7_42;
	setp.lt.u32 	%p51, %r46, 4;
	@%p51 bra 	$L__BB7_39;
	cvt.u64.u32 	%rd155, %r354;
	add.s64 	%rd156, %rd407, %rd155;
	shl.b64 	%rd157, %rd156, 2;
	add.s64 	%rd158, %rd2, %rd157;
	ld.global.u32 	%r121, [%rd158];
	setp.gt.s32 	%p52, %r121, %r54;
	selp.u64 	%rd159, 1, 0, %p52;
	add.s64 	%rd160, %rd418, %rd159;
	ld.global.u32 	%r122, [%rd158+2048];
	setp.gt.s32 	%p53, %r122, %r54;
	selp.u64 	%rd161, 1, 0, %p53;
	add.s64 	%rd162, %rd160, %rd161;
	ld.global.u32 	%r123, [%rd158+4096];
	setp.gt.s32 	%p54, %r123, %r54;
	selp.u64 	%rd163, 1, 0, %p54;
	add.s64 	%rd164, %rd162, %rd163;
	ld.global.u32 	%r124, [%rd158+6144];
	setp.gt.s32 	%p55, %r124, %r54;
	selp.u64 	%rd165, 1, 0, %p55;
	add.s64 	%rd418, %rd164, %rd165;
	add.s32 	%r354, %r354, 2048;
$L__BB7_39:
	and.b32  	%r125, %r38, 3;
	setp.eq.s32 	%p56, %r125, 0;
	@%p56 bra 	$L__BB7_42;
	cvt.u64.u32 	%rd166, %r354;
	add.s64 	%rd167, %rd166, %rd405;
	shl.b64 	%rd168, %rd167, 2;
	add.s64 	%rd416, %rd2, %rd168;
	cvt.u16.u32 	%rs3, %r350;
	shr.u16 	%rs4, %rs3, 9;
	add.s16 	%rs5, %rs4, 1;
	cvt.u32.u16 	%r126, %rs5;
	and.b32  	%r127, %r126, 3;
	neg.s32 	%r357, %r127;
$L__BB7_41:
	.pragma "nounroll";
	ld.global.u32 	%r128, [%rd416];
	setp.gt.s32 	%p57, %r128, %r54;
	selp.u64 	%rd169, 1, 0, %p57;
	add.s64 	%rd418, %rd418, %rd169;
	add.s64 	%rd416, %rd416, 2048;
	add.s32 	%r357, %r357, 1;
	setp.ne.s32 	%p58, %r357, 0;
	@%p58 bra 	$L__BB7_41;
$L__BB7_42:
	// begin inline asm
	mov.u32 %r129, %laneid;
	// end inline asm
	mov.b64 	{%r131, %r136}, %rd418;
	mov.b32 	%r137, 1;
	mov.b32 	%r178, 31;
	mov.b32 	%r179, -1;
	// begin inline asm
	shfl.sync.down.b32 %r130, %r131, %r137, %r178, %r179;
	// end inline asm
	// begin inline asm
	shfl.sync.down.b32 %r135, %r136, %r137, %r178, %r179;
	// end inline asm
	mov.b64 	%rd170, {%r130, %r135};
	setp.gt.s32 	%p59, %r129, 30;
	selp.b64 	%rd171, 0, %rd170, %p59;
	add.s64 	%rd172, %rd171, %rd418;
	mov.b64 	{%r141, %r146}, %rd172;
	mov.b32 	%r147, 2;
	// begin inline asm
	shfl.sync.down.b32 %r140, %r141, %r147, %r178, %r179;
	// end inline asm
	// begin inline asm
	shfl.sync.down.b32 %r145, %r146, %r147, %r178, %r179;
	// end inline asm
	mov.b64 	%rd173, {%r140, %r145};
	setp.gt.s32 	%p60, %r129, 29;
	selp.b64 	%rd174, 0, %rd173, %p60;
	add.s64 	%rd175, %rd174, %rd172;
	mov.b64 	{%r151, %r156}, %rd175;
	mov.b32 	%r157, 4;
	// begin inline asm
	shfl.sync.down.b32 %r150, %r151, %r157, %r178, %r179;
	// end inline asm
	// begin inline asm
	shfl.sync.down.b32 %r155, %r156, %r157, %r178, %r179;
	// end inline asm
	mov.b64 	%rd176, {%r150, %r155};
	setp.gt.s32 	%p61, %r129, 27;
	selp.b64 	%rd177, 0, %rd176, %p61;
	add.s64 	%rd178, %rd177, %rd175;
	mov.b64 	{%r161, %r166}, %rd178;
	mov.b32 	%r167, 8;
	// begin inline asm
	shfl.sync.down.b32 %r160, %r161, %r167, %r178, %r179;
	// end inline asm
	// begin inline asm
	shfl.sync.down.b32 %r165, %r166, %r167, %r178, %r179;
	// end inline asm
	mov.b64 	%rd179, {%r160, %r165};
	setp.gt.s32 	%p62, %r129, 23;
	selp.b64 	%rd180, 0, %rd179, %p62;
	add.s64 	%rd181, %rd180, %rd178;
	mov.b64 	{%r171, %r176}, %rd181;
	mov.b32 	%r177, 16;
	// begin inline asm
	shfl.sync.down.b32 %r170, %r171, %r177, %r178, %r179;
	// end inline asm
	// begin inline asm
	shfl.sync.down.b32 %r175, %r176, %r177, %r178, %r179;
	// end inline asm
	mov.b64 	%rd182, {%r170, %r175};
	setp.gt.s32 	%p63, %r129, 15;
	selp.b64 	%rd183, 0, %rd182, %p63;
	add.s64 	%rd419, %rd183, %rd181;
	setp.ne.s32 	%p64, %r129, 0;
	@%p64 bra 	$L__BB7_44;
	shr.u32 	%r180, %r30, 2;
	and.b32  	%r181, %r180, 248;
	mov.u32 	%r182, _ZZN3cub18CUB_300001_SM_10006detail6reduce18DeviceReduceKernelINS2_10policy_hubIlyN4cuda3std3__44plusIlEEE10Policy1000EN6thrust24THRUST_300001_SM_1000_NS18transform_iteratorINSD_6detail10functional5actorINSG_9compositeIJNSG_16operator_adaptorINS7_7greaterIvEEEENSH_INSG_8argumentILj0EEEEENSH_INSG_5valueIiEEEEEEEEENSF_15normal_iteratorINSD_10device_ptrIiEEEEllEEyS9_lNS7_10__identityEEEvT0_PT3_T1_NS0_13GridEvenShareIS14_EET2_T4_E12temp_storage;
	add.s32 	%r183, %r182, %r181;
	st.shared.u64 	[%r183+16], %rd419;
$L__BB7_44:
	bar.sync 	0;
	setp.ne.s32 	%p65, %r30, 0;
	@%p65 bra 	$L__BB7_46;
	ld.shared.u64 	%rd184, [_ZZN3cub18CUB_300001_SM_10006detail6reduce18DeviceReduceKernelINS2_10policy_hubIlyN4cuda3std3__44plusIlEEE10Policy1000EN6thrust24THRUST_300001_SM_1000_NS18transform_iteratorINSD_6detail10functional5actorINSG_9compositeIJNSG_16operator_adaptorINS7_7greaterIvEEEENSH_INSG_8argumentILj0EEEEENSH_INSG_5valueIiEEEEEEEEENSF_15normal_iteratorINSD_10device_ptrIiEEEEllEEyS9_lNS7_10__identityEEEvT0_PT3_T1_NS0_13GridEvenShareIS14_EET2_T4_E12temp_storage+24];
	add.s64 	%rd185, %rd184, %rd419;
	ld.shared.u64 	%rd186, [_ZZN3cub18CUB_300001_SM_10006detail6reduce18DeviceReduceKernelINS2_10policy_hubIlyN4cuda3std3__44plusIlEEE10Policy1000EN6thrust24THRUST_300001_SM_1000_NS18transform_iteratorINSD_6detail10functional5actorINSG_9compositeIJNSG_16operator_adaptorINS7_7greaterIvEEEENSH_INSG_8argumentILj0EEEEENSH_INSG_5valueIiEEEEEEEEENSF_15normal_iteratorINSD_10device_ptrIiEEEEllEEyS9_lNS7_10__identityEEEvT0_PT3_T1_NS0_13GridEvenShareIS14_EET2_T4_E12temp_storage+32];
	add.s64 	%rd187, %rd185, %rd186;
	ld.shared.u64 	%rd188, [_ZZN3cub18CUB_300001_SM_10006detail6reduce18DeviceReduceKernelINS2_10policy_hubIlyN4cuda3std3__44plusIlEEE10Policy1000EN6thrust24THRUST_300001_SM_1000_NS18transform_iteratorINSD_6detail10functional5actorINSG_9compositeIJNSG_16operator_adaptorINS7_7greaterIvEEEENSH_INSG_8argumentILj0EEEEENSH_INSG_5valueIiEEEEEEEEENSF_15normal_iteratorINSD_10device_ptrIiEEEEllEEyS9_lNS7_10__identityEEEvT0_PT3_T1_NS0_13GridEvenShareIS14_EET2_T4_E12temp_storage+40];
	add.s64 	%rd189, %rd187, %rd188;
	ld.shared.u64 	%rd190, [_ZZN3cub18CUB_300001_SM_10006detail6reduce18DeviceReduceKernelINS2_10policy_hubIlyN4cuda3std3__44plusIlEEE10Policy1000EN6thrust24THRUST_300001_SM_1000_NS18transform_iteratorINSD_6detail10functional5actorINSG_9compositeIJNSG_16operator_adaptorINS7_7greaterIvEEEENSH_INSG_8argumentILj0EEEEENSH_INSG_5valueIiEEEEEEEEENSF_15normal_iteratorINSD_10device_ptrIiEEEEllEEyS9_lNS7_10__identityEEEvT0_PT3_T1_NS0_13GridEvenShareIS14_EET2_T4_E12temp_storage+48];
	add.s64 	%rd191, %rd189, %rd190;
	ld.shared.u64 	%rd192, [_ZZN3cub18CUB_300001_SM_10006detail6reduce18DeviceReduceKernelINS2_10policy_hubIlyN4cuda3std3__44plusIlEEE10Policy1000EN6thrust24THRUST_300001_SM_1000_NS18transform_iteratorINSD_6detail10functional5actorINSG_9compositeIJNSG_16operator_adaptorINS7_7greaterIvEEEENSH_INSG_8argumentILj0EEEEENSH_INSG_5valueIiEEEEEEEEENSF_15normal_iteratorINSD_10device_ptrIiEEEEllEEyS9_lNS7_10__identityEEEvT0_PT3_T1_NS0_13GridEvenShareIS14_EET2_T4_E12temp_storage+56];
	add.s64 	%rd193, %rd191, %rd192;
	ld.shared.u64 	%rd194, [_ZZN3cub18CUB_300001_SM_10006detail6reduce18DeviceReduceKernelINS2_10policy_hubIlyN4cuda3std3__44plusIlEEE10Policy1000EN6thrust24THRUST_300001_SM_1000_NS18transform_iteratorINSD_6detail10functional5actorINSG_9compositeIJNSG_16operator_adaptorINS7_7greaterIvEEEENSH_INSG_8argumentILj0EEEEENSH_INSG_5valueIiEEEEEEEEENSF_15normal_iteratorINSD_10device_ptrIiEEEEllEEyS9_lNS7_10__identityEEEvT0_PT3_T1_NS0_13GridEvenShareIS14_EET2_T4_E12temp_storage+64];
	add.s64 	%rd195, %rd193, %rd194;
	ld.shared.u64 	%rd196, [_ZZN3cub18CUB_300001_SM_10006detail6reduce18DeviceReduceKernelINS2_10policy_hubIlyN4cuda3std3__44plusIlEEE10Policy1000EN6thrust24THRUST_300001_SM_1000_NS18transform_iteratorINSD_6detail10functional5actorINSG_9compositeIJNSG_16operator_adaptorINS7_7greaterIvEEEENSH_INSG_8argumentILj0EEEEENSH_INSG_5valueIiEEEEEEEEENSF_15normal_iteratorINSD_10device_ptrIiEEEEllEEyS9_lNS7_10__identityEEEvT0_PT3_T1_NS0_13GridEvenShareIS14_EET2_T4_E12temp_storage+72];
	add.s64 	%rd197, %rd195, %rd196;
	ld.shared.u64 	%rd198, [_ZZN3cub18CUB_300001_SM_10006detail6reduce18DeviceReduceKernelINS2_10policy_hubIlyN4cuda3std3__44plusIlEEE10Policy1000EN6thrust24THRUST_300001_SM_1000_NS18transform_iteratorINSD_6detail10functional5actorINSG_9compositeIJNSG_16operator_adaptorINS7_7greaterIvEEEENSH_INSG_8argumentILj0EEEEENSH_INSG_5valueIiEEEEEEEEENSF_15normal_iteratorINSD_10device_ptrIiEEEEllEEyS9_lNS7_10__identityEEEvT0_PT3_T1_NS0_13GridEvenShareIS14_EET2_T4_E12temp_storage+80];
	add.s64 	%rd199, %rd197, %rd198;
	ld.shared.u64 	%rd200, [_ZZN3cub18CUB_300001_SM_10006detail6reduce18DeviceReduceKernelINS2_10policy_hubIlyN4cuda3std3__44plusIlEEE10Policy1000EN6thrust24THRUST_300001_SM_1000_NS18transform_iteratorINSD_6detail10functional5actorINSG_9compositeIJNSG_16operator_adaptorINS7_7greaterIvEEEENSH_INSG_8argumentILj0EEEEENSH_INSG_5valueIiEEEEEEEEENSF_15normal_iteratorINSD_10device_ptrIiEEEEllEEyS9_lNS7_10__identityEEEvT0_PT3_T1_NS0_13GridEvenShareIS14_EET2_T4_E12temp_storage+88];
	add.s64 	%rd201, %rd199, %rd200;
	ld.shared.u64 	%rd202, [_ZZN3cub18CUB_300001_SM_10006detail6reduce18DeviceReduceKernelINS2_10policy_hubIlyN4cuda3std3__44plusIlEEE10Policy1000EN6thrust24THRUST_300001_SM_1000_NS18transform_iteratorINSD_6detail10functional5actorINSG_9compositeIJNSG_16operator_adaptorINS7_7greaterIvEEEENSH_INSG_8argumentILj0EEEEENSH_INSG_5valueIiEEEEEEEEENSF_15normal_iteratorINSD_10device_ptrIiEEEEllEEyS9_lNS7_10__identityEEEvT0_PT3_T1_NS0_13GridEvenShareIS14_EET2_T4_E12temp_storage+96];
	add.s64 	%rd203, %rd201, %rd202;
	ld.shared.u64 	%rd204, [_ZZN3cub18CUB_300001_SM_10006detail6reduce18DeviceReduceKernelINS2_10policy_hubIlyN4cuda3std3__44plusIlEEE10Policy1000EN6thrust24THRUST_300001_SM_1000_NS18transform_iteratorINSD_6detail10functional5actorINSG_9compositeIJNSG_16operator_adaptorINS7_7greaterIvEEEENSH_INSG_8argumentILj0EEEEENSH_INSG_5valueIiEEEEEEEEENSF_15normal_iteratorINSD_10device_ptrIiEEEEllEEyS9_lNS7_10__identityEEEvT0_PT3_T1_NS0_13GridEvenShareIS14_EET2_T4_E12temp_storage+104];
	add.s64 	%rd205, %rd203, %rd204;
	ld.shared.u64 	%rd206, [_ZZN3cub18CUB_300001_SM_10006detail6reduce18DeviceReduceKernelINS2_10policy_hubIlyN4cuda3std3__44plusIlEEE10Policy1000EN6thrust24THRUST_300001_SM_1000_NS18transform_iteratorINSD_6detail10functional5actorINSG_9compositeIJNSG_16operator_adaptorINS7_7greaterIvEEEENSH_INSG_8argumentILj0EEEEENSH_INSG_5valueIiEEEEEEEEENSF_15normal_iteratorINSD_10device_ptrIiEEEEllEEyS9_lNS7_10__identityEEEvT0_PT3_T1_NS0_13GridEvenShareIS14_EET2_T4_E12temp_storage+112];
	add.s64 	%rd207, %rd205, %rd206;
	ld.shared.u64 	%rd208, [_ZZN3cub18CUB_300001_SM_10006detail6reduce18DeviceReduceKernelINS2_10policy_hubIlyN4cuda3std3__44plusIlEEE10Policy1000EN6thrust24THRUST_300001_SM_1000_NS18transform_iteratorINSD_6detail10functional5actorINSG_9compositeIJNSG_16operator_adaptorINS7_7greaterIvEEEENSH_INSG_8argumentILj0EEEEENSH_INSG_5valueIiEEEEEEEEENSF_15normal_iteratorINSD_10device_ptrIiEEEEllEEyS9_lNS7_10__identityEEEvT0_PT3_T1_NS0_13GridEvenShareIS14_EET2_T4_E12temp_storage+120];
	add.s64 	%rd209, %rd207, %rd208;
	ld.shared.u64 	%rd210, [_ZZN3cub18CUB_300001_SM_10006detail6reduce18DeviceReduceKernelINS2_10policy_hubIlyN4cuda3std3__44plusIlEEE10Policy1000EN6thrust24THRUST_300001_SM_1000_NS18transform_iteratorINSD_6detail10functional5actorINSG_9compositeIJNSG_16operator_adaptorINS7_7greaterIvEEEENSH_INSG_8argumentILj0EEEEENSH_INSG_5valueIiEEEEEEEEENSF_15normal_iteratorINSD_10device_ptrIiEEEEllEEyS9_lNS7_10__identityEEEvT0_PT3_T1_NS0_13GridEvenShareIS14_EET2_T4_E12temp_storage+128];
	add.s64 	%rd211, %rd209, %rd210;
	ld.shared.u64 	%rd212, [_ZZN3cub18CUB_300001_SM_10006detail6reduce18DeviceReduceKernelINS2_10policy_hubIlyN4cuda3std3__44plusIlEEE10Policy1000EN6thrust24THRUST_300001_SM_1000_NS18transform_iteratorINSD_6detail10functional5actorINSG_9compositeIJNSG_16operator_adaptorINS7_7greaterIvEEEENSH_INSG_8argumentILj0EEEEENSH_INSG_5valueIiEEEEEEEEENSF_15normal_iteratorINSD_10device_ptrIiEEEEllEEyS9_lNS7_10__identityEEEvT0_PT3_T1_NS0_13GridEvenShareIS14_EET2_T4_E12temp_storage+136];
	add.s64 	%rd419, %rd211, %rd212;
$L__BB7_46:
	mov.u32 	%r341, %tid.x;
	setp.ne.s32 	%p137, %r341, 0;
	@%p137 bra 	$L__BB7_48;
	ld.param.u64 	%rd392, [_ZN3cub18CUB_300001_SM_10006detail6reduce18DeviceReduceKernelINS2_10policy_hubIlyN4cuda3std3__44plusIlEEE10Policy1000EN6thrust24THRUST_300001_SM_1000_NS18transform_iteratorINSD_6detail10functional5actorINSG_9compositeIJNSG_16operator_adaptorINS7_7greaterIvEEEENSH_INSG_8argumentILj0EEEEENSH_INSG_5valueIiEEEEEEEEENSF_15normal_iteratorINSD_10device_ptrIiEEEEllEEyS9_lNS7_10__identityEEEvT0_PT3_T1_NS0_13GridEvenShareIS14_EET2_T4__param_1];
	cvta.to.global.u64 	%rd389, %rd392;
	mul.wide.u32 	%rd390, %r5, 8;
	add.s64 	%rd391, %rd389, %rd390;
	st.global.u64 	[%rd391], %rd419;
$L__BB7_48:
	ret;

}
	// .globl	_ZN3cub18CUB_300001_SM_10006detail6reduce28DeviceReduceSingleTileKernelINS2_10policy_hubIlyN4cuda3std3__44plusIlEEE10Policy1000EPlSC_iS9_llNS7_10__identityEEEvT0_T1_T2_T3_T4_T6_
.visible .entry _ZN3cub18CUB_300001_SM_10006detail6reduce28DeviceReduceSingleTileKernelINS2_10policy_hubIlyN4cuda3std3__44plusIlEEE10Policy1000EPlSC_iS9_llNS7_10__identityEEEvT0_T1_T2_T3_T4_T6_(
	.param .u64 .ptr .align 1 _ZN3cub18CUB_300001_SM_10006detail6reduce28DeviceReduceSingleTileKernelINS2_10policy_hubIlyN4cuda3std3__44plusIlEEE10Policy1000EPlSC_iS9_llNS7_10__identityEEEvT0_T1_T2_T3_T4_T6__param_0,
	.param .u64 .ptr .align 1 _ZN3cub18CUB_300001_SM_10006detail6reduce28DeviceReduceSingleTileKernelINS2_10policy_hubIlyN4cuda3std3__44plusIlEEE10Policy1000EPlSC_iS9_llNS7_10__identityEEEvT0_T1_T2_T3_T4_T6__param_1,
	.param .u32 _ZN3cub18CUB_300001_SM_10006detail6reduce28DeviceReduceSingleTileKernelINS2_10policy_hubIlyN4cuda3std3__44plusIlEEE10Policy1000EPlSC_iS9_llNS7_10__identityEEEvT0_T1_T2_T3_T4_T6__param_2,
	.param .align 1 .b8 _ZN3cub18CUB_300001_SM_10006detail6reduce28DeviceReduceSingleTileKernelINS2_10policy_hubIlyN4cuda3std3__44plusIlEEE10Policy1000EPlSC_iS9_llNS7_10__identityEEEvT0_T1_T2_T3_T4_T6__param_3[1],
	.param .u64 _ZN3cub18CUB_300001_SM_10006detail6reduce28DeviceReduceSingleTileKernelINS2_10policy_hubIlyN4cuda3std3__44plusIlEEE10Policy1000EPlSC_iS9_llNS7_10__identityEEEvT0_T1_T2_T3_T4_T6__param_4,
	.param .align 1 .b8 _ZN3cub18CUB_300001_SM_10006detail6reduce28DeviceReduceSingleTileKernelINS2_10policy_hubIlyN4cuda3std3__44plusIlEEE10Policy1000EPlSC_iS9_llNS7_10__identityEEEvT0_T1_T2_T3_T4_T6__param_5[1]
)
.maxntid 512
.minnctapersm 1
{
	.reg .pred 	%p<58>;
	.reg .b32 	%r<238>;
	.reg .b64 	%rd<281>;
	// demoted variable
	.shared .align 8 .b8 _ZZN3cub18CUB_300001_SM_10006detail6reduce28DeviceReduceSingleTileKernelINS2_10policy_hubIlyN4cuda3std3__44plusIlEEE10Policy1000EPlSC_iS9_llNS7_10__identityEEEvT0_T1_T2_T3_T4_T6_E12temp_storage[152];
	ld.param.u64 	%rd35, [_ZN3cub18CUB_300001_SM_10006detail6reduce28DeviceReduceSingleTileKernelINS2_10policy_hubIlyN4cuda3std3__44plusIlEEE10Policy1000EPlSC_iS9_llNS7_10__identityEEEvT0_T1_T2_T3_T4_T6__param_0];
	ld.param.u64 	%rd37, [_ZN3cub18CUB_300001_SM_10006detail6reduce28DeviceReduceSingleTileKernelINS2_10policy_hubIlyN4cuda3std3__44plusIlEEE10Policy1000EPlSC_iS9_llNS7_10__identityEEEvT0_T1_T2_T3_T4_T6__param_1];
	ld.param.u32 	%r34, [_ZN3cub18CUB_300001_SM_10006detail6reduce28DeviceReduceSingleTileKernelINS2_10policy_hubIlyN4cuda3std3__44plusIlEEE10Policy1000EPlSC_iS9_llNS7_10__identityEEEvT0_T1_T2_T3_T4_T6__param_2];
	ld.param.u64 	%rd36, [_ZN3cub18CUB_300001_SM_10006detail6reduce28DeviceReduceSingleTileKernelINS2_10policy_hubIlyN4cuda3std3__44plusIlEEE10Policy1000EPlSC_iS9_llNS7_10__identityEEEvT0_T1_T2_T3_T4_T6__param_4];
	cvta.to.global.u64 	%rd1, %rd37;
	setp.ne.s32 	%p1, %r34, 0;
	@%p1 bra 	$L__BB8_3;
	mov.u32 	%r224, %tid.x;
	setp.ne.s32 	%p57, %r224, 0;
	@%p57 bra 	$L__BB8_39;
	st.global.u64 	[%rd1], %rd36;
	bra.uni 	$L__BB8_39;
$L__BB8_3:
	setp.gt.s32 	%p2, %r34, 3583;
	@%p2 bra 	$L__BB8_21;
	mov.u32 	%r1, %tid.x;
	setp.ge.s32 	%p19, %r1, %r34;
	mov.b64 	%rd271, 0;
	mov.u32 	%r228, %r1;
	@%p19 bra 	$L__BB8_6;
	mul.wide.u32 	%rd146, %r1, 8;
	add.s64 	%rd145, %rd35, %rd146;
	// begin inline asm
	ld.global.nc.u64 %rd271, [%rd145];
	// end inline asm
	add.s32 	%r228, %r1, 512;
$L__BB8_6:
	setp.ge.s32 	%p20, %r228, %r34;
	@%p20 bra 	$L__BB8_12;
	not.b32 	%r100, %r228;
	add.s32 	%r4, %r34, %r100;
	and.b32  	%r101, %r4, 1536;
	setp.eq.s32 	%p21, %r101, 1536;
	@%p21 bra 	$L__BB8_10;
	mul.wide.u32 	%rd148, %r228, 8;
	add.s64 	%rd266, %rd35, %rd148;
	shr.u32 	%r102, %r4, 9;
	add.s32 	%r103, %r102, 1;
	and.b32  	%r104, %r103, 3;
	neg.s32 	%r226, %r104;
$L__BB8_9:
	.pragma "nounroll";
	// begin inline asm
	ld.global.nc.u64 %rd149, [%rd266];
	// end inline asm
	add.s64 	%rd271, %rd149, %rd271;
	add.s32 	%r228, %r228, 512;
	add.s64 	%rd266, %rd266, 4096;
	add.s32 	%r226, %r226, 1;
	setp.ne.s32 	%p22, %r226, 0;
	@%p22 bra 	$L__BB8_9;
$L__BB8_10:
	setp.lt.u32 	%p23, %r4, 1536;
	@%p23 bra 	$L__BB8_12;
$L__BB8_11:
	mul.wide.s32 	%rd159, %r228, 8;
	add.s64 	%rd152, %rd35, %rd159;
	// begin inline asm
	ld.global.nc.u64 %rd151, [%rd152];
	// end inline asm
	add.s64 	%rd160, %rd151, %rd271;
	add.s64 	%rd154, %rd152, 4096;
	// begin inline asm
	ld.global.nc.u64 %rd153, [%rd154];
	// end inline asm
	add.s64 	%rd161, %rd153, %rd160;
	add.s64 	%rd156, %rd152, 8192;
	// begin inline asm
	ld.global.nc.u64 %rd155, [%rd156];
	// end inline asm
	add.s64 	%rd162, %rd155, %rd161;
	add.s64 	%rd158, %rd152, 12288;
	// begin inline asm
	ld.global.nc.u64 %rd157, [%rd158];
	// end inline asm
	add.s64 	%rd271, %rd157, %rd162;
	add.s32 	%r228, %r228, 2048;
	setp.lt.s32 	%p24, %r228, %r34;
	@%p24 bra 	$L__BB8_11;
$L__BB8_12:
	setp.lt.s32 	%p25, %r34, 512;
	@%p25 bra 	$L__BB8_17;
	// begin inline asm
	mov.u32 %r168, %laneid;
	// end inline asm
	mov.b64 	{%r170, %r175}, %rd271;
	mov.b32 	%r176, 1;
	mov.b32 	%r217, 31;
	mov.b32 	%r218, -1;
	// begin inline asm
	shfl.sync.down.b32 %r169, %r170, %r176, %r217, %r218;
	// end inline asm
	// begin inline asm
	shfl.sync.down.b32 %r174, %r175, %r176, %r217, %r218;
	// end inline asm
	mov.b64 	%rd221, {%r169, %r174};
	setp.gt.s32 	%p49, %r168, 30;
	selp.b64 	%rd222, 0, %rd221, %p49;
	add.s64 	%rd223, %rd222, %rd271;
	mov.b64 	{%r180, %r185}, %rd223;
	mov.b32 	%r186, 2;
	// begin inline asm
	shfl.sync.down.b32 %r179, %r180, %r186, %r217, %r218;
	// end inline asm
	// begin inline asm
	shfl.sync.down.b32 %r184, %r185, %r186, %r217, %r218;
	// end inline asm
	mov.b64 	%rd224, {%r179, %r184};
	setp.gt.s32 	%p50, %r168, 29;
	selp.b64 	%rd225, 0, %rd224, %p50;
	add.s64 	%rd226, %rd225, %rd223;
	mov.b64 	{%r190, %r195}, %rd226;
	mov.b32 	%r196, 4;
	// begin inline asm
	shfl.sync.down.b32 %r189, %r190, %r196, %r217, %r218;
	// end inline asm
	// begin inline asm
	shfl.sync.down.b32 %r194, %r195, %r196, %r217, %r218;
	// end inline asm
	mov.b64 	%rd227, {%r189, %r194};
	setp.gt.s32 	%p51, %r168, 27;
	selp.b64 	%rd228, 0, %rd227, %p51;
	add.s64 	%rd229, %rd228, %rd226;
	mov.b64 	{%r200, %r205}, %rd229;
	mov.b32 	%r206, 8;
	// begin inline asm
	shfl.sync.down.b32 %r199, %r200, %r206, %r217, %r218;
	// end inline asm
	// begin inline asm
	shfl.sync.down.b32 %r204, %r205, %r206, %r217, %r218;
	// end inline asm
	mov.b64 	%rd230, {%r199, %r204};
	setp.gt.s32 	%p52, %r168, 23;
	selp.b64 	%rd231, 0, %rd230, %p52;
	add.s64 	%rd232, %rd231, %rd229;
	mov.b64 	{%r210, %r215}, %rd232;
	mov.b32 	%r216, 16;
	// begin inline asm
	shfl.sync.down.b32 %r209, %r210, %r216, %r217, %r218;
	// end inline asm
	// begin inline asm
	shfl.sync.down.b32 %r214, %r215, %r216, %r217, %r218;
	// end inline asm
	mov.b64 	%rd233, {%r209, %r214};
	setp.gt.s32 	%p53, %r168, 15;
	selp.b64 	%rd234, 0, %rd233, %p53;
	add.s64 	%rd280, %rd234, %rd232;
	setp.ne.s32 	%p54, %r168, 0;
	@%p54 bra 	$L__BB8_15;
	shr.u32 	%r219, %r1, 2;
	and.b32  	%r220, %r219, 248;
	mov.u32 	%r221, _ZZN3cub18CUB_300001_SM_10006detail6reduce28DeviceReduceSingleTileKernelINS2_10policy_hubIlyN4cuda3std3__44plusIlEEE10Policy1000EPlSC_iS9_llNS7_10__identityEEEvT0_T1_T2_T3_T4_T6_E12temp_storage;
	add.s32 	%r222, %r221, %r220;
	st.shared.u64 	[%r222+16], %rd280;
$L__BB8_15:
	bar.sync 	0;
	setp.ne.s32 	%p55, %r1, 0;
	@%p55 bra 	$L__BB8_37;
	ld.shared.u64 	%rd235, [_ZZN3cub18CUB_300001_SM_10006detail6reduce28DeviceReduceSingleTileKernelINS2_10policy_hubIlyN4cuda3std3__44plusIlEEE10Policy1000EPlSC_iS9_llNS7_10__identityEEEvT0_T1_T2_T3_T4_T6_E12temp_storage+24];
	add.s64 	%rd236, %rd235, %rd280;
	ld.shared.u64 	%rd237, [_ZZN3cub18CUB_300001_SM_10006detail6reduce28DeviceReduceSingleTileKernelINS2_10policy_hubIlyN4cuda3std3__44plusIlEEE10Policy1000EPlSC_iS9_llNS7_10__identityEEEvT0_T1_T2_T3_T4_T6_E12temp_storage+32];
	add.s64 	%rd238, %rd236, %rd237;
	ld.shared.u64 	%rd239, [_ZZN3cub18CUB_300001_SM_10006detail6reduce28DeviceReduceSingleTileKernelINS2_10policy_hubIlyN4cuda3std3__44plusIlEEE10Policy1000EPlSC_iS9_llNS7_10__identityEEEvT0_T1_T2_T3_T4_T6_E12temp_storage+40];
	add.s64 	%rd240, %rd238, %rd239;
	ld.shared.u64 	%rd241, [_ZZN3cub18CUB_300001_SM_10006detail6reduce28DeviceReduceSingleTileKernelINS2_10policy_hubIlyN4cuda3std3__44plusIlEEE10Policy1000EPlSC_iS9_llNS7_10__identityEEEvT0_T1_T2_T3_T4_T6_E12temp_storage+48];
	add.s64 	%rd242, %rd240, %rd241;
	ld.shared.u64 	%rd243, [_ZZN3cub18CUB_300001_SM_10006detail6reduce28DeviceReduceSingleTileKernelINS2_10policy_hubIlyN4cuda3std3__44plusIlEEE10Policy1000EPlSC_iS9_llNS7_10__identityEEEvT0_T1_T2_T3_T4_T6_E12temp_storage+56];
	add.s64 	%rd244, %rd242, %rd243;
	ld.shared.u64 	%rd245, [_ZZN3cub18CUB_300001_SM_10006detail6reduce28DeviceReduceSingleTileKernelINS2_10policy_hubIlyN4cuda3std3__44plusIlEEE10Policy1000EPlSC_iS9_llNS7_10__identityEEEvT0_T1_T2_T3_T4_T6_E12temp_storage+64];
	add.s64 	%rd246, %rd244, %rd245;
	ld.shared.u64 	%rd247, [_ZZN3cub18CUB_300001_SM_10006detail6reduce28DeviceReduceSingleTileKernelINS2_10policy_hubIlyN4cuda3std3__44plusIlEEE10Policy1000EPlSC_iS9_llNS7_10__identityEEEvT0_T1_T2_T3_T4_T6_E12temp_storage+72];
	add.s64 	%rd248, %rd246, %rd247;
	ld.shared.u64 	%rd249, [_ZZN3cub18CUB_300001_SM_10006detail6reduce28DeviceReduceSingleTileKernelINS2_10policy_hubIlyN4cuda3std3__44plusIlEEE10Policy1000EPlSC_iS9_llNS7_10__identityEEEvT0_T1_T2_T3_T4_T6_E12temp_storage+80];
	add.s64 	%rd250, %rd248, %rd249;
	ld.shared.u64 	%rd251, [_ZZN3cub18CUB_300001_SM_10006detail6reduce28DeviceReduceSingleTileKernelINS2_10policy_hubIlyN4cuda3std3__44plusIlEEE10Policy1000EPlSC_iS9_llNS7_10__identityEEEvT0_T1_T2_T3_T4_T6_E12temp_storage+88];
	add.s64 	%rd252, %rd250, %rd251;
	ld.shared.u64 	%rd253, [_ZZN3cub18CUB_300001_SM_10006detail6reduce28DeviceReduceSingleTileKernelINS2_10policy_hubIlyN4cuda3std3__44plusIlEEE10Policy1000EPlSC_iS9_llNS7_10__identityEEEvT0_T1_T2_T3_T4_T6_E12temp_storage+96];
	add.s64 	%rd254, %rd252, %rd253;
	ld.shared.u64 	%rd255, [_ZZN3cub18CUB_300001_SM_10006detail6reduce28DeviceReduceSingleTileKernelINS2_10policy_hubIlyN4cuda3std3__44plusIlEEE10Policy1000EPlSC_iS9_llNS7_10__identityEEEvT0_T1_T2_T3_T4_T6_E12temp_storage+104];
	add.s64 	%rd256, %rd254, %rd255;
	ld.shared.u64 	%rd257, [_ZZN3cub18CUB_300001_SM_10006detail6reduce28DeviceReduceSingleTileKernelINS2_10policy_hubIlyN4cuda3std3__44plusIlEEE10Policy1000EPlSC_iS9_llNS7_10__identityEEEvT0_T1_T2_T3_T4_T6_E12temp_storage+112];
	add.s64 	%rd258, %rd256, %rd257;
	ld.shared.u64 	%rd259, [_ZZN3cub18CUB_300001_SM_10006detail6reduce28DeviceReduceSingleTileKernelINS2_10policy_hubIlyN4cuda3std3__44plusIlEEE10Policy1000EPlSC_iS9_llNS7_10__identityEEEvT0_T1_T2_T3_T4_T6_E12temp_storage+120];
	add.s64 	%rd260, %rd258, %rd259;
	ld.shared.u64 	%rd261, [_ZZN3cub18CUB_300001_SM_10006detail6reduce28DeviceReduceSingleTileKernelINS2_10policy_hubIlyN4cuda3std3__44plusIlEEE10Policy1000EPlSC_iS9_llNS7_10__identityEEEvT0_T1_T2_T3_T4_T6_E12temp_storage+128];
	add.s64 	%rd262, %rd260, %rd261;
	ld.shared.u64 	%rd263, [_ZZN3cub18CUB_300001_SM_10006detail6reduce28DeviceReduceSingleTileKernelINS2_10policy_hubIlyN4cuda3std3__44plusIlEEE10Policy1000EPlSC_iS9_llNS7_10__identityEEEvT0_T1_T2_T3_T4_T6_E12temp_storage+136];
	add.s64 	%rd280, %rd262, %rd263;
	bra.uni 	$L__BB8_37;
$L__BB8_17:
	// begin inline asm
	mov.u32 %r105, %laneid;
	// end inline asm
	and.b32  	%r156, %r1, 992;
	add.s32 	%r157, %r156, 32;
	setp.gt.s32 	%p26, %r157, %r34;
	not.b32 	%r158, %r156;
	add.s32 	%r159, %r34, %r158;
	selp.b32 	%r154, %r159, 31, %p26;
	mov.b64 	{%r107, %r112}, %rd271;
	mov.b32 	%r113, 1;
	mov.b32 	%r155, -1;
	// begin inline asm
	shfl.sync.down.b32 %r106, %r107, %r113, %r154, %r155;
	// end inline asm
	// begin inline asm
	shfl.sync.down.b32 %r111, %r112, %r113, %r154, %r155;
	// end inline asm
	mov.b64 	%rd163, {%r106, %r111};
	setp.lt.s32 	%p27, %r105, %r154;
	selp.b64 	%rd164, %rd163, 0, %p27;
	add.s64 	%rd165, %rd164, %rd271;
	mov.b64 	{%r117, %r122}, %rd165;
	mov.b32 	%r123, 2;
	// begin inline asm
	shfl.sync.down.b32 %r116, %r117, %r123, %r154, %r155;
	// end inline asm
	// begin inline asm
	shfl.sync.down.b32 %r121, %r122, %r123, %r154, %r155;
	// end inline asm
	mov.b64 	%rd166, {%r116, %r121};
	add.s32 	%r160, %r105, 2;
	setp.gt.s32 	%p28, %r160, %r154;
	selp.b64 	%rd167, 0, %rd166, %p28;
	add.s64 	%rd168, %rd167, %rd165;
	mov.b64 	{%r127, %r132}, %rd168;
	mov.b32 	%r133, 4;
	// begin inline asm
	shfl.sync.down.b32 %r126, %r127, %r133, %r154, %r155;
	// end inline asm
	// begin inline asm
	shfl.sync.down.b32 %r131, %r132, %r133, %r154, %r155;
	// end inline asm
	mov.b64 	%rd169, {%r126, %r131};
	add.s32 	%r161, %r105, 4;
	setp.gt.s32 	%p29, %r161, %r154;
	selp.b64 	%rd170, 0, %rd169, %p29;
	add.s64 	%rd171, %rd170, %rd168;
	mov.b64 	{%r137, %r142}, %rd171;
	mov.b32 	%r143, 8;
	// begin inline asm
	shfl.sync.down.b32 %r136, %r137, %r143, %r154, %r155;
	// end inline asm
	// begin inline asm
	shfl.sync.down.b32 %r141, %r142, %r143, %r154, %r155;
	// end inline asm
	mov.b64 	%rd172, {%r136, %r141};
	add.s32 	%r162, %r105, 8;
	setp.gt.s32 	%p30, %r162, %r154;
	selp.b64 	%rd173, 0, %rd172, %p30;
	add.s64 	%rd174, %rd173, %rd171;
	mov.b64 	{%r147, %r152}, %rd174;
	mov.b32 	%r153, 16;
	// begin inline asm
	shfl.sync.down.b32 %r146, %r147, %r153, %r154, %r155;
	// end inline asm
	// begin inline asm
	shfl.sync.down.b32 %r151, %r152, %r153, %r154, %r155;
	// end inline asm
	mov.b64 	%rd175, {%r146, %r151};
	add.s32 	%r163, %r105, 16;
	setp.gt.s32 	%p31, %r163, %r154;
	selp.b64 	%rd176, 0, %rd175, %p31;
	add.s64 	%rd280, %rd176, %rd174;
	setp.ne.s32 	%p32, %r105, 0;
	@%p32 bra 	$L__BB8_19;
	shr.u32 	%r164, %r1, 2;
	and.b32  	%r165, %r164, 248;
	mov.u32 	%r166, _ZZN3cub18CUB_300001_SM_10006detail6reduce28DeviceReduceSingleTileKernelINS2_10policy_hubIlyN4cuda3std3__44plusIlEEE10Policy1000EPlSC_iS9_llNS7_10__identityEEEvT0_T1_T2_T3_T4_T6_E12temp_storage;
	add.s32 	%r167, %r166, %r165;
	st.shared.u64 	[%r167+16], %rd280;
$L__BB8_19:
	bar.sync 	0;
	setp.ne.s32 	%p33, %r1, 0;
	@%p33 bra 	$L__BB8_37;
	setp.gt.s32 	%p34, %r34, 32;
	ld.shared.u64 	%rd177, [_ZZN3cub18CUB_300001_SM_10006detail6reduce28DeviceReduceSingleTileKernelINS2_10policy_hubIlyN4cuda3std3__44plusIlEEE10Policy1000EPlSC_iS9_llNS7_10__identityEEEvT0_T1_T2_T3_T4_T6_E12temp_storage+24];
	selp.b64 	%rd178, %rd177, 0, %p34;
	add.s64 	%rd179, %rd178, %rd280;
	setp.gt.s32 	%p35, %r34, 64;
	ld.shared.u64 	%rd180, [_ZZN3cub18CUB_300001_SM_10006detail6reduce28DeviceReduceSingleTileKernelINS2_10policy_hubIlyN4cuda3std3__44plusIlEEE10Policy1000EPlSC_iS9_llNS7_10__identityEEEvT0_T1_T2_T3_T4_T6_E12temp_storage+32];
	selp.b64 	%rd181, %rd180, 0, %p35;
	add.s64 	%rd182, %rd179, %rd181;
	setp.gt.s32 	%p36, %r34, 96;
	ld.shared.u64 	%rd183, [_ZZN3cub18CUB_300001_SM_10006detail6reduce28DeviceReduceSingleTileKernelINS2_10policy_hubIlyN4cuda3std3__44plusIlEEE10Policy1000EPlSC_iS9_llNS7_10__identityEEEvT0_T1_T2_T3_T4_T6_E12temp_storage+40];
	selp.b64 	%rd184, %rd183, 0, %p36;
	add.s64 	%rd185, %rd182, %rd184;
	setp.gt.s32 	%p37, %r34, 128;
	ld.shared.u64 	%rd186, [_ZZN3cub18CUB_300001_SM_10006detail6reduce28DeviceReduceSingleTileKernelINS2_10policy_hubIlyN4cuda3std3__44plusIlEEE10Policy1000EPlSC_iS9_llNS7_10__identityEEEvT0_T1_T2_T3_T4_T6_E12temp_storage+48];
	selp.b64 	%rd187, %rd186, 0, %p37;
	add.s64 	%rd188, %rd185, %rd187;
	setp.gt.s32 	%p38, %r34, 160;
	ld.shared.u64 	%rd189, [_ZZN3cub18CUB_300001_SM_10006detail6reduce28DeviceReduceSingleTileKernelINS2_10policy_hubIlyN4cuda3std3__44plusIlEEE10Policy1000EPlSC_iS9_llNS7_10__identityEEEvT0_T1_T2_T3_T4_T6_E12temp_storage+56];
	selp.b64 	%rd190, %rd189, 0, %p38;
	add.s64 	%rd191, %rd188, %rd190;
	setp.gt.s32 	%p39, %r34, 192;
	ld.shared.u64 	%rd192, [_ZZN3cub18CUB_300001_SM_10006detail6reduce28DeviceReduceSingleTileKernelINS2_10policy_hubIlyN4cuda3std3__44plusIlEEE10Policy1000EPlSC_iS9_llNS7_10__identityEEEvT0_T1_T2_T3_T4_T6_E12temp_storage+64];
	selp.b64 	%rd193, %rd192, 0, %p39;
	add.s64 	%rd194, %rd191, %rd193;
	setp.gt.s32 	%p40, %r34, 224;
	ld.shared.u64 	%rd195, [_ZZN3cub18CUB_300001_SM_10006detail6reduce28DeviceReduceSingleTileKernelINS2_10policy_hubIlyN4cuda3std3__44plusIlEEE10Policy1000EPlSC_iS9_llNS7_10__identityEEEvT0_T1_T2_T3_T4_T6_E12temp_storage+72];
	selp.b64 	%rd196, %rd195, 0, %p40;
	add.s64 	%rd197, %rd194, %rd196;
	setp.gt.s32 	%p41, %r34, 256;
	ld.shared.u64 	%rd198, [_ZZN3cub18CUB_300001_SM_10006detail6reduce28DeviceReduceSingleTileKernelINS2_10policy_hubIlyN4cuda3std3__44plusIlEEE10Policy1000EPlSC_iS9_llNS7_10__identityEEEvT0_T1_T2_T3_T4_T6_E12temp_storage+80];
	selp.b64 	%rd199, %rd198, 0, %p41;
	add.s64 	%rd200, %rd197, %rd199;
	setp.gt.s32 	%p42, %r34, 288;
	ld.shared.u64 	%rd201, [_ZZN3cub18CUB_300001_SM_10006detail6reduce28DeviceReduceSingleTileKernelINS2_10policy_hubIlyN4cuda3std3__44plusIlEEE10Policy1000EPlSC_iS9_llNS7_10__identityEEEvT0_T1_T2_T3_T4_T6_E12temp_storage+88];
	selp.b64 	%rd202, %rd201, 0, %p42;
	add.s64 	%rd203, %rd200, %rd202;
	setp.gt.s32 	%p43, %r34, 320;
	ld.shared.u64 	%rd204, [_ZZN3cub18CUB_300001_SM_10006detail6reduce28DeviceReduceSingleTileKernelINS2_10policy_hubIlyN4cuda3std3__44plusIlEEE10Policy1000EPlSC_iS9_llNS7_10__identityEEEvT0_T1_T2_T3_T4_T6_E12temp_storage+96];
	selp.b64 	%rd205, %rd204, 0, %p43;
	add.s64 	%rd206, %rd203, %rd205;
	setp.gt.s32 	%p44, %r34, 352;
	ld.shared.u64 	%rd207, [_ZZN3cub18CUB_300001_SM_10006detail6reduce28DeviceReduceSingleTileKernelINS2_10policy_hubIlyN4cuda3std3__44plusIlEEE10Policy1000EPlSC_iS9_llNS7_10__identityEEEvT0_T1_T2_T3_T4_T6_E12temp_storage+104];
	selp.b64 	%rd208, %rd207, 0, %p44;
	add.s64 	%rd209, %rd206, %rd208;
	setp.gt.s32 	%p45, %r34, 384;
	ld.shared.u64 	%rd210, [_ZZN3cub18CUB_300001_SM_10006detail6reduce28DeviceReduceSingleTileKernelINS2_10policy_hubIlyN4cuda3std3__44plusIlEEE10Policy1000EPlSC_iS9_llNS7_10__identityEEEvT0_T1_T2_T3_T4_T6_E12temp_storage+112];
	selp.b64 	%rd211, %rd210, 0, %p45;
	add.s64 	%rd212, %rd209, %rd211;
	setp.gt.s32 	%p46, %r34, 416;
	ld.shared.u64 	%rd213, [_ZZN3cub18CUB_300001_SM_10006detail6reduce28DeviceReduceSingleTileKernelINS2_10policy_hubIlyN4cuda3std3__44plusIlEEE10Policy1000EPlSC_iS9_llNS7_10__identityEEEvT0_T1_T2_T3_T4_T6_E12temp_storage+120];
	selp.b64 	%rd214, %rd213, 0, %p46;
	add.s64 	%rd215, %rd212, %rd214;
	setp.gt.s32 	%p47, %r34, 448;
	ld.shared.u64 	%rd216, [_ZZN3cub18CUB_300001_SM_10006detail6reduce28DeviceReduceSingleTileKernelINS2_10policy_hubIlyN4cuda3std3__44plusIlEEE10Policy1000EPlSC_iS9_llNS7_10__identityEEEvT0_T1_T2_T3_T4_T6_E12temp_storage+128];
	selp.b64 	%rd217, %rd216, 0, %p47;
	add.s64 	%rd218, %rd215, %rd217;
	setp.gt.s32 	%p48, %r34, 480;
	ld.shared.u64 	%rd219, [_ZZN3cub18CUB_300001_SM_10006detail6reduce28DeviceReduceSingleTileKernelINS2_10policy_hubIlyN4cuda3std3__44plusIlEEE10Policy1000EPlSC_iS9_llNS7_10__identityEEEvT0_T1_T2_T3_T4_T6_E12temp_storage+136];
	selp.b64 	%rd220, %rd219, 0, %p48;
	add.s64 	%rd280, %rd218, %rd220;
	bra.uni 	$L__BB8_37;
$L__BB8_21:
	mov.u32 	%r13, %tid.x;
	mul.wide.u32 	%rd52, %r13, 8;
	add.s64 	%rd39, %rd35, %rd52;
	// begin inline asm
	ld.global.nc.u64 %rd38, [%rd39];
	// end inline asm
	add.s64 	%rd41, %rd39, 4096;
	// begin inline asm
	ld.global.nc.u64 %rd40, [%rd41];
	// end inline asm
	add.s64 	%rd43, %rd39, 8192;
	// begin inline asm
	ld.global.nc.u64 %rd42, [%rd43];
	// end inline asm
	add.s64 	%rd45, %rd39, 12288;
	// begin inline asm
	ld.global.nc.u64 %rd44, [%rd45];
	// end inline asm
	add.s64 	%rd47, %rd39, 16384;
	// begin inline asm
	ld.global.nc.u64 %rd46, [%rd47];
	// end inline asm
	add.s64 	%rd49, %rd39, 20480;
	// begin inline asm
	ld.global.nc.u64 %rd48, [%rd49];
	// end inline asm
	add.s64 	%rd51, %rd39, 24576;
	// begin inline asm
	ld.global.nc.u64 %rd50, [%rd51];
	// end inline asm
	add.s64 	%rd53, %rd40, %rd38;
	add.s64 	%rd54, %rd42, %rd53;
	add.s64 	%rd55, %rd44, %rd54;
	add.s64 	%rd56, %rd46, %rd55;
	add.s64 	%rd57, %rd48, %rd56;
	add.s64 	%rd279, %rd50, %rd57;
	setp.lt.u32 	%p3, %r34, 7168;
	mov.b32 	%r231, 3584;
	@%p3 bra 	$L__BB8_25;
	add.s32 	%r14, %r34, -3584;
	mov.b32 	%r231, 3584;
$L__BB8_23:
	add.s32 	%r37, %r231, %r13;
	mul.wide.u32 	%rd72, %r37, 8;
	add.s64 	%rd59, %rd35, %rd72;
	// begin inline asm
	ld.global.nc.u64 %rd58, [%rd59];
	// end inline asm
	add.s64 	%rd61, %rd59, 4096;
	// begin inline asm
	ld.global.nc.u64 %rd60, [%rd61];
	// end inline asm
	add.s64 	%rd63, %rd59, 8192;
	// begin inline asm
	ld.global.nc.u64 %rd62, [%rd63];
	// end inline asm
	add.s64 	%rd65, %rd59, 12288;
	// begin inline asm
	ld.global.nc.u64 %rd64, [%rd65];
	// end inline asm
	add.s64 	%rd67, %rd59, 16384;
	// begin inline asm
	ld.global.nc.u64 %rd66, [%rd67];
	// end inline asm
	add.s64 	%rd69, %rd59, 20480;
	// begin inline asm
	ld.global.nc.u64 %rd68, [%rd69];
	// end inline asm
	add.s64 	%rd71, %rd59, 24576;
	// begin inline asm
	ld.global.nc.u64 %rd70, [%rd71];
	// end inline asm
	add.s64 	%rd73, %rd58, %rd279;
	add.s64 	%rd74, %rd60, %rd73;
	add.s64 	%rd75, %rd62, %rd74;
	add.s64 	%rd76, %rd64, %rd75;
	add.s64 	%rd77, %rd66, %rd76;
	add.s64 	%rd78, %rd68, %rd77;
	add.s64 	%rd279, %rd70, %rd78;
	sub.s32 	%r38, %r34, %r231;
	setp.lt.s32 	%p4, %r38, 3584;
	@%p4 bra 	$L__BB8_33;
	add.s32 	%r231, %r231, 3584;
	setp.le.s32 	%p5, %r231, %r14;
	@%p5 bra 	$L__BB8_23;
$L__BB8_25:
	setp.le.s32 	%p6, %r34, %r231;
	@%p6 bra 	$L__BB8_33;
	sub.s32 	%r18, %r34, %r231;
	setp.ge.s32 	%p7, %r13, %r18;
	@%p7 bra 	$L__BB8_33;
	not.b32 	%r39, %r13;
	add.s32 	%r40, %r34, %r39;
	sub.s32 	%r19, %r40, %r231;
	and.b32  	%r41, %r19, 1536;
	setp.eq.s32 	%p8, %r41, 1536;
	mov.u32 	%r235, %r13;
	@%p8 bra 	$L__BB8_30;
	add.s32 	%r233, %r13, %r231;
	shr.u32 	%r42, %r19, 9;
	add.s32 	%r43, %r42, 1;
	and.b32  	%r44, %r43, 3;
	neg.s32 	%r232, %r44;
	mov.u32 	%r235, %r13;
$L__BB8_29:
	.pragma "nounroll";
	mul.wide.u32 	%rd82, %r233, 8;
	add.s64 	%rd81, %rd35, %rd82;
	// begin inline asm
	ld.global.nc.u64 %rd80, [%rd81];
	// end inline asm
	add.s64 	%rd279, %rd80, %rd279;
	add.s32 	%r235, %r235, 512;
	add.s32 	%r233, %r233, 512;
	add.s32 	%r232, %r232, 1;
	setp.ne.s32 	%p9, %r232, 0;
	@%p9 bra 	$L__BB8_29;
$L__BB8_30:
	setp.lt.u32 	%p10, %r19, 1536;
	@%p10 bra 	$L__BB8_33;
	cvt.u64.u32 	%rd83, %r235;
	cvt.u64.u32 	%rd84, %r231;
	add.s64 	%rd85, %rd83, %rd84;
	shl.b64 	%rd86, %rd85, 3;
	add.s64 	%rd87, %rd86, %rd35;
	add.s64 	%rd277, %rd87, 8192;
	add.s32 	%r236, %r235, %r231;
$L__BB8_32:
	mul.wide.u32 	%rd96, %r236, 8;
	add.s64 	%rd89, %rd35, %rd96;
	// begin inline asm
	ld.global.nc.u64 %rd88, [%rd89];
	// end inline asm
	add.s64 	%rd97, %rd88, %rd279;
	add.s64 	%rd91, %rd277, -4096;
	// begin inline asm
	ld.global.nc.u64 %rd90, [%rd91];
	// end inline asm
	add.s64 	%rd98, %rd90, %rd97;
	// begin inline asm
	ld.global.nc.u64 %rd92, [%rd277];
	// end inline asm
	add.s64 	%rd99, %rd92, %rd98;
	add.s64 	%rd95, %rd277, 4096;
	// begin inline asm
	ld.global.nc.u64 %rd94, [%rd95];
	// end inline asm
	add.s64 	%rd279, %rd94, %rd99;
	add.s32 	%r235, %r235, 2048;
	add.s64 	%rd277, %rd277, 16384;
	add.s32 	%r236, %r236, 2048;
	setp.lt.s32 	%p11, %r235, %r18;
	@%p11 bra 	$L__BB8_32;
$L__BB8_33:
	// begin inline asm
	mov.u32 %r45, %laneid;
	// end inline asm
	mov.b64 	{%r47, %r52}, %rd279;
	mov.b32 	%r53, 1;
	mov.b32 	%r94, 31;
	mov.b32 	%r95, -1;
	// begin inline asm
	shfl.sync.down.b32 %r46, %r47, %r53, %r94, %r95;
	// end inline asm
	// begin inline asm
	shfl.sync.down.b32 %r51, %r52, %r53, %r94, %r95;
	// end inline asm
	mov.b64 	%rd100, {%r46, %r51};
	setp.gt.s32 	%p12, %r45, 30;
	selp.b64 	%rd101, 0, %rd100, %p12;
	add.s64 	%rd102, %rd101, %rd279;
	mov.b64 	{%r57, %r62}, %rd102;
	mov.b32 	%r63, 2;
	// begin inline asm
	shfl.sync.down.b32 %r56, %r57, %r63, %r94, %r95;
	// end inline asm
	// begin inline asm
	shfl.sync.down.b32 %r61, %r62, %r63, %r94, %r95;
	// end inline asm
	mov.b64 	%rd103, {%r56, %r61};
	setp.gt.s32 	%p13, %r45, 29;
	selp.b64 	%rd104, 0, %rd103, %p13;
	add.s64 	%rd105, %rd104, %rd102;
	mov.b64 	{%r67, %r72}, %rd105;
	mov.b32 	%r73, 4;
	// begin inline asm
	shfl.sync.down.b32 %r66, %r67, %r73, %r94, %r95;
	// end inline asm
	// begin inline asm
	shfl.sync.down.b32 %r71, %r72, %r73, %r94, %r95;
	// end inline asm
	mov.b64 	%rd106, {%r66, %r71};
	setp.gt.s32 	%p14, %r45, 27;
	selp.b64 	%rd107, 0, %rd106, %p14;
	add.s64 	%rd108, %rd107, %rd105;
	mov.b64 	{%r77, %r82}, %rd108;
	mov.b32 	%r83, 8;
	// begin inline asm
	shfl.sync.down.b32 %r76, %r77, %r83, %r94, %r95;
	// end inline asm
	// begin inline asm
	shfl.sync.down.b32 %r81, %r82, %r83, %r94, %r95;
	// end inline asm
	mov.b64 	%rd109, {%r76, %r81};
	setp.gt.s32 	%p15, %r45, 23;
	selp.b64 	%rd110, 0, %rd109, %p15;
	add.s64 	%rd111, %rd110, %rd108;
	mov.b64 	{%r87, %r92}, %rd111;
	mov.b32 	%r93, 16;
	// begin inline asm
	shfl.sync.down.b32 %r86, %r87, %r93, %r94, %r95;
	// end inline asm
	// begin inline asm
	shfl.sync.down.b32 %r91, %r92, %r93, %r94, %r95;
	// end inline asm
	mov.b64 	%rd112, {%r86, %r91};
	setp.gt.s32 	%p16, %r45, 15;
	selp.b64 	%rd113, 0, %rd112, %p16;
	add.s64 	%rd280, %rd113, %rd111;
	setp.ne.s32 	%p17, %r45, 0;
	@%p17 bra 	$L__BB8_35;
	shr.u32 	%r96, %r13, 2;
	and.b32  	%r97, %r96, 248;
	mov.u32 	%r98, _ZZN3cub18CUB_300001_SM_10006detail6reduce28DeviceReduceSingleTileKernelINS2_10policy_hubIlyN4cuda3std3__44plusIlEEE10Policy1000EPlSC_iS9_llNS7_10__identityEEEvT0_T1_T2_T3_T4_T6_E12temp_storage;
	add.s32 	%r99, %r98, %r97;
	st.shared.u64 	[%r99+16], %rd280;
$L__BB8_35:
	bar.sync 	0;
	setp.ne.s32 	%p18, %r13, 0;
	@%p18 bra 	$L__BB8_37;
	ld.shared.u64 	%rd114, [_ZZN3cub18CUB_300001_SM_10006detail6reduce28DeviceReduceSingleTileKernelINS2_10policy_hubIlyN4cuda3std3__44plusIlEEE10Policy1000EPlSC_iS9_llNS7_10__identityEEEvT0_T1_T2_T3_T4_T6_E12temp_storage+24];
	add.s64 	%rd115, %rd114, %rd280;
	ld.shared.u64 	%rd116, [_ZZN3cub18CUB_300001_SM_10006detail6reduce28DeviceReduceSingleTileKernelINS2_10policy_hubIlyN4cuda3std3__44plusIlEEE10Policy1000EPlSC_iS9_llNS7_10__identityEEEvT0_T1_T2_T3_T4_T6_E12temp_storage+32];
	add.s64 	%rd117, %rd115, %rd116;
	ld.shared.u64 	%rd118, [_ZZN3cub18CUB_300001_SM_10006detail6reduce28DeviceReduceSingleTileKernelINS2_10policy_hubIlyN4cuda3std3__44plusIlEEE10Policy1000EPlSC_iS9_llNS7_10__identityEEEvT0_T1_T2_T3_T4_T6_E12temp_storage+40];
	add.s64 	%rd119, %rd117, %rd118;
	ld.shared.u64 	%rd120, [_ZZN3cub18CUB_300001_SM_10006detail6reduce28DeviceReduceSingleTileKernelINS2_10policy_hubIlyN4cuda3std3__44plusIlEEE10Policy1000EPlSC_iS9_llNS7_10__identityEEEvT0_T1_T2_T3_T4_T6_E12temp_storage+48];
	add.s64 	%rd121, %rd119, %rd120;
	ld.shared.u64 	%rd122, [_ZZN3cub18CUB_300001_SM_10006detail6reduce28DeviceReduceSingleTileKernelINS2_10policy_hubIlyN4cuda3std3__44plusIlEEE10Policy1000EPlSC_iS9_llNS7_10__identityEEEvT0_T1_T2_T3_T4_T6_E12temp_storage+56];
	add.s64 	%rd123, %rd121, %rd122;
	ld.shared.u64 	%rd124, [_ZZN3cub18CUB_300001_SM_10006detail6reduce28DeviceReduceSingleTileKernelINS2_10policy_hubIlyN4cuda3std3__44plusIlEEE10Policy1000EPlSC_iS9_llNS7_10__identityEEEvT0_T1_T2_T3_T4_T6_E12temp_storage+64];
	add.s64 	%rd125, %rd123, %rd124;
	ld.shared.u64 	%rd126, [_ZZN3cub18CUB_300001_SM_10006detail6reduce28DeviceReduceSingleTileKernelINS2_10policy_hubIlyN4cuda3std3__44plusIlEEE10Policy1000EPlSC_iS9_llNS7_10__identityEEEvT0_T1_T2_T3_T4_T6_E12temp_storage+72];
	add.s64 	%rd127, %rd125, %rd126;
	ld.shared.u64 	%rd128, [_ZZN3cub18CUB_300001_SM_10006detail6reduce28DeviceReduceSingleTileKernelINS2_10policy_hubIlyN4cuda3std3__44plusIlEEE10Policy1000EPlSC_iS9_llNS7_10__identityEEEvT0_T1_T2_T3_T4_T6_E12temp_storage+80];
	add.s64 	%rd129, %rd127, %rd128;
	ld.shared.u64 	%rd130, [_ZZN3cub18CUB_300001_SM_10006detail6reduce28DeviceReduceSingleTileKernelINS2_10policy_hubIlyN4cuda3std3__44plusIlEEE10Policy1000EPlSC_iS9_llNS7_10__identityEEEvT0_T1_T2_T3_T4_T6_E12temp_storage+88];
	add.s64 	%rd131, %rd129, %rd130;
	ld.shared.u64 	%rd132, [_ZZN3cub18CUB_300001_SM_10006detail6reduce28DeviceReduceSingleTileKernelINS2_10policy_hubIlyN4cuda3std3__44plusIlEEE10Policy1000EPlSC_iS9_llNS7_10__identityEEEvT0_T1_T2_T3_T4_T6_E12temp_storage+96];
	add.s64 	%rd133, %rd131, %rd132;
	ld.shared.u64 	%rd134, [_ZZN3cub18CUB_300001_SM_10006detail6reduce28DeviceReduceSingleTileKernelINS2_10policy_hubIlyN4cuda3std3__44plusIlEEE10Policy1000EPlSC_iS9_llNS7_10__identityEEEvT0_T1_T2_T3_T4_T6_E12temp_storage+104];
	add.s64 	%rd135, %rd133, %rd134;
	ld.shared.u64 	%rd136, [_ZZN3cub18CUB_300001_SM_10006detail6reduce28DeviceReduceSingleTileKernelINS2_10policy_hubIlyN4cuda3std3__44plusIlEEE10Policy1000EPlSC_iS9_llNS7_10__identityEEEvT0_T1_T2_T3_T4_T6_E12temp_storage+112];
	add.s64 	%rd137, %rd135, %rd136;
	ld.shared.u64 	%rd138, [_ZZN3cub18CUB_300001_SM_10006detail6reduce28DeviceReduceSingleTileKernelINS2_10policy_hubIlyN4cuda3std3__44plusIlEEE10Policy1000EPlSC_iS9_llNS7_10__identityEEEvT0_T1_T2_T3_T4_T6_E12temp_storage+120];
	add.s64 	%rd139, %rd137, %rd138;
	ld.shared.u64 	%rd140, [_ZZN3cub18CUB_300001_SM_10006detail6reduce28DeviceReduceSingleTileKernelINS2_10policy_hubIlyN4cuda3std3__44plusIlEEE10Policy1000EPlSC_iS9_llNS7_10__identityEEEvT0_T1_T2_T3_T4_T6_E12temp_storage+128];
	add.s64 	%rd141, %rd139, %rd140;
	ld.shared.u64 	%rd142, [_ZZN3cub18CUB_300001_SM_10006detail6reduce28DeviceReduceSingleTileKernelINS2_10policy_hubIlyN4cuda3std3__44plusIlEEE10Policy1000EPlSC_iS9_llNS7_10__identityEEEvT0_T1_T2_T3_T4_T6_E12temp_storage+136];
	add.s64 	%rd280, %rd141, %rd142;
$L__BB8_37:
	mov.u32 	%r223, %tid.x;
	setp.ne.s32 	%p56, %r223, 0;
	@%p56 bra 	$L__BB8_39;
	add.s64 	%rd264, %rd280, %rd36;
	st.global.u64 	[%rd1], %rd264;
$L__BB8_39:
	ret;

}


// ===== COMPILED SASS (sm_100) =====

	.target	sm_100

	.elftype	@"ET_EXEC"


//--------------------- .note.nv.tkinfo           --------------------------
	.section	.note.nv.tkinfo,"",@"SHT_NOTE"
	.sectionflags	@"SHF_NOTE_NV_TKINFO"
	.tkinfo
        /*0018*/ 	.word	0x00000002
        /*0030*/ 	.string	""
        /*0030*/ 	.string	"ptxas"
        /*0030*/ 	.string	"Cuda compilation tools, release 13.0, V13.0.88"
        /*0030*/ 	.string	"Build cuda_13.0.r13.0/compiler.36424714_0"
        /*0030*/ 	.string	"-arch sm_100 -m 64 "



//--------------------- .note.nv.cuinfo           --------------------------
	.section	.note.nv.cuinfo,"",@"SHT_NOTE"
	.sectionflags	@"SHF_NOTE_NV_CUINFO"
        /*0018*/ 	.short	0x0002
        /*001a*/ 	.short	0x0064
        /*001c*/ 	.short	0x0082
	.zero		2


//--------------------- .nv.info                  --------------------------
	.section	.nv.info,"",@"SHT_CUDA_INFO"
	.align	4


	//----- nvinfo : EIATTR_REGCOUNT
	.align		4
        /*0000*/ 	.byte	0x04, 0x2f
        /*0002*/ 	.short	(.L_44 - .L_43)
	.align		4
.L_43:
        /*0004*/ 	.word	index@(_Z15game_simulationPiS_iS_S_S_S_i)
        /*0008*/ 	.word	0x0000001a


	//----- nvinfo : EIATTR_FRAME_SIZE
	.align		4
.L_44:
        /*000c*/ 	.byte	0x04, 0x11
        /*000e*/ 	.short	(.L_46 - .L_45)
	.align		4
.L_45:
        /*0010*/ 	.word	index@(_Z15game_simulationPiS_iS_S_S_S_i)
        /*0014*/ 	.word	0x00000000


	//----- nvinfo : EIATTR_REGCOUNT
	.align		4
.L_46:
        /*0018*/ 	.byte	0x04, 0x2f
        /*001a*/ 	.short	(.L_48 - .L_47)
	.align		4
.L_47:
        /*001c*/ 	.word	index@(_ZN3cub18CUB_300001_SM_10006detail11EmptyKernelIvEEvv)
        /*0020*/ 	.word	0x00000004


	//----- nvinfo : EIATTR_FRAME_SIZE
	.align		4
.L_48:
        /*0024*/ 	.byte	0x04, 0x11
        /*0026*/ 	.short	(.L_50 - .L_49)
	.align		4
.L_49:
        /*0028*/ 	.word	index@(_ZN3cub18CUB_300001_SM_10006detail11EmptyKernelIvEEvv)
        /*002c*/ 	.word	0x00000000


	//----- nvinfo : EIATTR_REGCOUNT
	.align		4
.L_50:
        /*0030*/ 	.byte	0x04, 0x2f
        /*0032*/ 	.short	(.L_52 - .L_51)
	.align		4
.L_51:
        /*0034*/ 	.word	index@(_ZN3cub18CUB_300001_SM_10006detail8for_each13static_kernelINS2_12policy_hub_t12policy_500_tEmN6thrust24THRUST_300001_SM_1000_NS8cuda_cub20__uninitialized_fill7functorINS7_10device_ptrIiEEiEEEEvT0_T1_)
        /*0038*/ 	.word	0x00000008


	//----- nvinfo : EIATTR_FRAME_SIZE
	.align		4
.L_52:
        /*003c*/ 	.byte	0x04, 0x11
        /*003e*/ 	.short	(.L_54 - .L_53)
	.align		4
.L_53:
        /*0040*/ 	.word	index@(_ZN3cub18CUB_300001_SM_10006detail8for_each13static_kernelINS2_12policy_hub_t12policy_500_tEmN6thrust24THRUST_300001_SM_1000_NS8cuda_cub20__uninitialized_fill7functorINS7_10device_ptrIiEEiEEEEvT0_T1_)
        /*0044*/ 	.word	0x00000000


	//----- nvinfo : EIATTR_REGCOUNT
	.align		4
.L_54:
        /*0048*/ 	.byte	0x04, 0x2f
        /*004a*/ 	.short	(.L_56 - .L_55)
	.align		4
.L_55:
        /*004c*/ 	.word	index@(_ZN3cub18CUB_300001_SM_10006detail6reduce28DeviceReduceSingleTileKernelINS2_10policy_hubIljN4cuda3std3__44plusIlEEE10Policy1000EN6thrust24THRUST_300001_SM_1000_NS18transform_iteratorINSD_6detail10functional5actorINSG_9compositeIJNSG_16operator_adaptorINS7_7greaterIvEEEENSH_INSG_8argumentILj0EEEEENSH_INSG_5valueIiEEEEEEEEENSF_15normal_iteratorINSD_10device_ptrIiEEEEllEEPljS9_llNS7_10__identityEEEvT0_T1_T2_T3_T4_T6_)
        /*0050*/ 	.word	0x00000028


	//----- nvinfo : EIATTR_FRAME_SIZE
	.align		4
.L_56:
        /*0054*/ 	.byte	0x04, 0x11
        /*0056*/ 	.short	(.L_58 - .L_57)
	.align		4
.L_57:
        /*0058*/ 	.word	index@(_ZN3cub18CUB_300001_SM_10006detail6reduce28DeviceReduceSingleTileKernelINS2_10policy_hubIljN4cuda3std3__44plusIlEEE10Policy1000EN6thrust24THRUST_300001_SM_1000_NS18transform_iteratorINSD_6detail10functional5actorINSG_9compositeIJNSG_16operator_adaptorINS7_7greaterIvEEEENSH_INSG_8argumentILj0EEEEENSH_INSG_5valueIiEEEEEEEEENSF_15normal_iteratorINSD_10device_ptrIiEEEEllEEPljS9_llNS7_10__identityEEEvT0_T1_T2_T3_T4_T6_)
        /*005c*/ 	.word	0x00000000


	//----- nvinfo : EIATTR_REGCOUNT
	.align		4
.L_58:
        /*0060*/ 	.byte	0x04, 0x2f
        /*0062*/ 	.short	(.L_60 - .L_59)
	.align		4
.L_59:
        /*0064*/ 	.word	index@(_ZN3cub18CUB_300001_SM_10006detail6reduce18DeviceReduceKernelINS2_10policy_hubIljN4cuda3std3__44plusIlEEE10Policy1000EN6thrust24THRUST_300001_SM_1000_NS18transform_iteratorINSD_6detail10functional5actorINSG_9compositeIJNSG_16operator_adaptorINS7_7greaterIvEEEENSH_INSG_8argumentILj0EEEEENSH_INSG_5valueIiEEEEEEEEENSF_15normal_iteratorINSD_10device_ptrIiEEEEllEEjS9_lNS7_10__identityEEEvT0_PT3_T1_NS0_13GridEvenShareIS14_EET2_T4_)
        /*0068*/ 	.word	0x00000020


	//----- nvinfo : EIATTR_FRAME_SIZE
	.align		4
.L_60:
        /*006c*/ 	.byte	0x04, 0x11
        /*006e*/ 	.short	(.L_62 - .L_61)
	.align		4
.L_61:
        /*0070*/ 	.word	index@(_ZN3cub18CUB_300001_SM_10006detail6reduce18DeviceReduceKernelINS2_10policy_hubIljN4cuda3std3__44plusIlEEE10Policy1000EN6thrust24THRUST_300001_SM_1000_NS18transform_iteratorINSD_6detail10functional5actorINSG_9compositeIJNSG_16operator_adaptorINS7_7greaterIvEEEENSH_INSG_8argumentILj0EEEEENSH_INSG_5valueIiEEEEEEEEENSF_15normal_iteratorINSD_10device_ptrIiEEEEllEEjS9_lNS7_10__identityEEEvT0_PT3_T1_NS0_13GridEvenShareIS14_EET2_T4_)
        /*0074*/ 	.word	0x00000000


	//----- nvinfo : EIATTR_REGCOUNT
	.align		4
.L_62:
        /*0078*/ 	.byte	0x04, 0x2f
        /*007a*/ 	.short	(.L_64 - .L_63)
	.align		4
.L_63:
        /*007c*/ 	.word	index@(_ZN3cub18CUB_300001_SM_10006detail6reduce28DeviceReduceSingleTileKernelINS2_10policy_hubIljN4cuda3std3__44plusIlEEE10Policy1000EPlSC_iS9_llNS7_10__identityEEEvT0_T1_T2_T3_T4_T6_)
        /*0080*/ 	.word	0x00000030


	//----- nvinfo : EIATTR_FRAME_SIZE
	.align		4
.L_64:
        /*0084*/ 	.byte	0x04, 0x11
        /*0086*/ 	.short	(.L_66 - .L_65)
	.align		4
.L_65:
        /*0088*/ 	.word	index@(_ZN3cub18CUB_300001_SM_10006detail6reduce28DeviceReduceSingleTileKernelINS2_10policy_hubIljN4cuda3std3__44plusIlEEE10Policy1000EPlSC_iS9_llNS7_10__identityEEEvT0_T1_T2_T3_T4_T6_)
        /*008c*/ 	.word	0x00000000


	//----- nvinfo : EIATTR_REGCOUNT
	.align		4
.L_66:
        /*0090*/ 	.byte	0x04, 0x2f
        /*0092*/ 	.short	(.L_68 - .L_67)
	.align		4
.L_67:
        /*0094*/ 	.word	index@(_ZN3cub18CUB_300001_SM_10006detail6reduce28DeviceReduceSingleTileKernelINS2_10policy_hubIlyN4cuda3std3__44plusIlEEE10Policy1000EN6thrust24THRUST_300001_SM_1000_NS18transform_iteratorINSD_6detail10functional5actorINSG_9compositeIJNSG_16operator_adaptorINS7_7greaterIvEEEENSH_INSG_8argumentILj0EEEEENSH_INSG_5valueIiEEEEEEEEENSF_15normal_iteratorINSD_10device_ptrIiEEEEllEEPlyS9_llNS7_10__identityEEEvT0_T1_T2_T3_T4_T6_)
        /*0098*/ 	.word	0x00000026


	//----- nvinfo : EIATTR_FRAME_SIZE
	.align		4
.L_68:
        /*009c*/ 	.byte	0x04, 0x11
        /*009e*/ 	.short	(.L_70 - .L_69)
	.align		4
.L_69:
        /*00a0*/ 	.word	index@(_ZN3cub18CUB_300001_SM_10006detail6reduce28DeviceReduceSingleTileKernelINS2_10policy_hubIlyN4cuda3std3__44plusIlEEE10Policy1000EN6thrust24THRUST_300001_SM_1000_NS18transform_iteratorINSD_6detail10functional5actorINSG_9compositeIJNSG_16operator_adaptorINS7_7greaterIvEEEENSH_INSG_8argumentILj0EEEEENSH_INSG_5valueIiEEEEEEEEENSF_15normal_iteratorINSD_10device_ptrIiEEEEllEEPlyS9_llNS7_10__identityEEEvT0_T1_T2_T3_T4_T6_)
        /*00a4*/ 	.word	0x00000000


	//----- nvinfo : EIATTR_REGCOUNT
	.align		4
.L_70:
        /*00a8*/ 	.byte	0x04, 0x2f
        /*00aa*/ 	.short	(.L_72 - .L_71)
	.align		4
.L_71:
        /*00ac*/ 	.word	index@(_ZN3cub18CUB_300001_SM_10006detail6reduce18DeviceReduceKernelINS2_10policy_hubIlyN4cuda3std3__44plusIlEEE10Policy1000EN6thrust24THRUST_300001_SM_1000_NS18transform_iteratorINSD_6detail10functional5actorINSG_9compositeIJNSG_16operator_adaptorINS7_7greaterIvEEEENSH_INSG_8argumentILj0EEEEENSH_INSG_5valueIiEEEEEEEEENSF_15normal_iteratorINSD_10device_ptrIiEEEEllEEyS9_lNS7_10__identityEEEvT0_PT3_T1_NS0_13GridEvenShareIS14_EET2_T4_)
        /*00b0*/ 	.word	0x0000001e


	//----- nvinfo : EIATTR_FRAME_SIZE
	.align		4
.L_72:
        /*00b4*/ 	.byte	0x04, 0x11
        /*00b6*/ 	.short	(.L_74 - .L_73)
	.align		4
.L_73:
        /*00b8*/ 	.word	index@(_ZN3cub18CUB_300001_SM_10006detail6reduce18DeviceReduceKernelINS2_10policy_hubIlyN4cuda3std3__44plusIlEEE10Policy1000EN6thrust24THRUST_300001_SM_1000_NS18transform_iteratorINSD_6detail10functional5actorINSG_9compositeIJNSG_16operator_adaptorINS7_7greaterIvEEEENSH_INSG_8argumentILj0EEEEENSH_INSG_5valueIiEEEEEEEEENSF_15normal_iteratorINSD_10device_ptrIiEEEEllEEyS9_lNS7_10__identityEEEvT0_PT3_T1_NS0_13GridEvenShareIS14_EET2_T4_)
        /*00bc*/ 	.word	0x00000000


	//----- nvinfo : EIATTR_REGCOUNT
	.align		4
.L_74:
        /*00c0*/ 	.byte	0x04, 0x2f
        /*00c2*/ 	.short	(.L_76 - .L_75)
	.align		4
.L_75:
        /*00c4*/ 	.word	index@(_ZN3cub18CUB_300001_SM_10006detail6reduce28DeviceReduceSingleTileKernelINS2_10policy_hubIlyN4cuda3std3__44plusIlEEE10Policy1000EPlSC_iS9_llNS7_10__identityEEEvT0_T1_T2_T3_T4_T6_)
        /*00c8*/ 	.word	0x00000030


	//----- nvinfo : EIATTR_FRAME_SIZE
	.align		4
.L_76:
        /*00cc*/ 	.byte	0x04, 0x11
        /*00ce*/ 	.short	(.L_78 - .L_77)
	.align		4
.L_77:
        /*00d0*/ 	.word	index@(_ZN3cub18CUB_300001_SM_10006detail6reduce28DeviceReduceSingleTileKernelINS2_10policy_hubIlyN4cuda3std3__44plusIlEEE10Policy1000EPlSC_iS9_llNS7_10__identityEEEvT0_T1_T2_T3_T4_T6_)
        /*00d4*/ 	.word	0x00000000


	//----- nvinfo : EIATTR_MIN_STACK_SIZE
	.align		4
.L_78:
        /*00d8*/ 	.byte	0x04, 0x12
        /*00da*/ 	.short	(.L_80 - .L_79)
	.align		4
.L_79:
        /*00dc*/ 	.word	index@(_ZN3cub18CUB_300001_SM_10006detail6reduce28DeviceReduceSingleTileKernelINS2_10policy_hubIlyN4cuda3std3__44plusIlEEE10Policy1000EPlSC_iS9_llNS7_10__identityEEEvT0_T1_T2_T3_T4_T6_)
        /*00e0*/ 	.word	0x00000000


	//----- nvinfo : EIATTR_MIN_STACK_SIZE
	.align		4
.L_80:
        /*00e4*/ 	.byte	0x04, 0x12
        /*00e6*/ 	.short	(.L_82 - .L_81)
	.align		4
.L_81:
        /*00e8*/ 	.word	index@(_ZN3cub18CUB_300001_SM_10006detail6reduce18DeviceReduceKernelINS2_10policy_hubIlyN4cuda3std3__44plusIlEEE10Policy1000EN6thrust24THRUST_300001_SM_1000_NS18transform_iteratorINSD_6detail10functional5actorINSG_9compositeIJNSG_16operator_adaptorINS7_7greaterIvEEEENSH_INSG_8argumentILj0EEEEENSH_INSG_5valueIiEEEEEEEEENSF_15normal_iteratorINSD_10device_ptrIiEEEEllEEyS9_lNS7_10__identityEEEvT0_PT3_T1_NS0_13GridEvenShareIS14_EET2_T4_)
        /*00ec*/ 	.word	0x00000000


	//----- nvinfo : EIATTR_MIN_STACK_SIZE
	.align		4
.L_82:
        /*00f0*/ 	.byte	0x04, 0x12
        /*00f2*/ 	.short	(.L_84 - .L_83)
	.align		4
.L_83:
        /*00f4*/ 	.word	index@(_ZN3cub18CUB_300001_SM_10006detail6reduce28DeviceReduceSingleTileKernelINS2_10policy_hubIlyN4cuda3std3__44plusIlEEE10Policy1000EN6thrust24THRUST_300001_SM_1000_NS18transform_iteratorINSD_6detail10functional5actorINSG_9compositeIJNSG_16operator_adaptorINS7_7greaterIvEEEENSH_INSG_8argumentILj0EEEEENSH_INSG_5valueIiEEEEEEEEENSF_15normal_iteratorINSD_10device_ptrIiEEEEllEEPlyS9_llNS7_10__identityEEEvT0_T1_T2_T3_T4_T6_)
        /*00f8*/ 	.word	0x00000000


	//----- nvinfo : EIATTR_MIN_STACK_SIZE
	.align		4
.L_84:
        /*00fc*/ 	.byte	0x04, 0x12
        /*00fe*/ 	.short	(.L_86 - .L_85)
	.align		4
.L_85:
        /*0100*/ 	.word	index@(_ZN3cub18CUB_300001_SM_10006detail6reduce28DeviceReduceSingleTileKernelINS2_10policy_hubIljN4cuda3std3__44plusIlEEE10Policy1000EPlSC_iS9_llNS7_10__identityEEEvT0_T1_T2_T3_T4_T6_)
        /*0104*/ 	.word	0x00000000


	//----- nvinfo : EIATTR_MIN_STACK_SIZE
	.align		4
.L_86:
        /*0108*/ 	.byte	0x04, 0x12
        /*010a*/ 	.short	(.L_88 - .L_87)
	.align		4
.L_87:
        /*010c*/ 	.word	index@(_ZN3cub18CUB_300001_SM_10006detail6reduce18DeviceReduceKernelINS2_10policy_hubIljN4cuda3std3__44plusIlEEE10Policy1000EN6thrust24THRUST_300001_SM_1000_NS18transform_iteratorINSD_6detail10functional5actorINSG_9compositeIJNSG_16operator_adaptorINS7_7greaterIvEEEENSH_INSG_8argumentILj0EEEEENSH_INSG_5valueIiEEEEEEEEENSF_15normal_iteratorINSD_10device_ptrIiEEEEllEEjS9_lNS7_10__identityEEEvT0_PT3_T1_NS0_13GridEvenShareIS14_EET2_T4_)
        /*0110*/ 	.word	0x00000000


	//----- nvinfo : EIATTR_MIN_STACK_SIZE
	.align		4
.L_88:
        /*0114*/ 	.byte	0x04, 0x12
        /*0116*/ 	.short	(.L_90 - .L_89)
	.align		4
.L_89:
        /*0118*/ 	.word	index@(_ZN3cub18CUB_300001_SM_10006detail6reduce28DeviceReduceSingleTileKernelINS2_10policy_hubIljN4cuda3std3__44plusIlEEE10Policy1000EN6thrust24THRUST_300001_SM_1000_NS18transform_iteratorINSD_6detail10functional5actorINSG_9compositeIJNSG_16operator_adaptorINS7_7greaterIvEEEENSH_INSG_8argumentILj0EEEEENSH_INSG_5valueIiEEEEEEEEENSF_15normal_iteratorINSD_10device_ptrIiEEEEllEEPljS9_llNS7_10__identityEEEvT0_T1_T2_T3_T4_T6_)
        /*011c*/ 	.word	0x00000000


	//----- nvinfo : EIATTR_MIN_STACK_SIZE
	.align		4
.L_90:
        /*0120*/ 	.byte	0x04, 0x12
        /*0122*/ 	.short	(.L_92 - .L_91)
	.align		4
.L_91:
        /*0124*/ 	.word	index@(_ZN3cub18CUB_300001_SM_10006detail8for_each13static_kernelINS2_12policy_hub_t12policy_500_tEmN6thrust24THRUST_300001_SM_1000_NS8cuda_cub20__uninitialized_fill7functorINS7_10device_ptrIiEEiEEEEvT0_T1_)
        /*0128*/ 	.word	0x00000000


	//----- nvinfo : EIATTR_MIN_STACK_SIZE
	.align		4
.L_92:
        /*012c*/ 	.byte	0x04, 0x12
        /*012e*/ 	.short	(.L_94 - .L_93)
	.align		4
.L_93:
        /*0130*/ 	.word	index@(_ZN3cub18CUB_300001_SM_10006detail11EmptyKernelIvEEvv)
        /*0134*/ 	.word	0x00000000


	//----- nvinfo : EIATTR_MIN_STACK_SIZE
	.align		4
.L_94:
        /*0138*/ 	.byte	0x04, 0x12
        /*013a*/ 	.short	(.L_96 - .L_95)
	.align		4
.L_95:
        /*013c*/ 	.word	index@(_Z15game_simulationPiS_iS_S_S_S_i)
        /*0140*/ 	.word	0x00000000
.L_96:


//--------------------- .nv.compat                --------------------------
	.section	.nv.compat,"",@"SHT_CUDA_COMPAT_INFO"
	.align	4
        /*0000*/ 	.byte	0x02, 0x09, 0x00, 0x00, 0x02, 0x02, 0x01, 0x00, 0x02, 0x05, 0x05, 0x00, 0x03, 0x07, 0x01, 0x01
        /*0010*/ 	.byte	0x02, 0x03, 0x00, 0x00, 0x02, 0x06, 0x01, 0x00, 0x04, 0x0b, 0x08, 0x00, 0x09, 0x00, 0x00, 0x00
        /*0020*/ 	.byte	0x00, 0x00, 0x00, 0x00


//--------------------- .nv.info._ZN3cub18CUB_300001_SM_10006detail6reduce28DeviceReduceSingleTileKernelINS2_10policy_hubIlyN4cuda3std3__44plusIlEEE10Policy1000EPlSC_iS9_llNS7_10__identityEEEvT0_T1_T2_T3_T4_T6_ --------------------------
	.section	.nv.info._ZN3cub18CUB_300001_SM_10006detail6reduce28DeviceReduceSingleTileKernelINS2_10policy_hubIlyN4cuda3std3__44plusIlEEE10Policy1000EPlSC_iS9_llNS7_10__identityEEEvT0_T1_T2_T3_T4_T6_,"",@"SHT_CUDA_INFO"
	.sectionflags	@""
	.align	4


	//----- nvinfo : EIATTR_CUDA_API_VERSION
	.align		4
        /*0000*/ 	.byte	0x04, 0x37
        /*0002*/ 	.short	(.L_98 - .L_97)
.L_97:
        /*0004*/ 	.word	0x00000082


	//----- nvinfo : EIATTR_KPARAM_INFO
	.align		4
.L_98:
        /*0008*/ 	.byte	0x04, 0x17
        /*000a*/ 	.short	(.L_100 - .L_99)
.L_99:
        /*000c*/ 	.word	0x00000000
        /*0010*/ 	.short	0x0005
        /*0012*/ 	.short	0x0020
        /*0014*/ 	.byte	0x00, 0xf0, 0x05, 0x00


	//----- nvinfo : EIATTR_KPARAM_INFO
	.align		4
.L_100:
        /*0018*/ 	.byte	0x04, 0x17
        /*001a*/ 	.short	(.L_102 - .L_101)
.L_101:
        /*001c*/ 	.word	0x00000000
        /*0020*/ 	.short	0x0004
        /*0022*/ 	.short	0x0018
        /*0024*/ 	.byte	0x00, 0xf0, 0x21, 0x00


	//----- nvinfo : EIATTR_KPARAM_INFO
	.align		4
.L_102:
        /*0028*/ 	.byte	0x04, 0x17
        /*002a*/ 	.short	(.L_104 - .L_103)
.L_103:
        /*002c*/ 	.word	0x00000000
        /*0030*/ 	.short	0x0003
        /*0032*/ 	.short	0x0014
        /*0034*/ 	.byte	0x00, 0xf0, 0x05, 0x00


	//----- nvinfo : EIATTR_KPARAM_INFO
	.align		4
.L_104:
        /*0038*/ 	.byte	0x04, 0x17
        /*003a*/ 	.short	(.L_106 - .L_105)
.L_105:
        /*003c*/ 	.word	0x00000000
        /*0040*/ 	.short	0x0002
        /*0042*/ 	.short	0x0010
        /*0044*/ 	.byte	0x00, 0xf0, 0x11, 0x00


	//----- nvinfo : EIATTR_KPARAM_INFO
	.align		4
.L_106:
        /*0048*/ 	.byte	0x04, 0x17
        /*004a*/ 	.short	(.L_108 - .L_107)
.L_107:
        /*004c*/ 	.word	0x00000000
        /*0050*/ 	.short	0x0001
        /*0052*/ 	.short	0x0008
        /*0054*/ 	.byte	0x00, 0xf5, 0x21, 0x00


	//----- nvinfo : EIATTR_KPARAM_INFO
	.align		4
.L_108:
        /*0058*/ 	.byte	0x04, 0x17
        /*005a*/ 	.short	(.L_110 - .L_109)
.L_109:
        /*005c*/ 	.word	0x00000000
        /*0060*/ 	.short	0x0000
        /*0062*/ 	.short	0x0000
        /*0064*/ 	.byte	0x00, 0xf5, 0x21, 0x00


	//----- nvinfo : EIATTR_SPARSE_MMA_MASK
	.align		4
.L_110:
        /*0068*/ 	.byte	0x03, 0x50
        /*006a*/ 	.short	0x0000


	//----- nvinfo : EIATTR_MAXREG_COUNT
	.align		4
        /*006c*/ 	.byte	0x03, 0x1b
        /*006e*/ 	.short	0x0080


	//----- nvinfo : EIATTR_NUM_BARRIERS
	.align		4
        /*0070*/ 	.byte	0x02, 0x4c
        /*0072*/ 	.byte	0x01
	.zero		1


	//----- nvinfo : EIATTR_MERCURY_ISA_VERSION
	.align		4
        /*0074*/ 	.byte	0x03, 0x5f
        /*0076*/ 	.short	0x0101


	//----- nvinfo : EIATTR_COOP_GROUP_MASK_REGIDS
	.align		4
        /*0078*/ 	.byte	0x04, 0x29
        /*007a*/ 	.short	(.L_112 - .L_111)


	//   ....[0]....
.L_111:
        /*007c*/ 	.word	0xffffffff


	//   ....[1]....
        /*0080*/ 	.word	0xffffffff


	//   ....[2]....
        /*0084*/ 	.word	0xffffffff


	//   ....[3]....
        /*0088*/ 	.word	0xffffffff


	//   ....[4]....
        /*008c*/ 	.word	0xffffffff


	//   ....[5]....
        /*0090*/ 	.word	0xffffffff


	//   ....[6]....
        /*0094*/ 	.word	0xffffffff


	//   ....[7]....
        /*0098*/ 	.word	0xffffffff


	//   ....[8]....
        /*009c*/ 	.word	0xffffffff


	//   ....[9]....
        /*00a0*/ 	.word	0xffffffff


	//   ....[10]....
        /*00a4*/ 	.word	0xffffffff


	//   ....[11]....
        /*00a8*/ 	.word	0xffffffff


	//   ....[12]....
        /*00ac*/ 	.word	0xffffffff


	//   ....[13]....
        /*00b0*/ 	.word	0xffffffff


	//   ....[14]....
        /*00b4*/ 	.word	0xffffffff


	//   ....[15]....
        /*00b8*/ 	.word	0xffffffff


	//   ....[16]....
        /*00bc*/ 	.word	0xffffffff


	//   ....[17]....
        /*00c0*/ 	.word	0xffffffff


	//   ....[18]....
        /*00c4*/ 	.word	0xffffffff


	//   ....[19]....
        /*00c8*/ 	.word	0xffffffff


	//   ....[20]....
        /*00cc*/ 	.word	0xffffffff


	//   ....[21]....
        /*00d0*/ 	.word	0xffffffff


	//   ....[22]....
        /*00d4*/ 	.word	0xffffffff


	//   ....[23]....
        /*00d8*/ 	.word	0xffffffff


	//   ....[24]....
        /*00dc*/ 	.word	0xffffffff


	//   ....[25]....
        /*00e0*/ 	.word	0xffffffff


	//   ....[26]....
        /*00e4*/ 	.word	0xffffffff


	//   ....[27]....
        /*00e8*/ 	.word	0xffffffff


	//   ....[28]....
        /*00ec*/ 	.word	0xffffffff


	//   ....[29]....
        /*00f0*/ 	.word	0xffffffff


	//----- nvinfo : EIATTR_COOP_GROUP_INSTR_OFFSETS
	.align		4
.L_112:
        /*00f4*/ 	.byte	0x04, 0x28
        /*00f6*/ 	.short	(.L_114 - .L_113)


	//   ....[0]....
.L_113:
        /*00f8*/ 	.word	0x00000970


	//   ....[1]....
        /*00fc*/ 	.word	0x00000980


	//   ....[2]....
        /*0100*/ 	.word	0x000009e0


	//   ....[3]....
        /*0104*/ 	.word	0x00000a00


	//   ....[4]....
        /*0108*/ 	.word	0x00000a50


	//   ....[5]....
        /*010c*/ 	.word	0x00000a70


	//   ....[6]....
        /*0110*/ 	.word	0x00000ab0


	//   ....[7]....
        /*0114*/ 	.word	0x00000af0


	//   ....[8]....
        /*0118*/ 	.word	0x00000b40


	//   ....[9]....
        /*011c*/ 	.word	0x00000b80


	//   ....[10]....
        /*0120*/ 	.word	0x00000e80


	//   ....[11]....
        /*0124*/ 	.word	0x00000e90


	//   ....[12]....
        /*0128*/ 	.word	0x00000f10


	//   ....[13]....
        /*012c*/ 	.word	0x00000f30


	//   ....[14]....
        /*0130*/ 	.word	0x00000f70


	//   ....[15]....
        /*0134*/ 	.word	0x00000fb0


	//   ....[16]....
        /*0138*/ 	.word	0x00001010


	//   ....[17]....
        /*013c*/ 	.word	0x00001040


	//   ....[18]....
        /*0140*/ 	.word	0x00001080


	//   ....[19]....
        /*0144*/ 	.word	0x000010c0


	//   ....[20]....
        /*0148*/ 	.word	0x000021b0


	//   ....[21]....
        /*014c*/ 	.word	0x000021c0


	//   ....[22]....
        /*0150*/ 	.word	0x00002240


	//   ....[23]....
        /*0154*/ 	.word	0x00002250


	//   ....[24]....
        /*0158*/ 	.word	0x000022b0


	//   ....[25]....
        /*015c*/ 	.word	0x000022d0


	//   ....[26]....
        /*0160*/ 	.word	0x00002310


	//   ....[27]....
        /*0164*/ 	.word	0x00002340


	//   ....[28]....
        /*0168*/ 	.word	0x00002380


	//   ....[29]....
        /*016c*/ 	.word	0x000023e0


	//----- nvinfo : EIATTR_VRC_CTA_INIT_COUNT
	.align		4
.L_114:
        /*0170*/ 	.byte	0x02, 0x4a
	.zero		1
	.zero		1


	//----- nvinfo : EIATTR_EXIT_INSTR_OFFSETS
	.align		4
        /*0174*/ 	.byte	0x04, 0x1c
        /*0176*/ 	.short	(.L_116 - .L_115)


	//   ....[0]....
.L_115:
        /*0178*/ 	.word	0x00000080


	//   ....[1]....
        /*017c*/ 	.word	0x000000c0


	//   ....[2]....
        /*0180*/ 	.word	0x00002650


	//   ....[3]....
        /*0184*/ 	.word	0x000026b0


	//----- nvinfo : EIATTR_MAX_THREADS
	.align		4
.L_116:
        /*0188*/ 	.byte	0x04, 0x05
        /*018a*/ 	.short	(.L_118 - .L_117)
.L_117:
        /*018c*/ 	.word	0x00000200
        /*0190*/ 	.word	0x00000001
        /*0194*/ 	.word	0x00000001


	//----- nvinfo : EIATTR_CRS_STACK_SIZE
	.align		4
.L_118:
        /*0198*/ 	.byte	0x04, 0x1e
        /*019a*/ 	.short	(.L_120 - .L_119)
.L_119:
        /*019c*/ 	.word	0x00000000


	//----- nvinfo : EIATTR_CBANK_PARAM_SIZE
	.align		4
.L_120:
        /*01a0*/ 	.byte	0x03, 0x19
        /*01a2*/ 	.short	0x0021


	//----- nvinfo : EIATTR_PARAM_CBANK
	.align		4
        /*01a4*/ 	.byte	0x04, 0x0a
        /*01a6*/ 	.short	(.L_122 - .L_121)
	.align		4
.L_121:
        /*01a8*/ 	.word	index@(.nv.constant0._ZN3cub18CUB_300001_SM_10006detail6reduce28DeviceReduceSingleTileKernelINS2_10policy_hubIlyN4cuda3std3__44plusIlEEE10Policy1000EPlSC_iS9_llNS7_10__identityEEEvT0_T1_T2_T3_T4_T6_)
        /*01ac*/ 	.short	0x0380
        /*01ae*/ 	.short	0x0021


	//----- nvinfo : EIATTR_SW_WAR
	.align		4
.L_122:
        /*01b0*/ 	.byte	0x04, 0x36
        /*01b2*/ 	.short	(.L_124 - .L_123)
.L_123:
        /*01b4*/ 	.word	0x00000008
.L_124:


//--------------------- .nv.info._ZN3cub18CUB_300001_SM_10006detail6reduce18DeviceReduceKernelINS2_10policy_hubIlyN4cuda3std3__44plusIlEEE10Policy1000EN6thrust24THRUST_300001_SM_1000_NS18transform_iteratorINSD_6detail10functional5actorINSG_9compositeIJNSG_16operator_adaptorINS7_7greaterIvEEEENSH_INSG_8argumentILj0EEEEENSH_INSG_5valueIiEEEEEEEEENSF_15normal_iteratorINSD_10device_ptrIiEEEEllEEyS9_lNS7_10__identityEEEvT0_PT3_T1_NS0_13GridEvenShareIS14_EET2_T4_ --------------------------
	.section	.nv.info._ZN3cub18CUB_300001_SM_10006detail6reduce18DeviceReduceKernelINS2_10policy_hubIlyN4cuda3std3__44plusIlEEE10Policy1000EN6thrust24THRUST_300001_SM_1000_NS18transform_iteratorINSD_6detail10functional5actorINSG_9compositeIJNSG_16operator_adaptorINS7_7greaterIvEEEENSH_INSG_8argumentILj0EEEEENSH_INSG_5valueIiEEEEEEEEENSF_15normal_iteratorINSD_10device_ptrIiEEEEllEEyS9_lNS7_10__identityEEEvT0_PT3_T1_NS0_13GridEvenShareIS14_EET2_T4_,"",@"SHT_CUDA_INFO"
	.sectionflags	@""
	.align	4


	//----- nvinfo : EIATTR_CUDA_API_VERSION
	.align		4
        /*0000*/ 	.byte	0x04, 0x37
        /*0002*/ 	.short	(.L_126 - .L_125)
.L_125:
        /*0004*/ 	.word	0x00000082


	//----- nvinfo : EIATTR_KPARAM_INFO
	.align		4
.L_126:
        /*0008*/ 	.byte	0x04, 0x17
        /*000a*/ 	.short	(.L_128 - .L_127)
.L_127:
        /*000c*/ 	.word	0x00000000
        /*0010*/ 	.short	0x0005
        /*0012*/ 	.short	0x0069
        /*0014*/ 	.byte	0x00, 0xf0, 0x05, 0x00


	//----- nvinfo : EIATTR_KPARAM_INFO
	.align		4
.L_128:
        /*0018*/ 	.byte	0x04, 0x17
        /*001a*/ 	.short	(.L_130 - .L_129)
.L_129:
        /*001c*/ 	.word	0x00000000
        /*0020*/ 	.short	0x0004
        /*0022*/ 	.short	0x0068
        /*0024*/ 	.byte	0x00, 0xf0, 0x05, 0x00


	//----- nvinfo : EIATTR_KPARAM_INFO
	.align		4
.L_130:
        /*0028*/ 	.byte	0x04, 0x17
        /*002a*/ 	.short	(.L_132 - .L_131)
.L_131:
        /*002c*/ 	.word	0x00000000
        /*0030*/ 	.short	0x0003
        /*0032*/ 	.short	0x0020
        /*0034*/ 	.byte	0x00, 0xf0, 0x21, 0x01


	//----- nvinfo : EIATTR_KPARAM_INFO
	.align		4
.L_132:
        /*0038*/ 	.byte	0x04, 0x17
        /*003a*/ 	.short	(.L_134 - .L_133)
.L_133:
        /*003c*/ 	.word	0x00000000
        /*0040*/ 	.short	0x0002
        /*0042*/ 	.short	0x0018
        /*0044*/ 	.byte	0x00, 0xf0, 0x21, 0x00


	//----- nvinfo : EIATTR_KPARAM_INFO
	.align		4
.L_134:
        /*0048*/ 	.byte	0x04, 0x17
        /*004a*/ 	.short	(.L_136 - .L_135)
.L_135:
        /*004c*/ 	.word	0x00000000
        /*0050*/ 	.short	0x0001
        /*0052*/ 	.short	0x0010
        /*0054*/ 	.byte	0x00, 0xf5, 0x21, 0x00


	//----- nvinfo : EIATTR_KPARAM_INFO
	.align		4
.L_136:
        /*0058*/ 	.byte	0x04, 0x17
        /*005a*/ 	.short	(.L_138 - .L_137)
.L_137:
        /*005c*/ 	.word	0x00000000
        /*0060*/ 	.short	0x0000
        /*0062*/ 	.short	0x0000
        /*0064*/ 	.byte	0x00, 0xf0, 0x41, 0x00


	//----- nvinfo : EIATTR_SPARSE_MMA_MASK
	.align		4
.L_138:
        /*0068*/ 	.byte	0x03, 0x50
        /*006a*/ 	.short	0x0000


	//----- nvinfo : EIATTR_MAXREG_COUNT
	.align		4
        /*006c*/ 	.byte	0x03, 0x1b
        /*006e*/ 	.short	0x0080


	//----- nvinfo : EIATTR_NUM_BARRIERS
	.align		4
        /*0070*/ 	.byte	0x02, 0x4c
        /*0072*/ 	.byte	0x01
	.zero		1


	//----- nvinfo : EIATTR_MERCURY_ISA_VERSION
	.align		4
        /*0074*/ 	.byte	0x03, 0x5f
        /*0076*/ 	.short	0x0101


	//----- nvinfo : EIATTR_COOP_GROUP_MASK_REGIDS
	.align		4
        /*0078*/ 	.byte	0x04, 0x29
        /*007a*/ 	.short	(.L_140 - .L_139)


	//   ....[0]....
.L_139:
        /*007c*/ 	.word	0xffffffff


	//   ....[1]....
        /*0080*/ 	.word	0xffffffff


	//   ....[2]....
        /*0084*/ 	.word	0xffffffff


	//   ....[3]....
        /*0088*/ 	.word	0xffffffff


	//   ....[4]....
        /*008c*/ 	.word	0xffffffff


	//   ....[5]....
        /*0090*/ 	.word	0xffffffff


	//   ....[6]....
        /*0094*/ 	.word	0xffffffff


	//   ....[7]....
        /*0098*/ 	.word	0xffffffff


	//   ....[8]....
        /*009c*/ 	.word	0xffffffff


	//   ....[9]....
        /*00a0*/ 	.word	0xffffffff


	//   ....[10]....
        /*00a4*/ 	.word	0xffffffff


	//   ....[11]....
        /*00a8*/ 	.word	0xffffffff


	//   ....[12]....
        /*00ac*/ 	.word	0xffffffff


	//   ....[13]....
        /*00b0*/ 	.word	0xffffffff


	//   ....[14]....
        /*00b4*/ 	.word	0xffffffff


	//   ....[15]....
        /*00b8*/ 	.word	0xffffffff


	//   ....[16]....
        /*00bc*/ 	.word	0xffffffff


	//   ....[17]....
        /*00c0*/ 	.word	0xffffffff


	//   ....[18]....
        /*00c4*/ 	.word	0xffffffff


	//   ....[19]....
        /*00c8*/ 	.word	0xffffffff


	//   ....[20]....
        /*00cc*/ 	.word	0xffffffff


	//   ....[21]....
        /*00d0*/ 	.word	0xffffffff


	//   ....[22]....
        /*00d4*/ 	.word	0xffffffff


	//   ....[23]....
        /*00d8*/ 	.word	0xffffffff


	//   ....[24]....
        /*00dc*/ 	.word	0xffffffff


	//   ....[25]....
        /*00e0*/ 	.word	0xffffffff


	//   ....[26]....
        /*00e4*/ 	.word	0xffffffff


	//   ....[27]....
        /*00e8*/ 	.word	0xffffffff


	//   ....[28]....
        /*00ec*/ 	.word	0xffffffff


	//   ....[29]....
        /*00f0*/ 	.word	0xffffffff


	//----- nvinfo : EIATTR_COOP_GROUP_INSTR_OFFSETS
	.align		4
.L_140:
        /*00f4*/ 	.byte	0x04, 0x28
        /*00f6*/ 	.short	(.L_142 - .L_141)


	//   ....[0]....
.L_141:
        /*00f8*/ 	.word	0x00000de0


	//   ....[1]....
        /*00fc*/ 	.word	0x00000df0


	//   ....[2]....
        /*0100*/ 	.word	0x00000e50


	//   ....[3]....
        /*0104*/ 	.word	0x00000e70


	//   ....[4]....
        /*0108*/ 	.word	0x00000ec0


	//   ....[5]....
        /*010c*/ 	.word	0x00000ee0


	//   ....[6]....
        /*0110*/ 	.word	0x00000f20


	//   ....[7]....
        /*0114*/ 	.word	0x00000f60


	//   ....[8]....
        /*0118*/ 	.word	0x00000fd0


	//   ....[9]....
        /*011c*/ 	.word	0x00001000


	//   ....[10]....
        /*0120*/ 	.word	0x00001300


	//   ....[11]....
        /*0124*/ 	.word	0x00001310


	//   ....[12]....
        /*0128*/ 	.word	0x00001390


	//   ....[13]....
        /*012c*/ 	.word	0x000013b0


	//   ....[14]....
        /*0130*/ 	.word	0x00001400


	//   ....[15]....
        /*0134*/ 	.word	0x00001460


	//   ....[16]....
        /*0138*/ 	.word	0x000014a0


	//   ....[17]....
        /*013c*/ 	.word	0x000014d0


	//   ....[18]....
        /*0140*/ 	.word	0x00001520


	//   ....[19]....
        /*0144*/ 	.word	0x00001580


	//   ....[20]....
        /*0148*/ 	.word	0x00002e00


	//   ....[21]....
        /*014c*/ 	.word	0x00002e10


	//   ....[22]....
        /*0150*/ 	.word	0x00002e90


	//   ....[23]....
        /*0154*/ 	.word	0x00002ea0


	//   ....[24]....
        /*0158*/ 	.word	0x00002f00


	//   ....[25]....
        /*015c*/ 	.word	0x00002f30


	//   ....[26]....
        /*0160*/ 	.word	0x00002f80


	//   ....[27]....
        /*0164*/ 	.word	0x00002fb0


	//   ....[28]....
        /*0168*/ 	.word	0x00003000


	//   ....[29]....
        /*016c*/ 	.word	0x00003050


	//----- nvinfo : EIATTR_VRC_CTA_INIT_COUNT
	.align		4
.L_142:
        /*0170*/ 	.byte	0x02, 0x4a
	.zero		1
	.zero		1


	//----- nvinfo : EIATTR_EXIT_INSTR_OFFSETS
	.align		4
        /*0174*/ 	.byte	0x04, 0x1c
        /*0176*/ 	.short	(.L_144 - .L_143)


	//   ....[0]....
.L_143:
        /*0178*/ 	.word	0x000032b0


	//   ....[1]....
        /*017c*/ 	.word	0x00003320


	//----- nvinfo : EIATTR_MAX_THREADS
	.align		4
.L_144:
        /*0180*/ 	.byte	0x04, 0x05
        /*0182*/ 	.short	(.L_146 - .L_145)
.L_145:
        /*0184*/ 	.word	0x00000200
        /*0188*/ 	.word	0x00000001
        /*018c*/ 	.word	0x00000001


	//----- nvinfo : EIATTR_CRS_STACK_SIZE
	.align		4
.L_146:
        /*0190*/ 	.byte	0x04, 0x1e
        /*0192*/ 	.short	(.L_148 - .L_147)
.L_147:
        /*0194*/ 	.word	0x00000000


	//----- nvinfo : EIATTR_CBANK_PARAM_SIZE
	.align		4
.L_148:
        /*0198*/ 	.byte	0x03, 0x19
        /*019a*/ 	.short	0x006a


	//----- nvinfo : EIATTR_PARAM_CBANK
	.align		4
        /*019c*/ 	.byte	0x04, 0x0a
        /*019e*/ 	.short	(.L_150 - .L_149)
	.align		4
.L_149:
        /*01a0*/ 	.word	index@(.nv.constant0._ZN3cub18CUB_300001_SM_10006detail6reduce18DeviceReduceKernelINS2_10policy_hubIlyN4cuda3std3__44plusIlEEE10Policy1000EN6thrust24THRUST_300001_SM_1000_NS18transform_iteratorINSD_6detail10functional5actorINSG_9compositeIJNSG_16operator_adaptorINS7_7greaterIvEEEENSH_INSG_8argumentILj0EEEEENSH_INSG_5valueIiEEEEEEEEENSF_15normal_iteratorINSD_10device_ptrIiEEEEllEEyS9_lNS7_10__identityEEEvT0_PT3_T1_NS0_13GridEvenShareIS14_EET2_T4_)
        /*01a4*/ 	.short	0x0380
        /*01a6*/ 	.short	0x006a


	//----- nvinfo : EIATTR_SW_WAR
	.align		4
.L_150:
        /*01a8*/ 	.byte	0x04, 0x36
        /*01aa*/ 	.short	(.L_152 - .L_151)
.L_151:
        /*01ac*/ 	.word	0x00000008
.L_152:


//--------------------- .nv.info._ZN3cub18CUB_300001_SM_10006detail6reduce28DeviceReduceSingleTileKernelINS2_10policy_hubIlyN4cuda3std3__44plusIlEEE10Policy1000EN6thrust24THRUST_300001_SM_1000_NS18transform_iteratorINSD_6detail10functional5actorINSG_9compositeIJNSG_16operator_adaptorINS7_7greaterIvEEEENSH_INSG_8argumentILj0EEEEENSH_INSG_5valueIiEEEEEEEEENSF_15normal_iteratorINSD_10device_ptrIiEEEEllEEPlyS9_llNS7_10__identityEEEvT0_T1_T2_T3_T4_T6_ --------------------------
	.section	.nv.info._ZN3cub18CUB_300001_SM_10006detail6reduce28DeviceReduceSingleTileKernelINS2_10policy_hubIlyN4cuda3std3__44plusIlEEE10Policy1000EN6thrust24THRUST_300001_SM_1000_NS18transform_iteratorINSD_6detail10functional5actorINSG_9compositeIJNSG_16operator_adaptorINS7_7greaterIvEEEENSH_INSG_8argumentILj0EEEEENSH_INSG_5valueIiEEEEEEEEENSF_15normal_iteratorINSD_10device_ptrIiEEEEllEEPlyS9_llNS7_10__identityEEEvT0_T1_T2_T3_T4_T6_,"",@"SHT_CUDA_INFO"
	.sectionflags	@""
	.align	4


	//----- nvinfo : EIATTR_CUDA_API_VERSION
	.align		4
        /*0000*/ 	.byte	0x04, 0x37
        /*0002*/ 	.short	(.L_154 - .L_153)
.L_153:
        /*0004*/ 	.word	0x00000082


	//----- nvinfo : EIATTR_KPARAM_INFO
	.align		4
.L_154:
        /*0008*/ 	.byte	0x04, 0x17
        /*000a*/ 	.short	(.L_156 - .L_155)
.L_155:
        /*000c*/ 	.word	0x00000000
        /*0010*/ 	.short	0x0005
        /*0012*/ 	.short	0x0030
        /*0014*/ 	.byte	0x00, 0xf0, 0x05, 0x00


	//----- nvinfo : EIATTR_KPARAM_INFO
	.align		4
.L_156:
        /*0018*/ 	.byte	0x04, 0x17
        /*001a*/ 	.short	(.L_158 - .L_157)
.L_157:
        /*001c*/ 	.word	0x00000000
        /*0020*/ 	.short	0x0004
        /*0022*/ 	.short	0x0028
        /*0024*/ 	.byte	0x00, 0xf0, 0x21, 0x00


	//----- nvinfo : EIATTR_KPARAM_INFO
	.align		4
.L_158:
        /*0028*/ 	.byte	0x04, 0x17
        /*002a*/ 	.short	(.L_160 - .L_159)
.L_159:
        /*002c*/ 	.word	0x00000000
        /*0030*/ 	.short	0x0003
        /*0032*/ 	.short	0x0020
        /*0034*/ 	.byte	0x00, 0xf0, 0x05, 0x00


	//----- nvinfo : EIATTR_KPARAM_INFO
	.align		4
.L_160:
        /*0038*/ 	.byte	0x04, 0x17
        /*003a*/ 	.short	(.L_162 - .L_161)
.L_161:
        /*003c*/ 	.word	0x00000000
        /*0040*/ 	.short	0x0002
        /*0042*/ 	.short	0x0018
        /*0044*/ 	.byte	0x00, 0xf0, 0x21, 0x00


	//----- nvinfo : EIATTR_KPARAM_INFO
	.align		4
.L_162:
        /*0048*/ 	.byte	0x04, 0x17
        /*004a*/ 	.short	(.L_164 - .L_163)
.L_163:
        /*004c*/ 	.word	0x00000000
        /*0050*/ 	.short	0x0001
        /*0052*/ 	.short	0x0010
        /*0054*/ 	.byte	0x00, 0xf5, 0x21, 0x00


	//----- nvinfo : EIATTR_KPARAM_INFO
	.align		4
.L_164:
        /*0058*/ 	.byte	0x04, 0x17
        /*005a*/ 	.short	(.L_166 - .L_165)
.L_165:
        /*005c*/ 	.word	0x00000000
        /*0060*/ 	.short	0x0000
        /*0062*/ 	.short	0x0000
        /*0064*/ 	.byte	0x00, 0xf0, 0x41, 0x00


	//----- nvinfo : EIATTR_SPARSE_MMA_MASK
	.align		4
.L_166:
        /*0068*/ 	.byte	0x03, 0x50
        /*006a*/ 	.short	0x0000


	//----- nvinfo : EIATTR_MAXREG_COUNT
	.align		4
        /*006c*/ 	.byte	0x03, 0x1b
        /*006e*/ 	.short	0x0080


	//----- nvinfo : EIATTR_NUM_BARRIERS
	.align		4
        /*0070*/ 	.byte	0x02, 0x4c
        /*0072*/ 	.byte	0x01
	.zero		1


	//----- nvinfo : EIATTR_MERCURY_ISA_VERSION
	.align		4
        /*0074*/ 	.byte	0x03, 0x5f
        /*0076*/ 	.short	0x0101


	//----- nvinfo : EIATTR_COOP_GROUP_MASK_REGIDS
	.align		4
        /*0078*/ 	.byte	0x04, 0x29
        /*007a*/ 	.short	(.L_168 - .L_167)


	//   ....[0]....
.L_167:
        /*007c*/ 	.word	0xffffffff


	//   ....[1]....
        /*0080*/ 	.word	0xffffffff


	//   ....[2]....
        /*0084*/ 	.word	0xffffffff


	//   ....[3]....
        /*0088*/ 	.word	0xffffffff


	//   ....[4]....
        /*008c*/ 	.word	0xffffffff


	//   ....[5]....
        /*0090*/ 	.word	0xffffffff


	//   ....[6]....
        /*0094*/ 	.word	0xffffffff


	//   ....[7]....
        /*0098*/ 	.word	0xffffffff


	//   ....[8]....
        /*009c*/ 	.word	0xffffffff


	//   ....[9]....
        /*00a0*/ 	.word	0xffffffff


	//   ....[10]....
        /*00a4*/ 	.word	0xffffffff


	//   ....[11]....
        /*00a8*/ 	.word	0xffffffff


	//   ....[12]....
        /*00ac*/ 	.word	0xffffffff


	//   ....[13]....
        /*00b0*/ 	.word	0xffffffff


	//   ....[14]....
        /*00b4*/ 	.word	0xffffffff


	//   ....[15]....
        /*00b8*/ 	.word	0xffffffff


	//   ....[16]....
        /*00bc*/ 	.word	0xffffffff


	//   ....[17]....
        /*00c0*/ 	.word	0xffffffff


	//   ....[18]....
        /*00c4*/ 	.word	0xffffffff


	//   ....[19]....
        /*00c8*/ 	.word	0xffffffff


	//   ....[20]....
        /*00cc*/ 	.word	0xffffffff


	//   ....[21]....
        /*00d0*/ 	.word	0xffffffff


	//   ....[22]....
        /*00d4*/ 	.word	0xffffffff


	//   ....[23]....
        /*00d8*/ 	.word	0xffffffff


	//   ....[24]....
        /*00dc*/ 	.word	0xffffffff


	//   ....[25]....
        /*00e0*/ 	.word	0xffffffff


	//   ....[26]....
        /*00e4*/ 	.word	0xffffffff


	//   ....[27]....
        /*00e8*/ 	.word	0xffffffff


	//   ....[28]....
        /*00ec*/ 	.word	0xffffffff


	//   ....[29]....
        /*00f0*/ 	.word	0xffffffff


	//----- nvinfo : EIATTR_COOP_GROUP_INSTR_OFFSETS
	.align		4
.L_168:
        /*00f4*/ 	.byte	0x04, 0x28
        /*00f6*/ 	.short	(.L_170 - .L_169)


	//   ....[0]....
.L_169:
        /*00f8*/ 	.word	0x00000d50


	//   ....[1]....
        /*00fc*/ 	.word	0x00000d60


	//   ....[2]....
        /*0100*/ 	.word	0x00000dc0


	//   ....[3]....
        /*0104*/ 	.word	0x00000de0


	//   ....[4]....
        /*0108*/ 	.word	0x00000e30


	//   ....[5]....
        /*010c*/ 	.word	0x00000e50


	//   ....[6]....
        /*0110*/ 	.word	0x00000e90


	//   ....[7]....
        /*0114*/ 	.word	0x00000ed0


	//   ....[8]....
        /*0118*/ 	.word	0x00000f20


	//   ....[9]....
        /*011c*/ 	.word	0x00000f60


	//   ....[10]....
        /*0120*/ 	.word	0x00001260


	//   ....[11]....
        /*0124*/ 	.word	0x00001270


	//   ....[12]....
        /*0128*/ 	.word	0x000012f0


	//   ....[13]....
        /*012c*/ 	.word	0x00001310


	//   ....[14]....
        /*0130*/ 	.word	0x00001360


	//   ....[15]....
        /*0134*/ 	.word	0x000013c0


	//   ....[16]....
        /*0138*/ 	.word	0x00001400


	//   ....[17]....
        /*013c*/ 	.word	0x00001430


	//   ....[18]....
        /*0140*/ 	.word	0x00001480


	//   ....[19]....
        /*0144*/ 	.word	0x000014e0


	//   ....[20]....
        /*0148*/ 	.word	0x00002c10


	//   ....[21]....
        /*014c*/ 	.word	0x00002c20


	//   ....[22]....
        /*0150*/ 	.word	0x00002ca0


	//   ....[23]....
        /*0154*/ 	.word	0x00002cb0


	//   ....[24]....
        /*0158*/ 	.word	0x00002d10


	//   ....[25]....
        /*015c*/ 	.word	0x00002d30


	//   ....[26]....
        /*0160*/ 	.word	0x00002d70


	//   ....[27]....
        /*0164*/ 	.word	0x00002da0


	//   ....[28]....
        /*0168*/ 	.word	0x00002df0


	//   ....[29]....
        /*016c*/ 	.word	0x00002e40


	//----- nvinfo : EIATTR_VRC_CTA_INIT_COUNT
	.align		4
.L_170:
        /*0170*/ 	.byte	0x02, 0x4a
	.zero		1
	.zero		1


	//----- nvinfo : EIATTR_EXIT_INSTR_OFFSETS
	.align		4
        /*0174*/ 	.byte	0x04, 0x1c
        /*0176*/ 	.short	(.L_172 - .L_171)


	//   ....[0]....
.L_171:
        /*0178*/ 	.word	0x000000a0


	//   ....[1]....
        /*017c*/ 	.word	0x000000e0


	//   ....[2]....
        /*0180*/ 	.word	0x000030a0


	//   ....[3]....
        /*0184*/ 	.word	0x00003100


	//----- nvinfo : EIATTR_MAX_THREADS
	.align		4
.L_172:
        /*0188*/ 	.byte	0x04, 0x05
        /*018a*/ 	.short	(.L_174 - .L_173)
.L_173:
        /*018c*/ 	.word	0x00000200
        /*0190*/ 	.word	0x00000001
        /*0194*/ 	.word	0x00000001


	//----- nvinfo : EIATTR_CRS_STACK_SIZE
	.align		4
.L_174:
        /*0198*/ 	.byte	0x04, 0x1e
        /*019a*/ 	.short	(.L_176 - .L_175)
.L_175:
        /*019c*/ 	.word	0x00000000


	//----- nvinfo : EIATTR_CBANK_PARAM_SIZE
	.align		4
.L_176:
        /*01a0*/ 	.byte	0x03, 0x19
        /*01a2*/ 	.short	0x0031


	//----- nvinfo : EIATTR_PARAM_CBANK
	.align		4
        /*01a4*/ 	.byte	0x04, 0x0a
        /*01a6*/ 	.short	(.L_178 - .L_177)
	.align		4
.L_177:
        /*01a8*/ 	.word	index@(.nv.constant0._ZN3cub18CUB_300001_SM_10006detail6reduce28DeviceReduceSingleTileKernelINS2_10policy_hubIlyN4cuda3std3__44plusIlEEE10Policy1000EN6thrust24THRUST_300001_SM_1000_NS18transform_iteratorINSD_6detail10functional5actorINSG_9compositeIJNSG_16operator_adaptorINS7_7greaterIvEEEENSH_INSG_8argumentILj0EEEEENSH_INSG_5valueIiEEEEEEEEENSF_15normal_iteratorINSD_10device_ptrIiEEEEllEEPlyS9_llNS7_10__identityEEEvT0_T1_T2_T3_T4_T6_)
        /*01ac*/ 	.short	0x0380
        /*01ae*/ 	.short	0x0031


	//----- nvinfo : EIATTR_SW_WAR
	.align		4
.L_178:
        /*01b0*/ 	.byte	0x04, 0x36
        /*01b2*/ 	.short	(.L_180 - .L_179)
.L_179:
        /*01b4*/ 	.word	0x00000008
.L_180:


//--------------------- .nv.info._ZN3cub18CUB_300001_SM_10006detail6reduce28DeviceReduceSingleTileKernelINS2_10policy_hubIljN4cuda3std3__44plusIlEEE10Policy1000EPlSC_iS9_llNS7_10__identityEEEvT0_T1_T2_T3_T4_T6_ --------------------------
	.section	.nv.info._ZN3cub18CUB_300001_SM_10006detail6reduce28DeviceReduceSingleTileKernelINS2_10policy_hubIljN4cuda3std3__44plusIlEEE10Policy1000EPlSC_iS9_llNS7_10__identityEEEvT0_T1_T2_T3_T4_T6_,"",@"SHT_CUDA_INFO"
	.sectionflags	@""
	.align	4


	//----- nvinfo : EIATTR_CUDA_API_VERSION
	.align		4
        /*0000*/ 	.byte	0x04, 0x37
        /*0002*/ 	.short	(.L_182 - .L_181)
.L_181:
        /*0004*/ 	.word	0x00000082


	//----- nvinfo : EIATTR_KPARAM_INFO
	.align		4
.L_182:
        /*0008*/ 	.byte	0x04, 0x17
        /*000a*/ 	.short	(.L_184 - .L_183)
.L_183:
        /*000c*/ 	.word	0x00000000
        /*0010*/ 	.short	0x0005
        /*0012*/ 	.short	0x0020
        /*0014*/ 	.byte	0x00, 0xf0, 0x05, 0x00


	//----- nvinfo : EIATTR_KPARAM_INFO
	.align		4
.L_184:
        /*0018*/ 	.byte	0x04, 0x17
        /*001a*/ 	.short	(.L_186 - .L_185)
.L_185:
        /*001c*/ 	.word	0x00000000
        /*0020*/ 	.short	0x0004
        /*0022*/ 	.short	0x0018
        /*0024*/ 	.byte	0x00, 0xf0, 0x21, 0x00


	//----- nvinfo : EIATTR_KPARAM_INFO
	.align		4
.L_186:
        /*0028*/ 	.byte	0x04, 0x17
        /*002a*/ 	.short	(.L_188 - .L_187)
.L_187:
        /*002c*/ 	.word	0x00000000
        /*0030*/ 	.short	0x0003
        /*0032*/ 	.short	0x0014
        /*0034*/ 	.byte	0x00, 0xf0, 0x05, 0x00


	//----- nvinfo : EIATTR_KPARAM_INFO
	.align		4
.L_188:
        /*0038*/ 	.byte	0x04, 0x17
        /*003a*/ 	.short	(.L_190 - .L_189)
.L_189:
        /*003c*/ 	.word	0x00000000
        /*0040*/ 	.short	0x0002
        /*0042*/ 	.short	0x0010
        /*0044*/ 	.byte	0x00, 0xf0, 0x11, 0x00


	//----- nvinfo : EIATTR_KPARAM_INFO
	.align		4
.L_190:
        /*0048*/ 	.byte	0x04, 0x17
        /*004a*/ 	.short	(.L_192 - .L_191)
.L_191:
        /*004c*/ 	.word	0x00000000
        /*0050*/ 	.short	0x0001
        /*0052*/ 	.short	0x0008
        /*0054*/ 	.byte	0x00, 0xf5, 0x21, 0x00


	//----- nvinfo : EIATTR_KPARAM_INFO
	.align		4
.L_192:
        /*0058*/ 	.byte	0x04, 0x17
        /*005a*/ 	.short	(.L_194 - .L_193)
.L_193:
        /*005c*/ 	.word	0x00000000
        /*0060*/ 	.short	0x0000
        /*0062*/ 	.short	0x0000
        /*0064*/ 	.byte	0x00, 0xf5, 0x21, 0x00


	//----- nvinfo : EIATTR_SPARSE_MMA_MASK
	.align		4
.L_194:
        /*0068*/ 	.byte	0x03, 0x50
        /*006a*/ 	.short	0x0000


	//----- nvinfo : EIATTR_MAXREG_COUNT
	.align		4
        /*006c*/ 	.byte	0x03, 0x1b
        /*006e*/ 	.short	0x0080


	//----- nvinfo : EIATTR_NUM_BARRIERS
	.align		4
        /*0070*/ 	.byte	0x02, 0x4c
        /*0072*/ 	.byte	0x01
	.zero		1


	//----- nvinfo : EIATTR_MERCURY_ISA_VERSION
	.align		4
        /*0074*/ 	.byte	0x03, 0x5f
        /*0076*/ 	.short	0x0101


	//----- nvinfo : EIATTR_COOP_GROUP_MASK_REGIDS
	.align		4
        /*0078*/ 	.byte	0x04, 0x29
        /*007a*/ 	.short	(.L_196 - .L_195)


	//   ....[0]....
.L_195:
        /*007c*/ 	.word	0xffffffff


	//   ....[1]....
        /*0080*/ 	.word	0xffffffff


	//   ....[2]....
        /*0084*/ 	.word	0xffffffff


	//   ....[3]....
        /*0088*/ 	.word	0xffffffff


	//   ....[4]....
        /*008c*/ 	.word	0xffffffff


	//   ....[5]....
        /*0090*/ 	.word	0xffffffff


	//   ....[6]....
        /*0094*/ 	.word	0xffffffff


	//   ....[7]....
        /*0098*/ 	.word	0xffffffff


	//   ....[8]....
        /*009c*/ 	.word	0xffffffff


	//   ....[9]....
        /*00a0*/ 	.word	0xffffffff


	//   ....[10]....
        /*00a4*/ 	.word	0xffffffff


	//   ....[11]....
        /*00a8*/ 	.word	0xffffffff


	//   ....[12]....
        /*00ac*/ 	.word	0xffffffff


	//   ....[13]....
        /*00b0*/ 	.word	0xffffffff


	//   ....[14]....
        /*00b4*/ 	.word	0xffffffff


	//   ....[15]....
        /*00b8*/ 	.word	0xffffffff


	//   ....[16]....
        /*00bc*/ 	.word	0xffffffff


	//   ....[17]....
        /*00c0*/ 	.word	0xffffffff


	//   ....[18]....
        /*00c4*/ 	.word	0xffffffff


	//   ....[19]....
        /*00c8*/ 	.word	0xffffffff


	//   ....[20]....
        /*00cc*/ 	.word	0xffffffff


	//   ....[21]....
        /*00d0*/ 	.word	0xffffffff


	//   ....[22]....
        /*00d4*/ 	.word	0xffffffff


	//   ....[23]....
        /*00d8*/ 	.word	0xffffffff


	//   ....[24]....
        /*00dc*/ 	.word	0xffffffff


	//   ....[25]....
        /*00e0*/ 	.word	0xffffffff


	//   ....[26]....
        /*00e4*/ 	.word	0xffffffff


	//   ....[27]....
        /*00e8*/ 	.word	0xffffffff


	//   ....[28]....
        /*00ec*/ 	.word	0xffffffff


	//   ....[29]....
        /*00f0*/ 	.word	0xffffffff


	//----- nvinfo : EIATTR_COOP_GROUP_INSTR_OFFSETS
	.align		4
.L_196:
        /*00f4*/ 	.byte	0x04, 0x28
        /*00f6*/ 	.short	(.L_198 - .L_197)


	//   ....[0]....
.L_197:
        /*00f8*/ 	.word	0x00000970


	//   ....[1]....
        /*00fc*/ 	.word	0x00000980


	//   ....[2]....
        /*0100*/ 	.word	0x000009e0


	//   ....[3]....
        /*0104*/ 	.word	0x00000a00


	//   ....[4]....
        /*0108*/ 	.word	0x00000a50


	//   ....[5]....
        /*010c*/ 	.word	0x00000a70


	//   ....[6]....
        /*0110*/ 	.word	0x00000ab0


	//   ....[7]....
        /*0114*/ 	.word	0x00000af0


	//   ....[8]....
        /*0118*/ 	.word	0x00000b40


	//   ....[9]....
        /*011c*/ 	.word	0x00000b80


	//   ....[10]....
        /*0120*/ 	.word	0x00000e80


	//   ....[11]....
        /*0124*/ 	.word	0x00000e90


	//   ....[12]....
        /*0128*/ 	.word	0x00000f10


	//   ....[13]....
        /*012c*/ 	.word	0x00000f30


	//   ....[14]....
        /*0130*/ 	.word	0x00000f70


	//   ....[15]....
        /*0134*/ 	.word	0x00000fb0


	//   ....[16]....
        /*0138*/ 	.word	0x00001010


	//   ....[17]....
        /*013c*/ 	.word	0x00001040


	//   ....[18]....
        /*0140*/ 	.word	0x00001080


	//   ....[19]....
        /*0144*/ 	.word	0x000010c0


	//   ....[20]....
        /*0148*/ 	.word	0x000021b0


	//   ....[21]....
        /*014c*/ 	.word	0x000021c0


	//   ....[22]....
        /*0150*/ 	.word	0x00002240


	//   ....[23]....
        /*0154*/ 	.word	0x00002250


	//   ....[24]....
        /*0158*/ 	.word	0x000022b0


	//   ....[25]....
        /*015c*/ 	.word	0x000022d0


	//   ....[26]....
        /*0160*/ 	.word	0x00002310


	//   ....[27]....
        /*0164*/ 	.word	0x00002340


	//   ....[28]....
        /*0168*/ 	.word	0x00002380


	//   ....[29]....
        /*016c*/ 	.word	0x000023e0


	//----- nvinfo : EIATTR_VRC_CTA_INIT_COUNT
	.align		4
.L_198:
        /*0170*/ 	.byte	0x02, 0x4a
	.zero		1
	.zero		1


	//----- nvinfo : EIATTR_EXIT_INSTR_OFFSETS
	.align		4
        /*0174*/ 	.byte	0x04, 0x1c
        /*0176*/ 	.short	(.L_200 - .L_199)


	//   ....[0]....
.L_199:
        /*0178*/ 	.word	0x00000080


	//   ....[1]....
        /*017c*/ 	.word	0x000000c0


	//   ....[2]....
        /*0180*/ 	.word	0x00002650


	//   ....[3]....
        /*0184*/ 	.word	0x000026b0


	//----- nvinfo : EIATTR_MAX_THREADS
	.align		4
.L_200:
        /*0188*/ 	.byte	0x04, 0x05
        /*018a*/ 	.short	(.L_202 - .L_201)
.L_201:
        /*018c*/ 	.word	0x00000200
        /*0190*/ 	.word	0x00000001
        /*0194*/ 	.word	0x00000001


	//----- nvinfo : EIATTR_CRS_STACK_SIZE
	.align		4
.L_202:
        /*0198*/ 	.byte	0x04, 0x1e
        /*019a*/ 	.short	(.L_204 - .L_203)
.L_203:
        /*019c*/ 	.word	0x00000000


	//----- nvinfo : EIATTR_CBANK_PARAM_SIZE
	.align		4
.L_204:
        /*01a0*/ 	.byte	0x03, 0x19
        /*01a2*/ 	.short	0x0021


	//----- nvinfo : EIATTR_PARAM_CBANK
	.align		4
        /*01a4*/ 	.byte	0x04, 0x0a
        /*01a6*/ 	.short	(.L_206 - .L_205)
	.align		4
.L_205:
        /*01a8*/ 	.word	index@(.nv.constant0._ZN3cub18CUB_300001_SM_10006detail6reduce28DeviceReduceSingleTileKernelINS2_10policy_hubIljN4cuda3std3__44plusIlEEE10Policy1000EPlSC_iS9_llNS7_10__identityEEEvT0_T1_T2_T3_T4_T6_)
        /*01ac*/ 	.short	0x0380
        /*01ae*/ 	.short	0x0021


	//----- nvinfo : EIATTR_SW_WAR
	.align		4
.L_206:
        /*01b0*/ 	.byte	0x04, 0x36
        /*01b2*/ 	.short	(.L_208 - .L_207)
.L_207:
        /*01b4*/ 	.word	0x00000008
.L_208:


//--------------------- .nv.info._ZN3cub18CUB_300001_SM_10006detail6reduce18DeviceReduceKernelINS2_10policy_hubIljN4cuda3std3__44plusIlEEE10Policy1000EN6thrust24THRUST_300001_SM_1000_NS18transform_iteratorINSD_6detail10functional5actorINSG_9compositeIJNSG_16operator_adaptorINS7_7greaterIvEEEENSH_INSG_8argumentILj0EEEEENSH_INSG_5valueIiEEEEEEEEENSF_15normal_iteratorINSD_10device_ptrIiEEEEllEEjS9_lNS7_10__identityEEEvT0_PT3_T1_NS0_13GridEvenShareIS14_EET2_T4_ --------------------------
	.section	.nv.info._ZN3cub18CUB_300001_SM_10006detail6reduce18DeviceReduceKernelINS2_10policy_hubIljN4cuda3std3__44plusIlEEE10Policy1000EN6thrust24THRUST_300001_SM_1000_NS18transform_iteratorINSD_6detail10functional5actorINSG_9compositeIJNSG_16operator_adaptorINS7_7greaterIvEEEENSH_INSG_8argumentILj0EEEEENSH_INSG_5valueIiEEEEEEEEENSF_15normal_iteratorINSD_10device_ptrIiEEEEllEEjS9_lNS7_10__identityEEEvT0_PT3_T1_NS0_13GridEvenShareIS14_EET2_T4_,"",@"SHT_CUDA_INFO"
	.sectionflags	@""
	.align	4


	//----- nvinfo : EIATTR_CUDA_API_VERSION
	.align		4
        /*0000*/ 	.byte	0x04, 0x37
        /*0002*/ 	.short	(.L_210 - .L_209)
.L_209:
        /*0004*/ 	.word	0x00000082


	//----- nvinfo : EIATTR_KPARAM_INFO
	.align		4
.L_210:
        /*0008*/ 	.byte	0x04, 0x17
        /*000a*/ 	.short	(.L_212 - .L_211)
.L_211:
        /*000c*/ 	.word	0x00000000
        /*0010*/ 	.short	0x0005
        /*0012*/ 	.short	0x0045
        /*0014*/ 	.byte	0x00, 0xf0, 0x05, 0x00


	//----- nvinfo : EIATTR_KPARAM_INFO
	.align		4
.L_212:
        /*0018*/ 	.byte	0x04, 0x17
        /*001a*/ 	.short	(.L_214 - .L_213)
.L_213:
        /*001c*/ 	.word	0x00000000
        /*0020*/ 	.short	0x0004
        /*0022*/ 	.short	0x0044
        /*0024*/ 	.byte	0x00, 0xf0, 0x05, 0x00


	//----- nvinfo : EIATTR_KPARAM_INFO
	.align		4
.L_214:
        /*0028*/ 	.byte	0x04, 0x17
        /*002a*/ 	.short	(.L_216 - .L_215)
.L_215:
        /*002c*/ 	.word	0x00000000
        /*0030*/ 	.short	0x0003
        /*0032*/ 	.short	0x001c
        /*0034*/ 	.byte	0x00, 0xf0, 0xa1, 0x00


	//----- nvinfo : EIATTR_KPARAM_INFO
	.align		4
.L_216:
        /*0038*/ 	.byte	0x04, 0x17
        /*003a*/ 	.short	(.L_218 - .L_217)
.L_217:
        /*003c*/ 	.word	0x00000000
        /*0040*/ 	.short	0x0002
        /*0042*/ 	.short	0x0018
        /*0044*/ 	.byte	0x00, 0xf0, 0x11, 0x00


	//----- nvinfo : EIATTR_KPARAM_INFO
	.align		4
.L_218:
        /*0048*/ 	.byte	0x04, 0x17
        /*004a*/ 	.short	(.L_220 - .L_219)
.L_219:
        /*004c*/ 	.word	0x00000000
        /*0050*/ 	.short	0x0001
        /*0052*/ 	.short	0x0010
        /*0054*/ 	.byte	0x00, 0xf5, 0x21, 0x00


	//----- nvinfo : EIATTR_KPARAM_INFO
	.align		4
.L_220:
        /*0058*/ 	.byte	0x04, 0x17
        /*005a*/ 	.short	(.L_222 - .L_221)
.L_221:
        /*005c*/ 	.word	0x00000000
        /*0060*/ 	.short	0x0000
        /*0062*/ 	.short	0x0000
        /*0064*/ 	.byte	0x00, 0xf0, 0x41, 0x00


	//----- nvinfo : EIATTR_SPARSE_MMA_MASK
	.align		4
.L_222:
        /*0068*/ 	.byte	0x03, 0x50
        /*006a*/ 	.short	0x0000


	//----- nvinfo : EIATTR_MAXREG_COUNT
	.align		4
        /*006c*/ 	.byte	0x03, 0x1b
        /*006e*/ 	.short	0x0080


	//----- nvinfo : EIATTR_NUM_BARRIERS
	.align		4
        /*0070*/ 	.byte	0x02, 0x4c
        /*0072*/ 	.byte	0x01
	.zero		1


	//----- nvinfo : EIATTR_MERCURY_ISA_VERSION
	.align		4
        /*0074*/ 	.byte	0x03, 0x5f
        /*0076*/ 	.short	0x0101


	//----- nvinfo : EIATTR_COOP_GROUP_MASK_REGIDS
	.align		4
        /*0078*/ 	.byte	0x04, 0x29
        /*007a*/ 	.short	(.L_224 - .L_223)


	//   ....[0]....
.L_223:
        /*007c*/ 	.word	0xffffffff


	//   ....[1]....
        /*0080*/ 	.word	0xffffffff


	//   ....[2]....
        /*0084*/ 	.word	0xffffffff


	//   ....[3]....
        /*0088*/ 	.word	0xffffffff


	//   ....[4]....
        /*008c*/ 	.word	0xffffffff


	//   ....[5]....
        /*0090*/ 	.word	0xffffffff


	//   ....[6]....
        /*0094*/ 	.word	0xffffffff


	//   ....[7]....
        /*0098*/ 	.word	0xffffffff


	//   ....[8]....
        /*009c*/ 	.word	0xffffffff


	//   ....[9]....
        /*00a0*/ 	.word	0xffffffff


	//   ....[10]....
        /*00a4*/ 	.word	0xffffffff


	//   ....[11]....
        /*00a8*/ 	.word	0xffffffff


	//   ....[12]....
        /*00ac*/ 	.word	0xffffffff


	//   ....[13]....
        /*00b0*/ 	.word	0xffffffff


	//   ....[14]....
        /*00b4*/ 	.word	0xffffffff


	//   ....[15]....
        /*00b8*/ 	.word	0xffffffff


	//   ....[16]....
        /*00bc*/ 	.word	0xffffffff


	//   ....[17]....
        /*00c0*/ 	.word	0xffffffff


	//   ....[18]....
        /*00c4*/ 	.word	0xffffffff


	//   ....[19]....
        /*00c8*/ 	.word	0xffffffff


	//   ....[20]....
        /*00cc*/ 	.word	0xffffffff


	//   ....[21]....
        /*00d0*/ 	.word	0xffffffff


	//   ....[22]....
        /*00d4*/ 	.word	0xffffffff


	//   ....[23]....
        /*00d8*/ 	.word	0xffffffff


	//   ....[24]....
        /*00dc*/ 	.word	0xffffffff


	//   ....[25]....
        /*00e0*/ 	.word	0xffffffff


	//   ....[26]....
        /*00e4*/ 	.word	0xffffffff


	//   ....[27]....
        /*00e8*/ 	.word	0xffffffff


	//   ....[28]....
        /*00ec*/ 	.word	0xffffffff


	//   ....[29]....
        /*00f0*/ 	.word	0xffffffff


	//----- nvinfo : EIATTR_COOP_GROUP_INSTR_OFFSETS
	.align		4
.L_224:
        /*00f4*/ 	.byte	0x04, 0x28
        /*00f6*/ 	.short	(.L_226 - .L_225)


	//   ....[0]....
.L_225:
        /*00f8*/ 	.word	0x00001030


	//   ....[1]....
        /*00fc*/ 	.word	0x00001040


	//   ....[2]....
        /*0100*/ 	.word	0x000010a0


	//   ....[3]....
        /*0104*/ 	.word	0x000010c0


	//   ....[4]....
        /*0108*/ 	.word	0x00001110


	//   ....[5]....
        /*010c*/ 	.word	0x00001130


	//   ....[6]....
        /*0110*/ 	.word	0x00001170


	//   ....[7]....
        /*0114*/ 	.word	0x000011b0


	//   ....[8]....
        /*0118*/ 	.word	0x00001210


	//   ....[9]....
        /*011c*/ 	.word	0x00001250


	//   ....[10]....
        /*0120*/ 	.word	0x00001540


	//   ....[11]....
        /*0124*/ 	.word	0x00001550


	//   ....[12]....
        /*0128*/ 	.word	0x000015d0


	//   ....[13]....
        /*012c*/ 	.word	0x00001600


	//   ....[14]....
        /*0130*/ 	.word	0x00001650


	//   ....[15]....
        /*0134*/ 	.word	0x00001690


	//   ....[16]....
        /*0138*/ 	.word	0x000016d0


	//   ....[17]....
        /*013c*/ 	.word	0x00001710


	//   ....[18]....
        /*0140*/ 	.word	0x00001740


	//   ....[19]....
        /*0144*/ 	.word	0x000017b0


	//   ....[20]....
        /*0148*/ 	.word	0x00003170


	//   ....[21]....
        /*014c*/ 	.word	0x00003180


	//   ....[22]....
        /*0150*/ 	.word	0x00003200


	//   ....[23]....
        /*0154*/ 	.word	0x00003210


	//   ....[24]....
        /*0158*/ 	.word	0x00003260


	//   ....[25]....
        /*015c*/ 	.word	0x00003290


	//   ....[26]....
        /*0160*/ 	.word	0x000032d0


	//   ....[27]....
        /*0164*/ 	.word	0x00003300


	//   ....[28]....
        /*0168*/ 	.word	0x00003340


	//   ....[29]....
        /*016c*/ 	.word	0x000033a0


	//----- nvinfo : EIATTR_VRC_CTA_INIT_COUNT
	.align		4
.L_226:
        /*0170*/ 	.byte	0x02, 0x4a
	.zero		1
	.zero		1


	//----- nvinfo : EIATTR_EXIT_INSTR_OFFSETS
	.align		4
        /*0174*/ 	.byte	0x04, 0x1c
        /*0176*/ 	.short	(.L_228 - .L_227)


	//   ....[0]....
.L_227:
        /*0178*/ 	.word	0x00003610


	//   ....[1]....
        /*017c*/ 	.word	0x00003650


	//----- nvinfo : EIATTR_MAX_THREADS
	.align		4
.L_228:
        /*0180*/ 	.byte	0x04, 0x05
        /*0182*/ 	.short	(.L_230 - .L_229)
.L_229:
        /*0184*/ 	.word	0x00000200
        /*0188*/ 	.word	0x00000001
        /*018c*/ 	.word	0x00000001


	//----- nvinfo : EIATTR_CRS_STACK_SIZE
	.align		4
.L_230:
        /*0190*/ 	.byte	0x04, 0x1e
        /*0192*/ 	.short	(.L_232 - .L_231)
.L_231:
        /*0194*/ 	.word	0x00000000


	//----- nvinfo : EIATTR_CBANK_PARAM_SIZE
	.align		4
.L_232:
        /*0198*/ 	.byte	0x03, 0x19
        /*019a*/ 	.short	0x0046


	//----- nvinfo : EIATTR_PARAM_CBANK
	.align		4
        /*019c*/ 	.byte	0x04, 0x0a
        /*019e*/ 	.short	(.L_234 - .L_233)
	.align		4
.L_233:
        /*01a0*/ 	.word	index@(.nv.constant0._ZN3cub18CUB_300001_SM_10006detail6reduce18DeviceReduceKernelINS2_10policy_hubIljN4cuda3std3__44plusIlEEE10Policy1000EN6thrust24THRUST_300001_SM_1000_NS18transform_iteratorINSD_6detail10functional5actorINSG_9compositeIJNSG_16operator_adaptorINS7_7greaterIvEEEENSH_INSG_8argumentILj0EEEEENSH_INSG_5valueIiEEEEEEEEENSF_15normal_iteratorINSD_10device_ptrIiEEEEllEEjS9_lNS7_10__identityEEEvT0_PT3_T1_NS0_13GridEvenShareIS14_EET2_T4_)
        /*01a4*/ 	.short	0x0380
        /*01a6*/ 	.short	0x0046


	//----- nvinfo : EIATTR_SW_WAR
	.align		4
.L_234:
        /*01a8*/ 	.byte	0x04, 0x36
        /*01aa*/ 	.short	(.L_236 - .L_235)
.L_235:
        /*01ac*/ 	.word	0x00000008
.L_236:


//--------------------- .nv.info._ZN3cub18CUB_300001_SM_10006detail6reduce28DeviceReduceSingleTileKernelINS2_10policy_hubIljN4cuda3std3__44plusIlEEE10Policy1000EN6thrust24THRUST_300001_SM_1000_NS18transform_iteratorINSD_6detail10functional5actorINSG_9compositeIJNSG_16operator_adaptorINS7_7greaterIvEEEENSH_INSG_8argumentILj0EEEEENSH_INSG_5valueIiEEEEEEEEENSF_15normal_iteratorINSD_10device_ptrIiEEEEllEEPljS9_llNS7_10__identityEEEvT0_T1_T2_T3_T4_T6_ --------------------------
	.section	.nv.info._ZN3cub18CUB_300001_SM_10006detail6reduce28DeviceReduceSingleTileKernelINS2_10policy_hubIljN4cuda3std3__44plusIlEEE10Policy1000EN6thrust24THRUST_300001_SM_1000_NS18transform_iteratorINSD_6detail10functional5actorINSG_9compositeIJNSG_16operator_adaptorINS7_7greaterIvEEEENSH_INSG_8argumentILj0EEEEENSH_INSG_5valueIiEEEEEEEEENSF_15normal_iteratorINSD_10device_ptrIiEEEEllEEPljS9_llNS7_10__identityEEEvT0_T1_T2_T3_T4_T6_,"",@"SHT_CUDA_INFO"
	.sectionflags	@""
	.align	4


	//----- nvinfo : EIATTR_CUDA_API_VERSION
	.align		4
        /*0000*/ 	.byte	0x04, 0x37
        /*0002*/ 	.short	(.L_238 - .L_237)
.L_237:
        /*0004*/ 	.word	0x00000082


	//----- nvinfo : EIATTR_KPARAM_INFO
	.align		4
.L_238:
        /*0008*/ 	.byte	0x04, 0x17
        /*000a*/ 	.short	(.L_240 - .L_239)
.L_239:
        /*000c*/ 	.word	0x00000000
        /*0010*/ 	.short	0x0005
        /*0012*/ 	.short	0x0028
        /*0014*/ 	.byte	0x00, 0xf0, 0x05, 0x00


	//----- nvinfo : EIATTR_KPARAM_INFO
	.align		4
.L_240:
        /*0018*/ 	.byte	0x04, 0x17
        /*001a*/ 	.short	(.L_242 - .L_241)
.L_241:
        /*001c*/ 	.word	0x00000000
        /*0020*/ 	.short	0x0004
        /*0022*/ 	.short	0x0020
        /*0024*/ 	.byte	0x00, 0xf0, 0x21, 0x00


	//----- nvinfo : EIATTR_KPARAM_INFO
	.align		4
.L_242:
        /*0028*/ 	.byte	0x04, 0x17
        /*002a*/ 	.short	(.L_244 - .L_243)
.L_243:
        /*002c*/ 	.word	0x00000000
        /*0030*/ 	.short	0x0003
        /*0032*/ 	.short	0x001c
        /*0034*/ 	.byte	0x00, 0xf0, 0x05, 0x00


	//----- nvinfo : EIATTR_KPARAM_INFO
	.align		4
.L_244:
        /*0038*/ 	.byte	0x04, 0x17
        /*003a*/ 	.short	(.L_246 - .L_245)
.L_245:
        /*003c*/ 	.word	0x00000000
        /*0040*/ 	.short	0x0002
        /*0042*/ 	.short	0x0018
        /*0044*/ 	.byte	0x00, 0xf0, 0x11, 0x00


	//----- nvinfo : EIATTR_KPARAM_INFO
	.align		4
.L_246:
        /*0048*/ 	.byte	0x04, 0x17
        /*004a*/ 	.short	(.L_248 - .L_247)
.L_247:
        /*004c*/ 	.word	0x00000000
        /*0050*/ 	.short	0x0001
        /*0052*/ 	.short	0x0010
        /*0054*/ 	.byte	0x00, 0xf5, 0x21, 0x00


	//----- nvinfo : EIATTR_KPARAM_INFO
	.align		4
.L_248:
        /*0058*/ 	.byte	0x04, 0x17
        /*005a*/ 	.short	(.L_250 - .L_249)
.L_249:
        /*005c*/ 	.word	0x00000000
        /*0060*/ 	.short	0x0000
        /*0062*/ 	.short	0x0000
        /*0064*/ 	.byte	0x00, 0xf0, 0x41, 0x00


	//----- nvinfo : EIATTR_SPARSE_MMA_MASK
	.align		4
.L_250:
        /*0068*/ 	.byte	0x03, 0x50
        /*006a*/ 	.short	0x0000


	//----- nvinfo : EIATTR_MAXREG_COUNT
	.align		4
        /*006c*/ 	.byte	0x03, 0x1b
        /*006e*/ 	.short	0x0080


	//----- nvinfo : EIATTR_NUM_BARRIERS
	.align		4
        /*0070*/ 	.byte	0x02, 0x4c
        /*0072*/ 	.byte	0x01
	.zero		1


	//----- nvinfo : EIATTR_MERCURY_ISA_VERSION
	.align		4
        /*0074*/ 	.byte	0x03, 0x5f
        /*0076*/ 	.short	0x0101


	//----- nvinfo : EIATTR_COOP_GROUP_MASK_REGIDS
	.align		4
        /*0078*/ 	.byte	0x04, 0x29
        /*007a*/ 	.short	(.L_252 - .L_251)


	//   ....[0]....
.L_251:
        /*007c*/ 	.word	0xffffffff


	//   ....[1]....
        /*0080*/ 	.word	0xffffffff


	//   ....[2]....
        /*0084*/ 	.word	0xffffffff


	//   ....[3]....
        /*0088*/ 	.word	0xffffffff


	//   ....[4]....
        /*008c*/ 	.word	0xffffffff


	//   ....[5]....
        /*0090*/ 	.word	0xffffffff


	//   ....[6]....
        /*0094*/ 	.word	0xffffffff


	//   ....[7]....
        /*0098*/ 	.word	0xffffffff


	//   ....[8]....
        /*009c*/ 	.word	0xffffffff


	//   ....[9]....
        /*00a0*/ 	.word	0xffffffff


	//   ....[10]....
        /*00a4*/ 	.word	0xffffffff


	//   ....[11]....
        /*00a8*/ 	.word	0xffffffff


	//   ....[12]....
        /*00ac*/ 	.word	0xffffffff


	//   ....[13]....
        /*00b0*/ 	.word	0xffffffff


	//   ....[14]....
        /*00b4*/ 	.word	0xffffffff


	//   ....[15]....
        /*00b8*/ 	.word	0xffffffff


	//   ....[16]....
        /*00bc*/ 	.word	0xffffffff


	//   ....[17]....
        /*00c0*/ 	.word	0xffffffff


	//   ....[18]....
        /*00c4*/ 	.word	0xffffffff


	//   ....[19]....
        /*00c8*/ 	.word	0xffffffff


	//   ....[20]....
        /*00cc*/ 	.word	0xffffffff


	//   ....[21]....
        /*00d0*/ 	.word	0xffffffff


	//   ....[22]....
        /*00d4*/ 	.word	0xffffffff


	//   ....[23]....
        /*00d8*/ 	.word	0xffffffff


	//   ....[24]....
        /*00dc*/ 	.word	0xffffffff


	//   ....[25]....
        /*00e0*/ 	.word	0xffffffff


	//   ....[26]....
        /*00e4*/ 	.word	0xffffffff


	//   ....[27]....
        /*00e8*/ 	.word	0xffffffff


	//   ....[28]....
        /*00ec*/ 	.word	0xffffffff


	//   ....[29]....
        /*00f0*/ 	.word	0xffffffff


	//----- nvinfo : EIATTR_COOP_GROUP_INSTR_OFFSETS
	.align		4
.L_252:
        /*00f4*/ 	.byte	0x04, 0x28
        /*00f6*/ 	.short	(.L_254 - .L_253)


	//   ....[0]....
.L_253:
        /*00f8*/ 	.word	0x00000d20


	//   ....[1]....
        /*00fc*/ 	.word	0x00000d30


	//   ....[2]....
        /*0100*/ 	.word	0x00000d90


	//   ....[3]....
        /*0104*/ 	.word	0x00000db0


	//   ....[4]....
        /*0108*/ 	.word	0x00000e00


	//   ....[5]....
        /*010c*/ 	.word	0x00000e20


	//   ....[6]....
        /*0110*/ 	.word	0x00000e60


	//   ....[7]....
        /*0114*/ 	.word	0x00000ea0


	//   ....[8]....
        /*0118*/ 	.word	0x00000ef0


	//   ....[9]....
        /*011c*/ 	.word	0x00000f30


	//   ....[10]....
        /*0120*/ 	.word	0x00001230


	//   ....[11]....
        /*0124*/ 	.word	0x00001240


	//   ....[12]....
        /*0128*/ 	.word	0x000012c0


	//   ....[13]....
        /*012c*/ 	.word	0x000012e0


	//   ....[14]....
        /*0130*/ 	.word	0x00001330


	//   ....[15]....
        /*0134*/ 	.word	0x00001380


	//   ....[16]....
        /*0138*/ 	.word	0x000013c0


	//   ....[17]....
        /*013c*/ 	.word	0x000013f0


	//   ....[18]....
        /*0140*/ 	.word	0x00001430


	//   ....[19]....
        /*0144*/ 	.word	0x00001470


	//   ....[20]....
        /*0148*/ 	.word	0x00002ce0


	//   ....[21]....
        /*014c*/ 	.word	0x00002cf0


	//   ....[22]....
        /*0150*/ 	.word	0x00002d70


	//   ....[23]....
        /*0154*/ 	.word	0x00002d80


	//   ....[24]....
        /*0158*/ 	.word	0x00002de0


	//   ....[25]....
        /*015c*/ 	.word	0x00002e00


	//   ....[26]....
        /*0160*/ 	.word	0x00002e40


	//   ....[27]....
        /*0164*/ 	.word	0x00002e70


	//   ....[28]....
        /*0168*/ 	.word	0x00002ec0


	//   ....[29]....
        /*016c*/ 	.word	0x00002f10


	//----- nvinfo : EIATTR_VRC_CTA_INIT_COUNT
	.align		4
.L_254:
        /*0170*/ 	.byte	0x02, 0x4a
	.zero		1
	.zero		1


	//----- nvinfo : EIATTR_EXIT_INSTR_OFFSETS
	.align		4
        /*0174*/ 	.byte	0x04, 0x1c
        /*0176*/ 	.short	(.L_256 - .L_255)


	//   ....[0]....
.L_255:
        /*0178*/ 	.word	0x00000080


	//   ....[1]....
        /*017c*/ 	.word	0x000000c0


	//   ....[2]....
        /*0180*/ 	.word	0x00003180


	//   ....[3]....
        /*0184*/ 	.word	0x000031e0


	//----- nvinfo : EIATTR_MAX_THREADS
	.align		4
.L_256:
        /*0188*/ 	.byte	0x04, 0x05
        /*018a*/ 	.short	(.L_258 - .L_257)
.L_257:
        /*018c*/ 	.word	0x00000200
        /*0190*/ 	.word	0x00000001
        /*0194*/ 	.word	0x00000001


	//----- nvinfo : EIATTR_CRS_STACK_SIZE
	.align		4
.L_258:
        /*0198*/ 	.byte	0x04, 0x1e
        /*019a*/ 	.short	(.L_260 - .L_259)
.L_259:
        /*019c*/ 	.word	0x00000000


	//----- nvinfo : EIATTR_CBANK_PARAM_SIZE
	.align		4
.L_260:
        /*01a0*/ 	.byte	0x03, 0x19
        /*01a2*/ 	.short	0x0029


	//----- nvinfo : EIATTR_PARAM_CBANK
	.align		4
        /*01a4*/ 	.byte	0x04, 0x0a
        /*01a6*/ 	.short	(.L_262 - .L_261)
	.align		4
.L_261:
        /*01a8*/ 	.word	index@(.nv.constant0._ZN3cub18CUB_300001_SM_10006detail6reduce28DeviceReduceSingleTileKernelINS2_10policy_hubIljN4cuda3std3__44plusIlEEE10Policy1000EN6thrust24THRUST_300001_SM_1000_NS18transform_iteratorINSD_6detail10functional5actorINSG_9compositeIJNSG_16operator_adaptorINS7_7greaterIvEEEENSH_INSG_8argumentILj0EEEEENSH_INSG_5valueIiEEEEEEEEENSF_15normal_iteratorINSD_10device_ptrIiEEEEllEEPljS9_llNS7_10__identityEEEvT0_T1_T2_T3_T4_T6_)
        /*01ac*/ 	.short	0x0380
        /*01ae*/ 	.short	0x0029


	//----- nvinfo : EIATTR_SW_WAR
	.align		4
.L_262:
        /*01b0*/ 	.byte	0x04, 0x36
        /*01b2*/ 	.short	(.L_264 - .L_263)
.L_263:
        /*01b4*/ 	.word	0x00000008
.L_264:


//--------------------- .nv.info._ZN3cub18CUB_300001_SM_10006detail8for_each13static_kernelINS2_12policy_hub_t12policy_500_tEmN6thrust24THRUST_300001_SM_1000_NS8cuda_cub20__uninitialized_fill7functorINS7_10device_ptrIiEEiEEEEvT0_T1_ --------------------------
	.section	.nv.info._ZN3cub18CUB_300001_SM_10006detail8for_each13static_kernelINS2_12policy_hub_t12policy_500_tEmN6thrust24THRUST_300001_SM_1000_NS8cuda_cub20__uninitialized_fill7functorINS7_10device_ptrIiEEiEEEEvT0_T1_,"",@"SHT_CUDA_INFO"
	.sectionflags	@""
	.align	4


	//----- nvinfo : EIATTR_CUDA_API_VERSION
	.align		4
        /*0000*/ 	.byte	0x04, 0x37
        /*0002*/ 	.short	(.L_266 - .L_265)
.L_265:
        /*0004*/ 	.word	0x00000082


	//----- nvinfo : EIATTR_KPARAM_INFO
	.align		4
.L_266:
        /*0008*/ 	.byte	0x04, 0x17
        /*000a*/ 	.short	(.L_268 - .L_267)
.L_267:
        /*000c*/ 	.word	0x00000000
        /*0010*/ 	.short	0x0001
        /*0012*/ 	.short	0x0008
        /*0014*/ 	.byte	0x00, 0xf0, 0x41, 0x00


	//----- nvinfo : EIATTR_KPARAM_INFO
	.align		4
.L_268:
        /*0018*/ 	.byte	0x04, 0x17
        /*001a*/ 	.short	(.L_270 - .L_269)
.L_269:
        /*001c*/ 	.word	0x00000000
        /*0020*/ 	.short	0x0000
        /*0022*/ 	.short	0x0000
        /*0024*/ 	.byte	0x00, 0xf0, 0x21, 0x00


	//----- nvinfo : EIATTR_SPARSE_MMA_MASK
	.align		4
.L_270:
        /*0028*/ 	.byte	0x03, 0x50
        /*002a*/ 	.short	0x0000


	//----- nvinfo : EIATTR_MAXREG_COUNT
	.align		4
        /*002c*/ 	.byte	0x03, 0x1b
        /*002e*/ 	.short	0x00ff


	//----- nvinfo : EIATTR_MERCURY_ISA_VERSION
	.align		4
        /*0030*/ 	.byte	0x03, 0x5f
        /*0032*/ 	.short	0x0101


	//----- nvinfo : EIATTR_VRC_CTA_INIT_COUNT
	.align		4
        /*0034*/ 	.byte	0x02, 0x4a
	.zero		1
	.zero		1


	//----- nvinfo : EIATTR_EXIT_INSTR_OFFSETS
	.align		4
        /*0038*/ 	.byte	0x04, 0x1c
        /*003a*/ 	.short	(.L_272 - .L_271)


	//   ....[0]....
.L_271:
        /*003c*/ 	.word	0x00000130


	//   ....[1]....
        /*0040*/ 	.word	0x00000230


	//   ....[2]....
        /*0044*/ 	.word	0x00000260


	//----- nvinfo : EIATTR_MAX_THREADS
	.align		4
.L_272:
        /*0048*/ 	.byte	0x04, 0x05
        /*004a*/ 	.short	(.L_274 - .L_273)
.L_273:
        /*004c*/ 	.word	0x00000100
        /*0050*/ 	.word	0x00000001
        /*0054*/ 	.word	0x00000001


	//----- nvinfo : EIATTR_CBANK_PARAM_SIZE
	.align		4
.L_274:
        /*0058*/ 	.byte	0x03, 0x19
        /*005a*/ 	.short	0x0018


	//----- nvinfo : EIATTR_PARAM_CBANK
	.align		4
        /*005c*/ 	.byte	0x04, 0x0a
        /*005e*/ 	.short	(.L_276 - .L_275)
	.align		4
.L_275:
        /*0060*/ 	.word	index@(.nv.constant0._ZN3cub18CUB_300001_SM_10006detail8for_each13static_kernelINS2_12policy_hub_t12policy_500_tEmN6thrust24THRUST_300001_SM_1000_NS8cuda_cub20__uninitialized_fill7functorINS7_10device_ptrIiEEiEEEEvT0_T1_)
        /*0064*/ 	.short	0x0380
        /*0066*/ 	.short	0x0018


	//----- nvinfo : EIATTR_SW_WAR
	.align		4
.L_276:
        /*0068*/ 	.byte	0x04, 0x36
        /*006a*/ 	.short	(.L_278 - .L_277)
.L_277:
        /*006c*/ 	.word	0x00000008
.L_278:


//--------------------- .nv.info._ZN3cub18CUB_300001_SM_10006detail11EmptyKernelIvEEvv --------------------------
	.section	.nv.info._ZN3cub18CUB_300001_SM_10006detail11EmptyKernelIvEEvv,"",@"SHT_CUDA_INFO"
	.sectionflags	@""
	.align	4


	//----- nvinfo : EIATTR_CUDA_API_VERSION
	.align		4
        /*0000*/ 	.byte	0x04, 0x37
        /*0002*/ 	.short	(.L_280 - .L_279)
.L_279:
        /*0004*/ 	.word	0x00000082


	//----- nvinfo : EIATTR_SPARSE_MMA_MASK
	.align		4
.L_280:
        /*0008*/ 	.byte	0x03, 0x50
        /*000a*/ 	.short	0x0000


	//----- nvinfo : EIATTR_MAXREG_COUNT
	.align		4
        /*000c*/ 	.byte	0x03, 0x1b
        /*000e*/ 	.short	0x00ff


	//----- nvinfo : EIATTR_MERCURY_ISA_VERSION
	.align		4
        /*0010*/ 	.byte	0x03, 0x5f
        /*0012*/ 	.short	0x0101


	//----- nvinfo : EIATTR_VRC_CTA_INIT_COUNT
	.align		4
        /*0014*/ 	.byte	0x02, 0x4a
	.zero		1
	.zero		1


	//----- nvinfo : EIATTR_EXIT_INSTR_OFFSETS
	.align		4
        /*0018*/ 	.byte	0x04, 0x1c
        /*001a*/ 	.short	(.L_282 - .L_281)


	//   ....[0]....
.L_281:
        /*001c*/ 	.word	0x00000010


	//----- nvinfo : EIATTR_SW_WAR
	.align		4
.L_282:
        /*0020*/ 	.byte	0x04, 0x36
        /*0022*/ 	.short	(.L_284 - .L_283)
.L_283:
        /*0024*/ 	.word	0x00000008
.L_284:


//--------------------- .nv.info._Z15game_simulationPiS_iS_S_S_S_i --------------------------
	.section	.nv.info._Z15game_simulationPiS_iS_S_S_S_i,"",@"SHT_CUDA_INFO"
	.sectionflags	@""
	.align	4


	//----- nvinfo : EIATTR_CUDA_API_VERSION
	.align		4
        /*0000*/ 	.byte	0x04, 0x37
        /*0002*/ 	.short	(.L_286 - .L_285)
.L_285:
        /*0004*/ 	.word	0x00000082


	//----- nvinfo : EIATTR_KPARAM_INFO
	.align		4
.L_286:
        /*0008*/ 	.byte	0x04, 0x17
        /*000a*/ 	.short	(.L_288 - .L_287)
.L_287:
        /*000c*/ 	.word	0x00000000
        /*0010*/ 	.short	0x0007
        /*0012*/ 	.short	0x0038
        /*0014*/ 	.byte	0x00, 0xf0, 0x11, 0x00


	//----- nvinfo : EIATTR_KPARAM_INFO
	.align		4
.L_288:
        /*0018*/ 	.byte	0x04, 0x17
        /*001a*/ 	.short	(.L_290 - .L_289)
.L_289:
        /*001c*/ 	.word	0x00000000
        /*0020*/ 	.short	0x0006
        /*0022*/ 	.short	0x0030
        /*0024*/ 	.byte	0x00, 0xf5, 0x21, 0x00


	//----- nvinfo : EIATTR_KPARAM_INFO
	.align		4
.L_290:
        /*0028*/ 	.byte	0x04, 0x17
        /*002a*/ 	.short	(.L_292 - .L_291)
.L_291:
        /*002c*/ 	.word	0x00000000
        /*0030*/ 	.short	0x0005
        /*0032*/ 	.short	0x0028
        /*0034*/ 	.byte	0x00, 0xf5, 0x21, 0x00


	//----- nvinfo : EIATTR_KPARAM_INFO
	.align		4
.L_292:
        /*0038*/ 	.byte	0x04, 0x17
        /*003a*/ 	.short	(.L_294 - .L_293)
.L_293:
        /*003c*/ 	.word	0x00000000
        /*0040*/ 	.short	0x0004
        /*0042*/ 	.short	0x0020
        /*0044*/ 	.byte	0x00, 0xf5, 0x21, 0x00


	//----- nvinfo : EIATTR_KPARAM_INFO
	.align		4
.L_294:
        /*0048*/ 	.byte	0x04, 0x17
        /*004a*/ 	.short	(.L_296 - .L_295)
.L_295:
        /*004c*/ 	.word	0x00000000
        /*0050*/ 	.short	0x0003
        /*0052*/ 	.short	0x0018
        /*0054*/ 	.byte	0x00, 0xf5, 0x21, 0x00


	//----- nvinfo : EIATTR_KPARAM_INFO
	.align		4
.L_296:
        /*0058*/ 	.byte	0x04, 0x17
        /*005a*/ 	.short	(.L_298 - .L_297)
.L_297:
        /*005c*/ 	.word	0x00000000
        /*0060*/ 	.short	0x0002
        /*0062*/ 	.short	0x0010
        /*0064*/ 	.byte	0x00, 0xf0, 0x11, 0x00


	//----- nvinfo : EIATTR_KPARAM_INFO
	.align		4
.L_298:
        /*0068*/ 	.byte	0x04, 0x17
        /*006a*/ 	.short	(.L_300 - .L_299)
.L_299:
        /*006c*/ 	.word	0x00000000
        /*0070*/ 	.short	0x0001
        /*0072*/ 	.short	0x0008
        /*0074*/ 	.byte	0x00, 0xf5, 0x21, 0x00


	//----- nvinfo : EIATTR_KPARAM_INFO
	.align		4
.L_300:
        /*0078*/ 	.byte	0x04, 0x17
        /*007a*/ 	.short	(.L_302 - .L_301)
.L_301:
        /*007c*/ 	.word	0x00000000
        /*0080*/ 	.short	0x0000
        /*0082*/ 	.short	0x0000
        /*0084*/ 	.byte	0x00, 0xf5, 0x21, 0x00


	//----- nvinfo : EIATTR_SPARSE_MMA_MASK
	.align		4
.L_302:
        /*0088*/ 	.byte	0x03, 0x50
        /*008a*/ 	.short	0x0000


	//----- nvinfo : EIATTR_MAXREG_COUNT
	.align		4
        /*008c*/ 	.byte	0x03, 0x1b
        /*008e*/ 	.short	0x00ff


	//----- nvinfo : EIATTR_NUM_BARRIERS
	.align		4
        /*0090*/ 	.byte	0x02, 0x4c
        /*0092*/ 	.byte	0x01
	.zero		1


	//----- nvinfo : EIATTR_MERCURY_ISA_VERSION
	.align		4
        /*0094*/ 	.byte	0x03, 0x5f
        /*0096*/ 	.short	0x0101


	//----- nvinfo : EIATTR_INT_WARP_WIDE_INSTR_OFFSETS
	.align		4
        /*0098*/ 	.byte	0x04, 0x31
        /*009a*/ 	.short	(.L_304 - .L_303)


	//   ....[0]....
.L_303:
        /*009c*/ 	.word	0x00000620


	//   ....[1]....
        /*00a0*/ 	.word	0x00000630


	//----- nvinfo : EIATTR_VRC_CTA_INIT_COUNT
	.align		4
.L_304:
        /*00a4*/ 	.byte	0x02, 0x4a
	.zero		1
	.zero		1


	//----- nvinfo : EIATTR_EXIT_INSTR_OFFSETS
	.align		4
        /*00a8*/ 	.byte	0x04, 0x1c
        /*00aa*/ 	.short	(.L_306 - .L_305)


	//   ....[0]....
.L_305:
        /*00ac*/ 	.word	0x000006f0


	//   ....[1]....
        /*00b0*/ 	.word	0x00000720


	//   ....[2]....
        /*00b4*/ 	.word	0x000007c0


	//----- nvinfo : EIATTR_CRS_STACK_SIZE
	.align		4
.L_306:
        /*00b8*/ 	.byte	0x04, 0x1e
        /*00ba*/ 	.short	(.L_308 - .L_307)
.L_307:
        /*00bc*/ 	.word	0x00000000


	//----- nvinfo : EIATTR_CBANK_PARAM_SIZE
	.align		4
.L_308:
        /*00c0*/ 	.byte	0x03, 0x19
        /*00c2*/ 	.short	0x003c


	//----- nvinfo : EIATTR_PARAM_CBANK
	.align		4
        /*00c4*/ 	.byte	0x04, 0x0a
        /*00c6*/ 	.short	(.L_310 - .L_309)
	.align		4
.L_309:
        /*00c8*/ 	.word	index@(.nv.constant0._Z15game_simulationPiS_iS_S_S_S_i)
        /*00cc*/ 	.short	0x0380
        /*00ce*/ 	.short	0x003c


	//----- nvinfo : EIATTR_SW_WAR
	.align		4
.L_310:
        /*00d0*/ 	.byte	0x04, 0x36
        /*00d2*/ 	.short	(.L_312 - .L_311)
.L_311:
        /*00d4*/ 	.word	0x00000008
.L_312:


//--------------------- .nv.callgraph             --------------------------
	.section	.nv.callgraph,"",@"SHT_CUDA_CALLGRAPH"
	.align	4
	.sectionentsize	8
	.align		4
        /*0000*/ 	.word	0x00000000
	.align		4
        /*0004*/ 	.word	0xffffffff
	.align		4
        /*0008*/ 	.word	0x00000000
	.align		4
        /*000c*/ 	.word	0xfffffffe
	.align		4
        /*0010*/ 	.word	0x00000000
	.align		4
        /*0014*/ 	.word	0xfffffffd
	.align		4
        /*0018*/ 	.word	0x00000000
	.align		4
        /*001c*/ 	.word	0xfffffffc


//--------------------- .nv.constant4             --------------------------
	.section	.nv.constant4,"a",@progbits
	.align	8
	.align		8
.nv.constant4:
        /*0000*/ 	.dword	_ZN34_INTERNAL_890d2517_4_k_cu_b4e24af64cuda3std3__45__cpo5beginE
	.align		8
        /*0008*/ 	.dword	_ZN34_INTERNAL_890d2517_4_k_cu_b4e24af64cuda3std3__45__cpo3endE
	.align		8
        /*0010*/ 	.dword	_ZN34_INTERNAL_890d2517_4_k_cu_b4e24af64cuda3std3__45__cpo6cbeginE
	.align		8
        /*0018*/ 	.dword	_ZN34_INTERNAL_890d2517_4_k_cu_b4e24af64cuda3std3__45__cpo4cendE
	.align		8
        /*0020*/ 	.dword	_ZN34_INTERNAL_890d2517_4_k_cu_b4e24af64cuda3std3__45__cpo6rbeginE
	.align		8
        /*0028*/ 	.dword	_ZN34_INTERNAL_890d2517_4_k_cu_b4e24af64cuda3std3__45__cpo4rendE
	.align		8
        /*0030*/ 	.dword	_ZN34_INTERNAL_890d2517_4_k_cu_b4e24af64cuda3std3__45__cpo7crbeginE
	.align		8
        /*0038*/ 	.dword	_ZN34_INTERNAL_890d2517_4_k_cu_b4e24af64cuda3std3__45__cpo5crendE
	.align		8
        /*0040*/ 	.dword	_ZN34_INTERNAL_890d2517_4_k_cu_b4e24af64cuda3std3__436_GLOBAL__N__890d2517_4_k_cu_b4e24af66ignoreE
	.align		8
        /*0048*/ 	.dword	_ZN34_INTERNAL_890d2517_4_k_cu_b4e24af64cuda3std3__419piecewise_constructE
	.align		8
        /*0050*/ 	.dword	_ZN34_INTERNAL_890d2517_4_k_cu_b4e24af64cuda3std3__48in_placeE
	.align		8
        /*0058*/ 	.dword	_ZN34_INTERNAL_890d2517_4_k_cu_b4e24af64cuda3std3__420unreachable_sentinelE
	.align		8
        /*0060*/ 	.dword	_ZN34_INTERNAL_890d2517_4_k_cu_b4e24af64cuda3std3__47nulloptE
	.align		8
        /*0068*/ 	.dword	_ZN34_INTERNAL_890d2517_4_k_cu_b4e24af64cuda3std3__48unexpectE
	.align		8
        /*0070*/ 	.dword	_ZN34_INTERNAL_890d2517_4_k_cu_b4e24af64cuda3std6ranges3__45__cpo4swapE
	.align		8
        /*0078*/ 	.dword	_ZN34_INTERNAL_890d2517_4_k_cu_b4e24af64cuda3std6ranges3__45__cpo9iter_moveE
	.align		8
        /*0080*/ 	.dword	_ZN34_INTERNAL_890d2517_4_k_cu_b4e24af64cuda3std6ranges3__45__cpo5beginE
	.align		8
        /*0088*/ 	.dword	_ZN34_INTERNAL_890d2517_4_k_cu_b4e24af64cuda3std6ranges3__45__cpo3endE
	.align		8
        /*0090*/ 	.dword	_ZN34_INTERNAL_890d2517_4_k_cu_b4e24af64cuda3std6ranges3__45__cpo6cbeginE
	.align		8
        /*0098*/ 	.dword	_ZN34_INTERNAL_890d2517_4_k_cu_b4e24af64cuda3std6ranges3__45__cpo4cendE
	.align		8
        /*00a0*/ 	.dword	_ZN34_INTERNAL_890d2517_4_k_cu_b4e24af64cuda3std6ranges3__45__cpo7advanceE
	.align		8
        /*00a8*/ 	.dword	_ZN34_INTERNAL_890d2517_4_k_cu_b4e24af64cuda3std6ranges3__45__cpo9iter_swapE
	.align		8
        /*00b0*/ 	.dword	_ZN34_INTERNAL_890d2517_4_k_cu_b4e24af64cuda3std6ranges3__45__cpo4nextE
	.align		8
        /*00b8*/ 	.dword	_ZN34_INTERNAL_890d2517_4_k_cu_b4e24af64cuda3std6ranges3__45__cpo4prevE
	.align		8
        /*00c0*/ 	.dword	_ZN34_INTERNAL_890d2517_4_k_cu_b4e24af64cuda3std6ranges3__45__cpo4dataE
	.align		8
        /*00c8*/ 	.dword	_ZN34_INTERNAL_890d2517_4_k_cu_b4e24af64cuda3std6ranges3__45__cpo5cdataE
	.align		8
        /*00d0*/ 	.dword	_ZN34_INTERNAL_890d2517_4_k_cu_b4e24af64cuda3std6ranges3__45__cpo4sizeE
	.align		8
        /*00d8*/ 	.dword	_ZN34_INTERNAL_890d2517_4_k_cu_b4e24af64cuda3std6ranges3__45__cpo5ssizeE
	.align		8
        /*00e0*/ 	.dword	_ZN34_INTERNAL_890d2517_4_k_cu_b4e24af64cuda3std6ranges3__45__cpo8distanceE
	.align		8
        /*00e8*/ 	.dword	_ZN34_INTERNAL_890d2517_4_k_cu_b4e24af66thrust24THRUST_300001_SM_1000_NS8cuda_cub3parE
	.align		8
        /*00f0*/ 	.dword	_ZN34_INTERNAL_890d2517_4_k_cu_b4e24af66thrust24THRUST_300001_SM_1000_NS8cuda_cub10par_nosyncE
	.align		8
        /*00f8*/ 	.dword	_ZN34_INTERNAL_890d2517_4_k_cu_b4e24af66thrust24THRUST_300001_SM_1000_NS6system6detail10sequential3seqE
	.align		8
        /*0100*/ 	.dword	_ZN34_INTERNAL_890d2517_4_k_cu_b4e24af66thrust24THRUST_300001_SM_1000_NS12placeholders2_1E
	.align		8
        /*0108*/ 	.dword	_ZN34_INTERNAL_890d2517_4_k_cu_b4e24af66thrust24THRUST_300001_SM_1000_NS12placeholders2_2E
	.align		8
        /*0110*/ 	.dword	_ZN34_INTERNAL_890d2517_4_k_cu_b4e24af66thrust24THRUST_300001_SM_1000_NS12placeholders2_3E
	.align		8
        /*0118*/ 	.dword	_ZN34_INTERNAL_890d2517_4_k_cu_b4e24af66thrust24THRUST_300001_SM_1000_NS12placeholders2_4E
	.align		8
        /*0120*/ 	.dword	_ZN34_INTERNAL_890d2517_4_k_cu_b4e24af66thrust24THRUST_300001_SM_1000_NS12placeholders2_5E
	.align		8
        /*0128*/ 	.dword	_ZN34_INTERNAL_890d2517_4_k_cu_b4e24af66thrust24THRUST_300001_SM_1000_NS12placeholders2_6E
	.align		8
        /*0130*/ 	.dword	_ZN34_INTERNAL_890d2517_4_k_cu_b4e24af66thrust24THRUST_300001_SM_1000_NS12placeholders2_7E
	.align		8
        /*0138*/ 	.dword	_ZN34_INTERNAL_890d2517_4_k_cu_b4e24af66thrust24THRUST_300001_SM_1000_NS12placeholders2_8E
	.align		8
        /*0140*/ 	.dword	_ZN34_INTERNAL_890d2517_4_k_cu_b4e24af66thrust24THRUST_300001_SM_1000_NS12placeholders2_9E
	.align		8
        /*0148*/ 	.dword	_ZN34_INTERNAL_890d2517_4_k_cu_b4e24af66thrust24THRUST_300001_SM_1000_NS12placeholders3_10E
	.align		8
        /*0150*/ 	.dword	_ZN34_INTERNAL_890d2517_4_k_cu_b4e24af66thrust24THRUST_300001_SM_1000_NS3seqE


//--------------------- .text._ZN3cub18CUB_300001_SM_10006detail6reduce28DeviceReduceSingleTileKernelINS2_10policy_hubIlyN4cuda3std3__44plusIlEEE10Policy1000EPlSC_iS9_llNS7_10__identityEEEvT0_T1_T2_T3_T4_T6_ --------------------------
	.section	.text._ZN3cub18CUB_300001_SM_10006detail6reduce28DeviceReduceSingleTileKernelINS2_10policy_hubIlyN4cuda3std3__44plusIlEEE10Policy1000EPlSC_iS9_llNS7_10__identityEEEvT0_T1_T2_T3_T4_T6_,"ax",@progbits
	.align	128
        .global         _ZN3cub18CUB_300001_SM_10006detail6reduce28DeviceReduceSingleTileKernelINS2_10policy_hubIlyN4cuda3std3__44plusIlEEE10Policy1000EPlSC_iS9_llNS7_10__identityEEEvT0_T1_T2_T3_T4_T6_
        .type           _ZN3cub18CUB_300001_SM_10006detail6reduce28DeviceReduceSingleTileKernelINS2_10policy_hubIlyN4cuda3std3__44plusIlEEE10Policy1000EPlSC_iS9_llNS7_10__identityEEEvT0_T1_T2_T3_T4_T6_,@function
        .size           _ZN3cub18CUB_300001_SM_10006detail6reduce28DeviceReduceSingleTileKernelINS2_10policy_hubIlyN4cuda3std3__44plusIlEEE10Policy1000EPlSC_iS9_llNS7_10__identityEEEvT0_T1_T2_T3_T4_T6_,(.L_x_195 - _ZN3cub18CUB_300001_SM_10006detail6reduce28DeviceReduceSingleTileKernelINS2_10policy_hubIlyN4cuda3std3__44plusIlEEE10Policy1000EPlSC_iS9_llNS7_10__identityEEEvT0_T1_T2_T3_T4_T6_)
        .other          _ZN3cub18CUB_300001_SM_10006detail6reduce28DeviceReduceSingleTileKernelINS2_10policy_hubIlyN4cuda3std3__44plusIlEEE10Policy1000EPlSC_iS9_llNS7_10__identityEEEvT0_T1_T2_T3_T4_T6_,@"STO_CUDA_ENTRY STV_DEFAULT"
_ZN3cub18CUB_300001_SM_10006detail6reduce28DeviceReduceSingleTileKernelINS2_10policy_hubIlyN4cuda3std3__44plusIlEEE10Policy1000EPlSC_iS9_llNS7_10__identityEEEvT0_T1_T2_T3_T4_T6_:
.text._ZN3cub18CUB_300001_SM_10006detail6reduce28DeviceReduceSingleTileKernelINS2_10policy_hubIlyN4cuda3std3__44plusIlEEE10Policy1000EPlSC_iS9_llNS7_10__identityEEEvT0_T1_T2_T3_T4_T6_:
[----:B------:R-:W-:Y:S01]  /*0000*/  LDC R1, c[0x0][0x37c] ;  /* 0x0000df00ff017b82 */ /* 0x000fe20000000800 */
[----:B------:R-:W0:Y:S01]  /*0010*/  LDCU UR4, c[0x0][0x390] ;  /* 0x00007200ff0477ac */ /* 0x000e220008000800 */
[----:B------:R-:W1:Y:S01]  /*0020*/  LDCU.64 UR6, c[0x0][0x358] ;  /* 0x00006b00ff0677ac */ /* 0x000e620008000a00 */
[----:B0-----:R-:W-:-:S05]  /*0030*/  IMAD.U32 R4, RZ, RZ, UR4 ;  /* 0x00000004ff047e24 */ /* 0x001fca000f8e00ff */
[----:B------:R-:W-:-:S13]  /*0040*/  ISETP.NE.AND P0, PT, R4, RZ, PT ;  /* 0x000000ff0400720c */ /* 0x000fda0003f05270 */
[----:B-1----:R-:W-:Y:S05]  /*0050*/  @P0 BRA `(.L_x_0) ;  /* 0x00000000001c0947 */ /* 0x002fea0003800000 */
[----:B------:R-:W0:Y:S02]  /*0060*/  S2R R0, SR_TID.X ;  /* 0x0000000000007919 */ /* 0x000e240000002100 */
[----:B0-----:R-:W-:-:S13]  /*0070*/  ISETP.NE.AND P0, PT, R0, RZ, PT ;  /* 0x000000ff0000720c */ /* 0x001fda0003f05270 */
[----:B------:R-:W-:Y:S05]  /*0080*/  @P0 EXIT ;  /* 0x000000000000094d */ /* 0x000fea0003800000 */
[----:B------:R-:W0:Y:S08]  /*0090*/  LDC.64 R2, c[0x0][0x388] ;  /* 0x0000e200ff027b82 */ /* 0x000e300000000a00 */
[----:B------:R-:W0:Y:S02]  /*00a0*/  LDC.64 R4, c[0x0][0x398] ;  /* 0x0000e600ff047b82 */ /* 0x000e240000000a00 */
[----:B0-----:R-:W-:Y:S01]  /*00b0*/  STG.E.64 desc[UR6][R2.64], R4 ;  /* 0x0000000402007986 */ /* 0x001fe2000c101b06 */
[----:B------:R-:W-:Y:S05]  /*00c0*/  EXIT ;  /* 0x000000000000794d */ /* 0x000fea0003800000 */
.L_x_0:
[----:B------:R-:W-:Y:S01]  /*00d0*/  ISETP.GT.AND P0, PT, R4, 0xdff, PT ;  /* 0x00000dff0400780c */ /* 0x000fe20003f04270 */
[----:B------:R-:W-:-:S12]  /*00e0*/  BSSY.RECONVERGENT B0, `(.L_x_1) ;  /* 0x0000256000007945 */ /* 0x000fd80003800200 */
[----:B------:R-:W-:Y:S05]  /*00f0*/  @P0 BRA `(.L_x_2) ;  /* 0x00000014004c0947 */ /* 0x000fea0003800000 */
[----:B------:R-:W0:Y:S01]  /*0100*/  S2R R5, SR_TID.X ;  /* 0x0000000000057919 */ /* 0x000e220000002100 */
[----:B------:R-:W-:Y:S01]  /*0110*/  BSSY.RECONVERGENT B1, `(.L_x_3) ;  /* 0x0000009000017945 */ /* 0x000fe20003800200 */
[----:B------:R-:W-:Y:S02]  /*0120*/  CS2R R2, SRZ ;  /* 0x0000000000027805 */ /* 0x000fe4000001ff00 */
[----:B0-----:R-:W-:Y:S01]  /*0130*/  ISETP.GE.AND P0, PT, R5, R4, PT ;  /* 0x000000040500720c */ /* 0x001fe20003f06270 */
[----:B------:R-:W-:-:S12]  /*0140*/  IMAD.MOV.U32 R7, RZ, RZ, R5 ;  /* 0x000000ffff077224 */ /* 0x000fd800078e0005 */
[----:B------:R-:W-:Y:S05]  /*0150*/  @P0 BRA `(.L_x_4) ;  /* 0x0000000000100947 */ /* 0x000fea0003800000 */
[----:B------:R-:W0:Y:S02]  /*0160*/  LDC.64 R2, c[0x0][0x380] ;  /* 0x0000e000ff027b82 */ /* 0x000e240000000a00 */
[----:B0-----:R-:W-:-:S06]  /*0170*/  IMAD.WIDE.U32 R2, R5, 0x8, R2 ;  /* 0x0000000805027825 */ /* 0x001fcc00078e0002 */
[----:B------:R-:W5:Y:S01]  /*0180*/  LDG.E.64.CONSTANT R2, desc[UR6][R2.64] ;  /* 0x0000000602027981 */ /* 0x000f62000c1e9b00 */
[----:B------:R-:W-:-:S07]  /*0190*/  VIADD R7, R5, 0x200 ;  /* 0x0000020005077836 */ /* 0x000fce0000000000 */
.L_x_4:
[----:B------:R-:W-:Y:S05]  /*01a0*/  BSYNC.RECONVERGENT B1 ;  /* 0x0000000000017941 */ /* 0x000fea0003800200 */
.L_x_3:
[----:B------:R-:W-:Y:S01]  /*01b0*/  ISETP.GE.AND P0, PT, R7, R4, PT ;  /* 0x000000040700720c */ /* 0x000fe20003f06270 */
[----:B------:R-:W-:-:S12]  /*01c0*/  BSSY.RECONVERGENT B1, `(.L_x_5) ;  /* 0x0000077000017945 */ /* 0x000fd80003800200 */
[----:B------:R-:W-:Y:S05]  /*01d0*/  @P0 BRA `(.L_x_6) ;  /* 0x0000000400d40947 */ /* 0x000fea0003800000 */
[----:B------:R-:W-:Y:S01]  /*01e0*/  LOP3.LUT R9, RZ, R7, RZ, 0x33, !PT ;  /* 0x00000007ff097212 */ /* 0x000fe200078e33ff */
[----:B------:R-:W-:Y:S04]  /*01f0*/  BSSY.RECONVERGENT B2, `(.L_x_7) ;  /* 0x0000018000027945 */ /* 0x000fe80003800200 */
[----:B------:R-:W-:-:S05]  /*0200*/  IMAD.IADD R0, R9, 0x1, R4 ;  /* 0x0000000109007824 */ /* 0x000fca00078e0204 */
[C---:B------:R-:W-:Y:S02]  /*0210*/  LOP3.LUT R6, R0.reuse, 0x600, RZ, 0xc0, !PT ;  /* 0x0000060000067812 */ /* 0x040fe400078ec0ff */
[----:B------:R-:W-:Y:S02]  /*0220*/  ISETP.GE.U32.AND P1, PT, R0, 0x600, PT ;  /* 0x000006000000780c */ /* 0x000fe40003f26070 */
[----:B------:R-:W-:-:S13]  /*0230*/  ISETP.NE.AND P0, PT, R6, 0x600, PT ;  /* 0x000006000600780c */ /* 0x000fda0003f05270 */
[----:B------:R-:W-:Y:S05]  /*0240*/  @!P0 BRA `(.L_x_8) ;  /* 0x0000000000488947 */ /* 0x000fea0003800000 */
[----:B------:R-:W0:Y:S01]  /*0250*/  LDC.64 R8, c[0x0][0x380] ;  /* 0x0000e000ff087b82 */ /* 0x000e220000000a00 */
[----:B------:R-:W-:-:S04]  /*0260*/  LEA.HI R0, R0, 0x1, RZ, 0x17 ;  /* 0x0000000100007811 */ /* 0x000fc800078fb8ff */
[----:B------:R-:W-:-:S05]  /*0270*/  LOP3.LUT R0, R0, 0x3, RZ, 0xc0, !PT ;  /* 0x0000000300007812 */ /* 0x000fca00078ec0ff */
[----:B------:R-:W-:Y:S02]  /*0280*/  IMAD.MOV R0, RZ, RZ, -R0 ;  /* 0x000000ffff007224 */ /* 0x000fe400078e0a00 */
[----:B0-----:R-:W-:-:S04]  /*0290*/  IMAD.WIDE.U32 R8, R7, 0x8, R8 ;  /* 0x0000000807087825 */ /* 0x001fc800078e0008 */
[----:B------:R-:W-:Y:S02]  /*02a0*/  IMAD.MOV.U32 R6, RZ, RZ, R8 ;  /* 0x000000ffff067224 */ /* 0x000fe400078e0008 */
[----:B------:R-:W-:-:S07]  /*02b0*/  IMAD.MOV.U32 R11, RZ, RZ, R9 ;  /* 0x000000ffff0b7224 */ /* 0x000fce00078e0009 */
.L_x_9:
[----:B------:R-:W-:Y:S02]  /*02c0*/  IMAD.MOV.U32 R8, RZ, RZ, R6 ;  /* 0x000000ffff087224 */ /* 0x000fe400078e0006 */
[----:B------:R-:W-:-:S06]  /*02d0*/  IMAD.MOV.U32 R9, RZ, RZ, R11 ;  /* 0x000000ffff097224 */ /* 0x000fcc00078e000b */
[----:B------:R-:W2:Y:S01]  /*02e0*/  LDG.E.64.CONSTANT R8, desc[UR6][R8.64] ;  /* 0x0000000608087981 */ /* 0x000ea2000c1e9b00 */
[----:B------:R-:W-:Y:S01]  /*02f0*/  VIADD R0, R0, 0x1 ;  /* 0x0000000100007836 */ /* 0x000fe20000000000 */
[----:B------:R-:W-:Y:S01]  /*0300*/  IADD3 R6, P3, PT, R6, 0x1000, RZ ;  /* 0x0000100006067810 */ /* 0x000fe20007f7e0ff */
[----:B------:R-:W-:-:S03]  /*0310*/  VIADD R7, R7, 0x200 ;  /* 0x0000020007077836 */ /* 0x000fc60000000000 */
[----:B------:R-:W-:Y:S01]  /*0320*/  ISETP.NE.AND P0, PT, R0, RZ, PT ;  /* 0x000000ff0000720c */ /* 0x000fe20003f05270 */
[----:B------:R-:W-:Y:S01]  /*0330*/  IMAD.X R11, RZ, RZ, R11, P3 ;  /* 0x000000ffff0b7224 */ /* 0x000fe200018e060b */
[----:B--2--5:R-:W-:-:S05]  /*0340*/  IADD3 R2, P2, PT, R8, R2, RZ ;  /* 0x0000000208027210 */ /* 0x024fca0007f5e0ff */
[----:B------:R-:W-:-:S06]  /*0350*/  IMAD.X R3, R9, 0x1, R3, P2 ;  /* 0x0000000109037824 */ /* 0x000fcc00010e0603 */
[----:B------:R-:W-:Y:S05]  /*0360*/  @P0 BRA `(.L_x_9) ;  /* 0xfffffffc00d40947 */ /* 0x000fea000383ffff */
.L_x_8:
[----:B------:R-:W-:Y:S05]  /*0370*/  BSYNC.RECONVERGENT B2 ;  /* 0x0000000000027941 */ /* 0x000fea0003800200 */
.L_x_7:
[----:B------:R-:W-:Y:S05]  /*0380*/  @!P1 BRA `(.L_x_6) ;  /* 0x0000000400689947 */ /* 0x000fea0003800000 */
[----:B------:R-:W-:Y:S01]  /*0390*/  IMAD.IADD R0, R4, 0x1, -R7 ;  /* 0x0000000104007824 */ /* 0x000fe200078e0a07 */
[----:B------:R-:W-:Y:S01]  /*03a0*/  BSSY.RECONVERGENT B2, `(.L_x_10) ;  /* 0x0000031000027945 */ /* 0x000fe20003800200 */
[----:B------:R-:W-:-:S03]  /*03b0*/  PLOP3.LUT P0, PT, PT, PT, PT, 0x80, 0x8 ;  /* 0x000000000008781c */ /* 0x000fc60003f0f070 */
[----:B------:R-:W-:-:S13]  /*03c0*/  ISETP.GT.AND P1, PT, R0, 0x1800, PT ;  /* 0x000018000000780c */ /* 0x000fda0003f24270 */
[----:B------:R-:W-:Y:S05]  /*03d0*/  @!P1 BRA `(.L_x_11) ;  /* 0x0000000000b49947 */ /* 0x000fea0003800000 */
[----:B------:R-:W-:Y:S01]  /*03e0*/  PLOP3.LUT P0, PT, PT, PT, PT, 0x8, 0x80 ;  /* 0x000000000080781c */ /* 0x000fe20003f0e170 */
[----:B------:R-:W-:-:S12]  /*03f0*/  VIADD R0, R4, 0xffffe800 ;  /* 0xffffe80004007836 */ /* 0x000fd80000000000 */
.L_x_12:
[----:B------:R-:W0:Y:S01]  /*0400*/  LDC.64 R44, c[0x0][0x380] ;  /* 0x0000e000ff2c7b82 */ /* 0x000e220000000a00 */
[C---:B------:R-:W-:Y:S02]  /*0410*/  VIADD R41, R7.reuse, 0x800 ;  /* 0x0000080007297836 */ /* 0x040fe40000000000 */
[C---:B------:R-:W-:Y:S02]  /*0420*/  VIADD R43, R7.reuse, 0x1000 ;  /* 0x00001000072b7836 */ /* 0x040fe40000000000 */
[----:B0-----:R-:W-:-:S05]  /*0430*/  IMAD.WIDE R28, R7, 0x8, R44 ;  /* 0x00000008071c7825 */ /* 0x001fca00078e022c */
[----:B------:R-:W2:Y:S01]  /*0440*/  LDG.E.64.CONSTANT R8, desc[UR6][R28.64] ;  /* 0x000000061c087981 */ /* 0x000ea2000c1e9b00 */
[----:B------:R-:W-:-:S03]  /*0450*/  IMAD.WIDE R40, R41, 0x8, R44 ;  /* 0x0000000829287825 */ /* 0x000fc600078e022c */
[----:B------:R-:W2:Y:S04]  /*0460*/  LDG.E.64.CONSTANT R10, desc[UR6][R28.64+0x1000] ;  /* 0x001000061c0a7981 */ /* 0x000ea8000c1e9b00 */
[----:B------:R-:W3:Y:S04]  /*0470*/  LDG.E.64.CONSTANT R12, desc[UR6][R28.64+0x2000] ;  /* 0x002000061c0c7981 */ /* 0x000ee8000c1e9b00 */
[----:B------:R-:W3:Y:S01]  /*0480*/  LDG.E.64.CONSTANT R14, desc[UR6][R28.64+0x3000] ;  /* 0x003000061c0e7981 */ /* 0x000ee2000c1e9b00 */
[----:B------:R-:W-:-:S03]  /*0490*/  IMAD.WIDE R42, R43, 0x8, R44 ;  /* 0x000000082b2a7825 */ /* 0x000fc600078e022c */
[----:B------:R-:W4:Y:S04]  /*04a0*/  LDG.E.64.CONSTANT R16, desc[UR6][R40.64] ;  /* 0x0000000628107981 */ /* 0x000f28000c1e9b00 */
[----:B------:R-:W4:Y:S04]  /*04b0*/  LDG.E.64.CONSTANT R18, desc[UR6][R40.64+0x1000] ;  /* 0x0010000628127981 */ /* 0x000f28000c1e9b00 */
[----:B------:R-:W4:Y:S04]  /*04c0*/  LDG.E.64.CONSTANT R20, desc[UR6][R40.64+0x2000] ;  /* 0x0020000628147981 */ /* 0x000f28000c1e9b00 */
[----:B------:R2:W4:Y:S01]  /*04d0*/  LDG.E.64.CONSTANT R26, desc[UR6][R40.64+0x3000] ;  /* 0x00300006281a7981 */ /* 0x000522000c1e9b00 */
[----:B------:R-:W-:-:S03]  /*04e0*/  VIADD R31, R7, 0x1800 ;  /* 0x00001800071f7836 */ /* 0x000fc60000000000 */
[----:B------:R-:W4:Y:S04]  /*04f0*/  LDG.E.64.CONSTANT R24, desc[UR6][R42.64] ;  /* 0x000000062a187981 */ /* 0x000f28000c1e9b00 */
[----:B------:R-:W4:Y:S01]  /*0500*/  LDG.E.64.CONSTANT R22, desc[UR6][R42.64+0x1000] ;  /* 0x001000062a167981 */ /* 0x000f22000c1e9b00 */
[----:B------:R-:W-:-:S03]  /*0510*/  IMAD.WIDE R44, R31, 0x8, R44 ;  /* 0x000000081f2c7825 */ /* 0x000fc600078e022c */
[----:B------:R-:W4:Y:S04]  /*0520*/  LDG.E.64.CONSTANT R28, desc[UR6][R42.64+0x2000] ;  /* 0x002000062a1c7981 */ /* 0x000f28000c1e9b00 */
[----:B------:R-:W4:Y:S04]  /*0530*/  LDG.E.64.CONSTANT R36, desc[UR6][R42.64+0x3000] ;  /* 0x003000062a247981 */ /* 0x000f28000c1e9b00 */
[----:B------:R-:W4:Y:S04]  /*0540*/  LDG.E.64.CONSTANT R34, desc[UR6][R44.64] ;  /* 0x000000062c227981 */ /* 0x000f28000c1e9b00 */
[----:B------:R-:W4:Y:S04]  /*0550*/  LDG.E.64.CONSTANT R32, desc[UR6][R44.64+0x1000] ;  /* 0x001000062c207981 */ /* 0x000f28000c1e9b00 */
[----:B------:R-:W4:Y:S04]  /*0560*/  LDG.E.64.CONSTANT R30, desc[UR6][R44.64+0x2000] ;  /* 0x002000062c1e7981 */ /* 0x000f28000c1e9b00 */
[----:B------:R-:W4:Y:S01]  /*0570*/  LDG.E.64.CONSTANT R38, desc[UR6][R44.64+0x3000] ;  /* 0x003000062c267981 */ /* 0x000f22000c1e9b00 */
[----:B------:R-:W-:Y:S01]  /*0580*/  VIADD R7, R7, 0x2000 ;  /* 0x0000200007077836 */ /* 0x000fe20000000000 */
[----:B--2--5:R-:W-:-:S04]  /*0590*/  IADD3 R41, P1, P2, R10, R8, R2 ;  /* 0x000000080a297210 */ /* 0x024fc80007a3e002 */
[----:B------:R-:W-:Y:S02]  /*05a0*/  IADD3.X R9, PT, PT, R11, R9, R3, P1, P2 ;  /* 0x000000090b097210 */ /* 0x000fe40000fe4403 */
[----:B---3--:R-:W-:-:S04]  /*05b0*/  IADD3 R41, P3, P4, R14, R12, R41 ;  /* 0x0000000c0e297210 */ /* 0x008fc80007c7e029 */
[----:B------:R-:W-:Y:S02]  /*05c0*/  IADD3.X R13, PT, PT, R15, R13, R9, P3, P4 ;  /* 0x0000000d0f0d7210 */ /* 0x000fe40001fe8409 */
[----:B----4-:R-:W-:-:S04]  /*05d0*/  IADD3 R3, P1, P2, R18, R16, R41 ;  /* 0x0000001012037210 */ /* 0x010fc80007a3e029 */
[----:B------:R-:W-:Y:S02]  /*05e0*/  IADD3.X R17, PT, PT, R19, R17, R13, P1, P2 ;  /* 0x0000001113117210 */ /* 0x000fe40000fe440d */
[----:B------:R-:W-:-:S04]  /*05f0*/  IADD3 R3, P3, P4, R26, R20, R3 ;  /* 0x000000141a037210 */ /* 0x000fc80007c7e003 */
[----:B------:R-:W-:Y:S02]  /*0600*/  IADD3.X R21, PT, PT, R27, R21, R17, P3, P4 ;  /* 0x000000151b157210 */ /* 0x000fe40001fe8411 */
[----:B------:R-:W-:-:S04]  /*0610*/  IADD3 R3, P1, P2, R22, R24, R3 ;  /* 0x0000001816037210 */ /* 0x000fc80007a3e003 */
[----:B------:R-:W-:Y:S02]  /*0620*/  IADD3.X R23, PT, PT, R23, R25, R21, P1, P2 ;  /* 0x0000001917177210 */ /* 0x000fe40000fe4415 */
[----:B------:R-:W-:-:S04]  /*0630*/  IADD3 R3, P3, P4, R36, R28, R3 ;  /* 0x0000001c24037210 */ /* 0x000fc80007c7e003 */
[----:B------:R-:W-:Y:S02]  /*0640*/  IADD3.X R29, PT, PT, R37, R29, R23, P3, P4 ;  /* 0x0000001d251d7210 */ /* 0x000fe40001fe8417 */
[----:B------:R-:W-:Y:S02]  /*0650*/  ISETP.GE.AND P3, PT, R7, R0, PT ;  /* 0x000000000700720c */ /* 0x000fe40003f66270 */
[----:B------:R-:W-:-:S04]  /*0660*/  IADD3 R3, P2, P1, R32, R34, R3 ;  /* 0x0000002220037210 */ /* 0x000fc8000795e003 */
[----:B------:R-:W-:Y:S02]  /*0670*/  IADD3 R2, P4, P5, R38, R30, R3 ;  /* 0x0000001e26027210 */ /* 0x000fe40007d9e003 */
[----:B------:R-:W-:-:S04]  /*0680*/  IADD3.X R3, PT, PT, R33, R35, R29, P2, P1 ;  /* 0x0000002321037210 */ /* 0x000fc800017e241d */
[----:B------:R-:W-:Y:S01]  /*0690*/  IADD3.X R3, PT, PT, R39, R31, R3, P4, P5 ;  /* 0x0000001f27037210 */ /* 0x000fe200027ea403 */
[----:B------:R-:W-:Y:S06]  /*06a0*/  @!P3 BRA `(.L_x_12) ;  /* 0xfffffffc0054b947 */ /* 0x000fec000383ffff */
.L_x_11:
[----:B------:R-:W-:Y:S05]  /*06b0*/  BSYNC.RECONVERGENT B2 ;  /* 0x0000000000027941 */ /* 0x000fea0003800200 */
.L_x_10:
[----:B------:R-:W-:Y:S01]  /*06c0*/  IMAD.IADD R0, R4, 0x1, -R7 ;  /* 0x0000000104007824 */ /* 0x000fe200078e0a07 */
[----:B------:R-:W-:Y:S04]  /*06d0*/  BSSY.RECONVERGENT B2, `(.L_x_13) ;  /* 0x0000019000027945 */ /* 0x000fe80003800200 */
[----:B------:R-:W-:-:S13]  /*06e0*/  ISETP.GT.AND P1, PT, R0, 0x800, PT ;  /* 0x000008000000780c */ /* 0x000fda0003f24270 */
[----:B------:R-:W-:Y:S05]  /*06f0*/  @!P1 BRA `(.L_x_14) ;  /* 0x0000000000589947 */ /* 0x000fea0003800000 */
[----:B------:R-:W0:Y:S01]  /*0700*/  LDC.64 R18, c[0x0][0x380] ;  /* 0x0000e000ff127b82 */ /* 0x000e220000000a00 */
[C---:B------:R-:W-:Y:S02]  /*0710*/  VIADD R15, R7.reuse, 0x800 ;  /* 0x00000800070f7836 */ /* 0x040fe40000000000 */
[----:B0-----:R-:W-:-:S05]  /*0720*/  IMAD.WIDE R8, R7, 0x8, R18 ;  /* 0x0000000807087825 */ /* 0x001fca00078e0212 */
[----:B------:R-:W2:Y:S01]  /*0730*/  LDG.E.64.CONSTANT R10, desc[UR6][R8.64] ;  /* 0x00000006080a7981 */ /* 0x000ea2000c1e9b00 */
[----:B------:R-:W-:-:S03]  /*0740*/  IMAD.WIDE R18, R15, 0x8, R18 ;  /* 0x000000080f127825 */ /* 0x000fc600078e0212 */
[----:B------:R-:W2:Y:S04]  /*0750*/  LDG.E.64.CONSTANT R12, desc[UR6][R8.64+0x1000] ;  /* 0x00100006080c7981 */ /* 0x000ea8000c1e9b00 */
[----:B------:R-:W3:Y:S04]  /*0760*/  LDG.E.64.CONSTANT R14, desc[UR6][R8.64+0x2000] ;  /* 0x00200006080e7981 */ /* 0x000ee8000c1e9b00 */
[----:B------:R-:W3:Y:S04]  /*0770*/  LDG.E.64.CONSTANT R16, desc[UR6][R8.64+0x3000] ;  /* 0x0030000608107981 */ /* 0x000ee8000c1e9b00 */
[----:B------:R-:W4:Y:S04]  /*0780*/  LDG.E.64.CONSTANT R20, desc[UR6][R18.64] ;  /* 0x0000000612147981 */ /* 0x000f28000c1e9b00 */
[----:B------:R-:W4:Y:S04]  /*0790*/  LDG.E.64.CONSTANT R22, desc[UR6][R18.64+0x1000] ;  /* 0x0010000612167981 */ /* 0x000f28000c1e9b00 */
[----:B------:R-:W4:Y:S04]  /*07a0*/  LDG.E.64.CONSTANT R24, desc[UR6][R18.64+0x2000] ;  /* 0x0020000612187981 */ /* 0x000f28000c1e9b00 */
[----:B------:R-:W4:Y:S01]  /*07b0*/  LDG.E.64.CONSTANT R26, desc[UR6][R18.64+0x3000] ;  /* 0x00300006121a7981 */ /* 0x000f22000c1e9b00 */
[----:B------:R-:W-:Y:S01]  /*07c0*/  VIADD R7, R7, 0x1000 ;  /* 0x0000100007077836 */ /* 0x000fe20000000000 */
[----:B--2--5:R-:W-:-:S04]  /*07d0*/  IADD3 R29, P0, P1, R12, R10, R2 ;  /* 0x0000000a0c1d7210 */ /* 0x024fc8000791e002 */
[----:B------:R-:W-:Y:S02]  /*07e0*/  IADD3.X R11, PT, PT, R13, R11, R3, P0, P1 ;  /* 0x0000000b0d0b7210 */ /* 0x000fe400007e2403 */
[----:B------:R-:W-:Y:S02]  /*07f0*/  PLOP3.LUT P0, PT, PT, PT, PT, 0x8, 0x80 ;  /* 0x000000000080781c */ /* 0x000fe40003f0e170 */
[----:B---3--:R-:W-:-:S04]  /*0800*/  IADD3 R29, P2, P3, R16, R14, R29 ;  /* 0x0000000e101d7210 */ /* 0x008fc80007b5e01d */
[----:B------:R-:W-:Y:S02]  /*0810*/  IADD3.X R15, PT, PT, R17, R15, R11, P2, P3 ;  /* 0x0000000f110f7210 */ /* 0x000fe400017e640b */
[----:B----4-:R-:W-:-:S04]  /*0820*/  IADD3 R3, P1, P4, R22, R20, R29 ;  /* 0x0000001416037210 */ /* 0x010fc80007c3e01d */
[----:B------:R-:W-:Y:S02]  /*0830*/  IADD3 R2, P2, P3, R26, R24, R3 ;  /* 0x000000181a027210 */ /* 0x000fe40007b5e003 */
[----:B------:R-:W-:-:S04]  /*0840*/  IADD3.X R3, PT, PT, R23, R21, R15, P1, P4 ;  /* 0x0000001517037210 */ /* 0x000fc80000fe840f */
[----:B------:R-:W-:-:S07]  /*0850*/  IADD3.X R3, PT, PT, R27, R25, R3, P2, P3 ;  /* 0x000000191b037210 */ /* 0x000fce00017e6403 */
.L_x_14:
[----:B------:R-:W-:Y:S05]  /*0860*/  BSYNC.RECONVERGENT B2 ;  /* 0x0000000000027941 */ /* 0x000fea0003800200 */
.L_x_13:
[----:B------:R-:W-:-:S13]  /*0870*/  ISETP.LT.OR P0, PT, R7, R4, P0 ;  /* 0x000000040700720c */ /* 0x000fda0000701670 */
[----:B------:R-:W-:Y:S05]  /*0880*/  @!P0 BRA `(.L_x_6) ;  /* 0x0000000000288947 */ /* 0x000fea0003800000 */
[----:B------:R-:W0:Y:S02]  /*0890*/  LDC.64 R8, c[0x0][0x380] ;  /* 0x0000e000ff087b82 */ /* 0x000e240000000a00 */
[----:B0-----:R-:W-:-:S05]  /*08a0*/  IMAD.WIDE R6, R7, 0x8, R8 ;  /* 0x0000000807067825 */ /* 0x001fca00078e0208 */
[----:B------:R-:W2:Y:S04]  /*08b0*/  LDG.E.64.CONSTANT R8, desc[UR6][R6.64] ;  /* 0x0000000606087981 */ /* 0x000ea8000c1e9b00 */
[----:B------:R-:W2:Y:S04]  /*08c0*/  LDG.E.64.CONSTANT R10, desc[UR6][R6.64+0x1000] ;  /* 0x00100006060a7981 */ /* 0x000ea8000c1e9b00 */
[----:B------:R-:W3:Y:S04]  /*08d0*/  LDG.E.64.CONSTANT R12, desc[UR6][R6.64+0x2000] ;  /* 0x00200006060c7981 */ /* 0x000ee8000c1e9b00 */
[----:B------:R-:W3:Y:S01]  /*08e0*/  LDG.E.64.CONSTANT R14, desc[UR6][R6.64+0x3000] ;  /* 0x00300006060e7981 */ /* 0x000ee2000c1e9b00 */
[----:B--2--5:R-:W-:-:S04]  /*08f0*/  IADD3 R17, P0, P1, R10, R8, R2 ;  /* 0x000000080a117210 */ /* 0x024fc8000791e002 */
[----:B------:R-:W-:Y:S02]  /*0900*/  IADD3.X R3, PT, PT, R11, R9, R3, P0, P1 ;  /* 0x000000090b037210 */ /* 0x000fe400007e2403 */
[----:B---3--:R-:W-:-:S04]  /*0910*/  IADD3 R2, P2, P3, R14, R12, R17 ;  /* 0x0000000c0e027210 */ /* 0x008fc80007b5e011 */
[----:B------:R-:W-:-:S09]  /*0920*/  IADD3.X R3, PT, PT, R15, R13, R3, P2, P3 ;  /* 0x0000000d0f037210 */ /* 0x000fd200017e6403 */
.L_x_6:
[----:B------:R-:W-:Y:S05]  /*0930*/  BSYNC.RECONVERGENT B1 ;  /* 0x0000000000017941 */ /* 0x000fea0003800200 */
.L_x_5:
[----:B------:R-:W-:-:S13]  /*0940*/  ISETP.GE.AND P0, PT, R4, 0x200, PT ;  /* 0x000002000400780c */ /* 0x000fda0003f06270 */
[----:B------:R-:W-:Y:S05]  /*0950*/  @!P0 BRA `(.L_x_15) ;  /* 0x00000004002c8947 */ /* 0x000fea0003800000 */
[----:B------:R-:W0:Y:S01]  /*0960*/  S2R R8, SR_LANEID ;  /* 0x0000000000087919 */ /* 0x000e220000000000 */
[----:B-----5:R-:W1:Y:S04]  /*0970*/  SHFL.DOWN PT, R0, R2, 0x1, 0x1f ;  /* 0x08201f0002007f89 */ /* 0x020e6800000e0000 */
[----:B------:R-:W2:Y:S01]  /*0980*/  SHFL.DOWN PT, R4, R3, 0x1, 0x1f ;  /* 0x08201f0003047f89 */ /* 0x000ea200000e0000 */
[----:B0-----:R-:W-:-:S04]  /*0990*/  ISETP.GT.AND P0, PT, R8, 0x1e, PT ;  /* 0x0000001e0800780c */ /* 0x001fc80003f04270 */
[----:B-1----:R-:W-:Y:S02]  /*09a0*/  SEL R9, R0, RZ, !P0 ;  /* 0x000000ff00097207 */ /* 0x002fe40004000000 */
[----:B--2---:R-:W-:Y:S02]  /*09b0*/  SEL R4, R4, RZ, !P0 ;  /* 0x000000ff04047207 */ /* 0x004fe40004000000 */
[----:B------:R-:W-:-:S05]  /*09c0*/  IADD3 R9, P0, PT, R2, R9, RZ ;  /* 0x0000000902097210 */ /* 0x000fca0007f1e0ff */
[----:B------:R-:W-:Y:S01]  /*09d0*/  IMAD.X R6, R3, 0x1, R4, P0 ;  /* 0x0000000103067824 */ /* 0x000fe200000e0604 */
[----:B------:R-:W0:Y:S01]  /*09e0*/  SHFL.DOWN PT, R0, R9, 0x2, 0x1f ;  /* 0x08401f0009007f89 */ /* 0x000e2200000e0000 */
[----:B------:R-:W-:-:S03]  /*09f0*/  ISETP.GT.AND P0, PT, R8, 0x1d, PT ;  /* 0x0000001d0800780c */ /* 0x000fc60003f04270 */
[----:B------:R-:W1:Y:S01]  /*0a00*/  SHFL.DOWN PT, R4, R6, 0x2, 0x1f ;  /* 0x08401f0006047f89 */ /* 0x000e6200000e0000 */
[----:B0-----:R-:W-:-:S04]  /*0a10*/  SEL R0, R0, RZ, !P0 ;  /* 0x000000ff00007207 */ /* 0x001fc80004000000 */
[----:B------:R-:W-:Y:S02]  /*0a20*/  IADD3 R7, P1, PT, R0, R9, RZ ;  /* 0x0000000900077210 */ /* 0x000fe40007f3e0ff */
[----:B-1----:R-:W-:Y:S02]  /*0a30*/  SEL R3, R4, RZ, !P0 ;  /* 0x000000ff04037207 */ /* 0x002fe40004000000 */
[----:B------:R-:W-:Y:S01]  /*0a40*/  ISETP.GT.AND P0, PT, R8, 0x1b, PT ;  /* 0x0000001b0800780c */ /* 0x000fe20003f04270 */
[----:B------:R-:W0:Y:S02]  /*0a50*/  SHFL.DOWN PT, R0, R7, 0x4, 0x1f ;  /* 0x08801f0007007f89 */ /* 0x000e2400000e0000 */
[----:B------:R-:W-:-:S05]  /*0a60*/  IMAD.X R3, R3, 0x1, R6, P1 ;  /* 0x0000000103037824 */ /* 0x000fca00008e0606 */
[----:B------:R-:W1:Y:S01]  /*0a70*/  SHFL.DOWN PT, R2, R3, 0x4, 0x1f ;  /* 0x08801f0003027f89 */ /* 0x000e6200000e0000 */
[----:B0-----:R-:W-:-:S04]  /*0a80*/  SEL R0, R0, RZ, !P0 ;  /* 0x000000ff00007207 */ /* 0x001fc80004000000 */
[----:B------:R-:W-:Y:S02]  /*0a90*/  IADD3 R11, P1, PT, R0, R7, RZ ;  /* 0x00000007000b7210 */ /* 0x000fe40007f3e0ff */
[----:B-1----:R-:W-:-:S03]  /*0aa0*/  SEL R2, R2, RZ, !P0 ;  /* 0x000000ff02027207 */ /* 0x002fc60004000000 */
[----:B------:R-:W0:Y:S01]  /*0ab0*/  SHFL.DOWN PT, R0, R11, 0x8, 0x1f ;  /* 0x09001f000b007f89 */ /* 0x000e2200000e0000 */
[----:B------:R-:W-:Y:S01]  /*0ac0*/  ISETP.GT.AND P0, PT, R8, 0x17, PT ;  /* 0x000000170800780c */ /* 0x000fe20003f04270 */
[----:B------:R-:W-:Y:S01]  /*0ad0*/  IMAD.X R13, R2, 0x1, R3, P1 ;  /* 0x00000001020d7824 */ /* 0x000fe200008e0603 */
[----:B------:R-:W-:-:S04]  /*0ae0*/  ISETP.NE.AND P1, PT, R8, RZ, PT ;  /* 0x000000ff0800720c */ /* 0x000fc80003f25270 */
[----:B------:R-:W1:Y:S09]  /*0af0*/  SHFL.DOWN PT, R2, R13, 0x8, 0x1f ;  /* 0x09001f000d027f89 */ /* 0x000e7200000e0000 */
[----:B------:R-:W2:Y:S01]  /*0b00*/  @!P1 S2R R7, SR_CgaCtaId ;  /* 0x0000000000079919 */ /* 0x000ea20000008800 */
[----:B0-----:R-:W-:-:S04]  /*0b10*/  SEL R0, R0, RZ, !P0 ;  /* 0x000000ff00007207 */ /* 0x001fc80004000000 */
[----:B------:R-:W-:Y:S02]  /*0b20*/  IADD3 R9, P2, PT, R0, R11, RZ ;  /* 0x0000000b00097210 */ /* 0x000fe40007f5e0ff */
[----:B-1----:R-:W-:-:S03]  /*0b30*/  SEL R2, R2, RZ, !P0 ;  /* 0x000000ff02027207 */ /* 0x002fc60004000000 */
[----:B------:R-:W0:Y:S01]  /*0b40*/  SHFL.DOWN PT, R0, R9, 0x10, 0x1f ;  /* 0x0a001f0009007f89 */ /* 0x000e2200000e0000 */
[----:B------:R-:W-:Y:S01]  /*0b50*/  ISETP.GT.AND P0, PT, R8, 0xf, PT ;  /* 0x0000000f0800780c */ /* 0x000fe20003f04270 */
[----:B------:R-:W-:Y:S01]  /*0b60*/  IMAD.X R6, R2, 0x1, R13, P2 ;  /* 0x0000000102067824 */ /* 0x000fe200010e060d */
[----:B------:R-:W-:-:S04]  /*0b70*/  @!P1 MOV R2, 0x400 ;  /* 0x0000040000029802 */ /* 0x000fc80000000f00 */
[----:B------:R-:W1:Y:S01]  /*0b80*/  SHFL.DOWN PT, R3, R6, 0x10, 0x1f ;  /* 0x0a001f0006037f89 */ /* 0x000e6200000e0000 */
[----:B--2---:R-:W-:Y:S02]  /*0b90*/  @!P1 LEA R7, R7, R2, 0x18 ;  /* 0x0000000207079211 */ /* 0x004fe400078ec0ff */
[----:B0-----:R-:W-:Y:S02]  /*0ba0*/  SEL R4, R0, RZ, !P0 ;  /* 0x000000ff00047207 */ /* 0x001fe40004000000 */
[----:B------:R-:W-:Y:S02]  /*0bb0*/  @!P1 SHF.R.U32.HI R0, RZ, 0x2, R5 ;  /* 0x00000002ff009819 */ /* 0x000fe40000011605 */
[----:B------:R-:W-:Y:S02]  /*0bc0*/  IADD3 R2, P2, PT, R4, R9, RZ ;  /* 0x0000000904027210 */ /* 0x000fe40007f5e0ff */
[----:B------:R-:W-:Y:S02]  /*0bd0*/  @!P1 LOP3.LUT R0, R0, 0xf8, RZ, 0xc0, !PT ;  /* 0x000000f800009812 */ /* 0x000fe400078ec0ff */
[----:B-1----:R-:W-:-:S02]  /*0be0*/  SEL R3, R3, RZ, !P0 ;  /* 0x000000ff03037207 */ /* 0x002fc40004000000 */
[----:B------:R-:W-:Y:S01]  /*0bf0*/  ISETP.NE.AND P0, PT, R5, RZ, PT ;  /* 0x000000ff0500720c */ /* 0x000fe20003f05270 */
[----:B------:R-:W-:Y:S02]  /*0c00*/  @!P1 IMAD.IADD R7, R0, 0x1, R7 ;  /* 0x0000000100079824 */ /* 0x000fe400078e0207 */
[----:B------:R-:W-:-:S05]  /*0c10*/  IMAD.X R3, R3, 0x1, R6, P2 ;  /* 0x0000000103037824 */ /* 0x000fca00010e0606 */
[----:B------:R2:W-:Y:S01]  /*0c20*/  @!P1 STS.64 [R7+0x10], R2 ;  /* 0x0000100207009388 */ /* 0x0005e20000000a00 */
[----:B------:R-:W-:Y:S06]  /*0c30*/  BAR.SYNC.DEFER_BLOCKING 0x0 ;  /* 0x0000000000007b1d */ /* 0x000fec0000010000 */
[----:B------:R-:W-:Y:S05]  /*0c40*/  @P0 BRA `(.L_x_16) ;  /* 0x00000018007c0947 */ /* 0x000fea0003800000 */
[----:B------:R-:W0:Y:S01]  /*0c50*/  S2UR UR5, SR_CgaCtaId ;  /* 0x00000000000579c3 */ /* 0x000e220000008800 */
[----:B------:R-:W-:Y:S02]  /*0c60*/  UMOV UR4, 0x400 ;  /* 0x0000040000047882 */ /* 0x000fe40000000000 */
[----:B0-----:R-:W-:-:S09]  /*0c70*/  ULEA UR4, UR5, UR4, 0x18 ;  /* 0x0000000405047291 */ /* 0x001fd2000f8ec0ff */
[----:B------:R-:W-:Y:S04]  /*0c80*/  LDS.64 R32, [UR4+0x18] ;  /* 0x00001804ff207984 */ /* 0x000fe80008000a00 */
[----:B------:R-:W0:Y:S04]  /*0c90*/  LDS.128 R28, [UR4+0x20] ;  /* 0x00002004ff1c7984 */ /* 0x000e280008000c00 */
[----:B------:R-:W1:Y:S04]  /*0ca0*/  LDS.128 R24, [UR4+0x30] ;  /* 0x00003004ff187984 */ /* 0x000e680008000c00 */
[----:B------:R-:W3:Y:S04]  /*0cb0*/  LDS.128 R20, [UR4+0x40] ;  /* 0x00004004ff147984 */ /* 0x000ee80008000c00 */
[----:B------:R-:W4:Y:S04]  /*0cc0*/  LDS.128 R16, [UR4+0x50] ;  /* 0x00005004ff107984 */ /* 0x000f280008000c00 */
[----:B------:R-:W5:Y:S04]  /*0cd0*/  LDS.128 R12, [UR4+0x60] ;  /* 0x00006004ff0c7984 */ /* 0x000f680008000c00 */
[----:B------:R-:W5:Y:S04]  /*0ce0*/  LDS.128 R8, [UR4+0x70] ;  /* 0x00007004ff087984 */ /* 0x000f680008000c00 */
[----:B--2---:R-:W2:Y:S01]  /*0cf0*/  LDS.128 R4, [UR4+0x80] ;  /* 0x00008004ff047984 */ /* 0x004ea20008000c00 */
[----:B0-----:R-:W-:-:S04]  /*0d00*/  IADD3 R35, P1, P2, R28, R32, R2 ;  /* 0x000000201c237210 */ /* 0x001fc80007a3e002 */
[----:B-1----:R-:W-:Y:S02]  /*0d10*/  IADD3 R35, P3, P4, R24, R35, R30 ;  /* 0x0000002318237210 */ /* 0x002fe40007c7e01e */
[----:B------:R-:W-:Y:S02]  /*0d20*/  IADD3.X R29, PT, PT, R29, R33, R3, P1, P2 ;  /* 0x000000211d1d7210 */ /* 0x000fe40000fe4403 */
[----:B---3--:R-:W-:Y:S02]  /*0d30*/  IADD3 R3, P1, P2, R20, R35, R26 ;  /* 0x0000002314037210 */ /* 0x008fe40007a3e01a */
[----:B------:R-:W-:Y:S02]  /*0d40*/  IADD3.X R25, PT, PT, R25, R29, R31, P3, P4 ;  /* 0x0000001d19197210 */ /* 0x000fe40001fe841f */
[----:B----4-:R-:W-:Y:S02]  /*0d50*/  IADD3 R3, P3, P4, R16, R3, R22 ;  /* 0x0000000310037210 */ /* 0x010fe40007c7e016 */
[----:B------:R-:W-:-:S02]  /*0d60*/  IADD3.X R21, PT, PT, R21, R25, R27, P1, P2 ;  /* 0x0000001915157210 */ /* 0x000fc40000fe441b */
[----:B-----5:R-:W-:Y:S02]  /*0d70*/  IADD3 R3, P1, P2, R12, R3, R18 ;  /* 0x000000030c037210 */ /* 0x020fe40007a3e012 */
[----:B------:R-:W-:Y:S02]  /*0d80*/  IADD3.X R17, PT, PT, R17, R21, R23, P3, P4 ;  /* 0x0000001511117210 */ /* 0x000fe40001fe8417 */
[----:B------:R-:W-:Y:S02]  /*0d90*/  IADD3 R3, P3, P4, R8, R3, R14 ;  /* 0x0000000308037210 */ /* 0x000fe40007c7e00e */
[----:B------:R-:W-:Y:S02]  /*0da0*/  IADD3.X R13, PT, PT, R13, R17, R19, P1, P2 ;  /* 0x000000110d0d7210 */ /* 0x000fe40000fe4413 */
[----:B--2---:R-:W-:Y:S02]  /*0db0*/  IADD3 R3, P1, P2, R4, R3, R10 ;  /* 0x0000000304037210 */ /* 0x004fe40007a3e00a */
[----:B------:R-:W-:-:S02]  /*0dc0*/  IADD3.X R9, PT, PT, R9, R13, R15, P3, P4 ;  /* 0x0000000d09097210 */ /* 0x000fc40001fe840f */
[----:B------:R-:W-:Y:S02]  /*0dd0*/  IADD3 R2, P3, PT, R3, R6, RZ ;  /* 0x0000000603027210 */ /* 0x000fe40007f7e0ff */
[----:B------:R-:W-:-:S05]  /*0de0*/  IADD3.X R3, PT, PT, R5, R9, R11, P1, P2 ;  /* 0x0000000905037210 */ /* 0x000fca0000fe440b */
[----:B------:R-:W-:Y:S01]  /*0df0*/  IMAD.X R3, R3, 0x1, R7, P3 ;  /* 0x0000000103037824 */ /* 0x000fe200018e0607 */
[----:B------:R-:W-:Y:S06]  /*0e00*/  BRA `(.L_x_16) ;  /* 0x00000018000c7947 */ /* 0x000fec0003800000 */
.L_x_15:
[----:B------:R-:W-:Y:S01]  /*0e10*/  LOP3.LUT R0, R5, 0x3e0, RZ, 0xc0, !PT ;  /* 0x000003e005007812 */ /* 0x000fe200078ec0ff */
[----:B------:R-:W0:Y:S03]  /*0e20*/  S2R R12, SR_LANEID ;  /* 0x00000000000c7919 */ /* 0x000e260000000000 */
[----:B------:R-:W-:Y:S01]  /*0e30*/  LOP3.LUT R9, RZ, R0, RZ, 0x33, !PT ;  /* 0x00000000ff097212 */ /* 0x000fe200078e33ff */
[----:B------:R-:W-:-:S04]  /*0e40*/  VIADD R7, R0, 0x20 ;  /* 0x0000002000077836 */ /* 0x000fc80000000000 */
[----:B------:R-:W-:Y:S01]  /*0e50*/  IMAD.IADD R9, R9, 0x1, R4 ;  /* 0x0000000109097824 */ /* 0x000fe200078e0204 */
[----:B------:R-:W-:-:S04]  /*0e60*/  ISETP.GT.AND P0, PT, R7, R4, PT ;  /* 0x000000040700720c */ /* 0x000fc80003f04270 */
[----:B------:R-:W-:-:S05]  /*0e70*/  SEL R9, R9, 0x1f, P0 ;  /* 0x0000001f09097807 */ /* 0x000fca0000000000 */
[----:B-----5:R-:W1:Y:S04]  /*0e80*/  SHFL.DOWN PT, R0, R2, 0x1, R9 ;  /* 0x0820000002007989 */ /* 0x020e6800000e0009 */
[----:B------:R-:W2:Y:S01]  /*0e90*/  SHFL.DOWN PT, R6, R3, 0x1, R9 ;  /* 0x0820000003067989 */ /* 0x000ea200000e0009 */
[C---:B0-----:R-:W-:Y:S01]  /*0ea0*/  ISETP.GE.AND P0, PT, R12.reuse, R9, PT ;  /* 0x000000090c00720c */ /* 0x041fe20003f06270 */
[C---:B------:R-:W-:Y:S01]  /*0eb0*/  VIADD R8, R12.reuse, 0x2 ;  /* 0x000000020c087836 */ /* 0x040fe20000000000 */
[----:B------:R-:W-:Y:S02]  /*0ec0*/  ISETP.NE.AND P2, PT, R12, RZ, PT ;  /* 0x000000ff0c00720c */ /* 0x000fe40003f45270 */
[----:B-1----:R-:W-:Y:S02]  /*0ed0*/  SEL R7, R0, RZ, !P0 ;  /* 0x000000ff00077207 */ /* 0x002fe40004000000 */
[----:B--2---:R-:W-:-:S02]  /*0ee0*/  SEL R6, R6, RZ, !P0 ;  /* 0x000000ff06067207 */ /* 0x004fc40004000000 */
[----:B------:R-:W-:-:S05]  /*0ef0*/  IADD3 R7, P0, PT, R2, R7, RZ ;  /* 0x0000000702077210 */ /* 0x000fca0007f1e0ff */
[----:B------:R-:W-:Y:S01]  /*0f00*/  IMAD.X R11, R3, 0x1, R6, P0 ;  /* 0x00000001030b7824 */ /* 0x000fe200000e0606 */
[----:B------:R-:W0:Y:S01]  /*0f10*/  SHFL.DOWN PT, R0, R7, 0x2, R9 ;  /* 0x0840000007007989 */ /* 0x000e2200000e0009 */
[----:B------:R-:W-:-:S03]  /*0f20*/  ISETP.GT.AND P0, PT, R8, R9, PT ;  /* 0x000000090800720c */ /* 0x000fc60003f04270 */
[----:B------:R-:W1:Y:S01]  /*0f30*/  SHFL.DOWN PT, R6, R11, 0x2, R9 ;  /* 0x084000000b067989 */ /* 0x000e6200000e0009 */
[----:B0-----:R-:W-:-:S04]  /*0f40*/  SEL R0, R0, RZ, !P0 ;  /* 0x000000ff00007207 */ /* 0x001fc80004000000 */
[----:B------:R-:W-:Y:S02]  /*0f50*/  IADD3 R8, P1, PT, R0, R7, RZ ;  /* 0x0000000700087210 */ /* 0x000fe40007f3e0ff */
[----:B-1----:R-:W-:-:S03]  /*0f60*/  SEL R6, R6, RZ, !P0 ;  /* 0x000000ff06067207 */ /* 0x002fc60004000000 */
[----:B------:R-:W0:Y:S02]  /*0f70*/  SHFL.DOWN PT, R0, R8, 0x4, R9 ;  /* 0x0880000008007989 */ /* 0x000e2400000e0009 */
[----:B------:R-:W-:Y:S02]  /*0f80*/  IMAD.X R10, R6, 0x1, R11, P1 ;  /* 0x00000001060a7824 */ /* 0x000fe400008e060b */
[----:B------:R-:W-:Y:S01]  /*0f90*/  VIADD R6, R12, 0x4 ;  /* 0x000000040c067836 */ /* 0x000fe20000000000 */
[----:B------:R-:W1:Y:S02]  /*0fa0*/  @!P2 S2R R11, SR_CgaCtaId ;  /* 0x00000000000ba919 */ /* 0x000e640000008800 */
[----:B------:R-:W2:Y:S02]  /*0fb0*/  SHFL.DOWN PT, R2, R10, 0x4, R9 ;  /* 0x088000000a027989 */ /* 0x000ea400000e0009 */
[----:B------:R-:W-:Y:S01]  /*0fc0*/  ISETP.GT.AND P0, PT, R6, R9, PT ;  /* 0x000000090600720c */ /* 0x000fe20003f04270 */
[----:B------:R-:W-:-:S03]  /*0fd0*/  VIADD R6, R12, 0x8 ;  /* 0x000000080c067836 */ /* 0x000fc60000000000 */
[----:B0-----:R-:W-:-:S04]  /*0fe0*/  SEL R0, R0, RZ, !P0 ;  /* 0x000000ff00007207 */ /* 0x001fc80004000000 */
[----:B------:R-:W-:Y:S02]  /*0ff0*/  IADD3 R3, P1, PT, R0, R8, RZ ;  /* 0x0000000800037210 */ /* 0x000fe40007f3e0ff */
[----:B--2---:R-:W-:-:S03]  /*1000*/  SEL R2, R2, RZ, !P0 ;  /* 0x000000ff02027207 */ /* 0x004fc60004000000 */
[----:B------:R-:W0:Y:S01]  /*1010*/  SHFL.DOWN PT, R0, R3, 0x8, R9 ;  /* 0x0900000003007989 */ /* 0x000e2200000e0009 */
[----:B------:R-:W-:Y:S01]  /*1020*/  ISETP.GT.AND P0, PT, R6, R9, PT ;  /* 0x000000090600720c */ /* 0x000fe20003f04270 */
[----:B------:R-:W-:-:S05]  /*1030*/  IMAD.X R7, R2, 0x1, R10, P1 ;  /* 0x0000000102077824 */ /* 0x000fca00008e060a */
[----:B------:R-:W2:Y:S01]  /*1040*/  SHFL.DOWN PT, R2, R7, 0x8, R9 ;  /* 0x0900000007027989 */ /* 0x000ea200000e0009 */
[----:B0-----:R-:W-:-:S04]  /*1050*/  SEL R0, R0, RZ, !P0 ;  /* 0x000000ff00007207 */ /* 0x001fc80004000000 */
[----:B------:R-:W-:Y:S02]  /*1060*/  IADD3 R6, P1, PT, R0, R3, RZ ;  /* 0x0000000300067210 */ /* 0x000fe40007f3e0ff */
[----:B--2---:R-:W-:-:S03]  /*1070*/  SEL R2, R2, RZ, !P0 ;  /* 0x000000ff02027207 */ /* 0x004fc60004000000 */
[----:B------:R-:W0:Y:S02]  /*1080*/  SHFL.DOWN PT, R0, R6, 0x10, R9 ;  /* 0x0a00000006007989 */ /* 0x000e2400000e0009 */
[----:B------:R-:W-:Y:S01]  /*1090*/  IMAD.X R8, R2, 0x1, R7, P1 ;  /* 0x0000000102087824 */ /* 0x000fe200008e0607 */
[----:B------:R-:W-:Y:S01]  /*10a0*/  @!P2 SHF.R.U32.HI R7, RZ, 0x2, R5 ;  /* 0x00000002ff07a819 */ /* 0x000fe20000011605 */
[----:B------:R-:W-:-:S03]  /*10b0*/  VIADD R2, R12, 0x10 ;  /* 0x000000100c027836 */ /* 0x000fc60000000000 */
[----:B------:R-:W2:Y:S01]  /*10c0*/  SHFL.DOWN PT, R3, R8, 0x10, R9 ;  /* 0x0a00000008037989 */ /* 0x000ea200000e0009 */
[----:B------:R-:W-:Y:S02]  /*10d0*/  @!P2 LOP3.LUT R7, R7, 0xf8, RZ, 0xc0, !PT ;  /* 0x000000f80707a812 */ /* 0x000fe400078ec0ff */
[----:B------:R-:W-:Y:S02]  /*10e0*/  ISETP.GT.AND P0, PT, R2, R9, PT ;  /* 0x000000090200720c */ /* 0x000fe40003f04270 */
[----:B------:R-:W-:-:S04]  /*10f0*/  @!P2 MOV R2, 0x400 ;  /* 0x000004000002a802 */ /* 0x000fc80000000f00 */
[----:B-1----:R-:W-:-:S05]  /*1100*/  @!P2 LEA R10, R11, R2, 0x18 ;  /* 0x000000020b0aa211 */ /* 0x002fca00078ec0ff */
[----:B------:R-:W-:Y:S01]  /*1110*/  @!P2 IMAD.IADD R7, R7, 0x1, R10 ;  /* 0x000000010707a824 */ /* 0x000fe200078e020a */
[----:B0-----:R-:W-:-:S04]  /*1120*/  SEL R0, R0, RZ, !P0 ;  /* 0x000000ff00007207 */ /* 0x001fc80004000000 */
[----:B------:R-:W-:Y:S02]  /*1130*/  IADD3 R2, P1, PT, R0, R6, RZ ;  /* 0x0000000600027210 */ /* 0x000fe40007f3e0ff */
[----:B--2---:R-:W-:Y:S02]  /*1140*/  SEL R3, R3, RZ, !P0 ;  /* 0x000000ff03037207 */ /* 0x004fe40004000000 */
[----:B------:R-:W-:-:S03]  /*1150*/  ISETP.NE.AND P0, PT, R5, RZ, PT ;  /* 0x000000ff0500720c */ /* 0x000fc60003f05270 */
[----:B------:R-:W-:-:S05]  /*1160*/  IMAD.X R3, R3, 0x1, R8, P1 ;  /* 0x0000000103037824 */ /* 0x000fca00008e0608 */
[----:B------:R1:W-:Y:S01]  /*1170*/  @!P2 STS.64 [R7+0x10], R2 ;  /* 0x000010020700a388 */ /* 0x0003e20000000a00 */
[----:B------:R-:W-:Y:S06]  /*1180*/  BAR.SYNC.DEFER_BLOCKING 0x0 ;  /* 0x0000000000007b1d */ /* 0x000fec0000010000 */
[----:B------:R-:W-:Y:S05]  /*1190*/  @P0 BRA `(.L_x_16) ;  /* 0x0000001400280947 */ /* 0x000fea0003800000 */
[----:B------:R-:W0:Y:S01]  /*11a0*/  S2UR UR5, SR_CgaCtaId ;  /* 0x00000000000579c3 */ /* 0x000e220000008800 */
[----:B------:R-:W-:Y:S01]  /*11b0*/  UMOV UR4, 0x400 ;  /* 0x0000040000047882 */ /* 0x000fe20000000000 */
[C---:B------:R-:W-:Y:S02]  /*11c0*/  ISETP.GT.AND P2, PT, R4.reuse, 0x40, PT ;  /* 0x000000400400780c */ /* 0x040fe40003f44270 */
[C---:B------:R-:W-:Y:S02]  /*11d0*/  ISETP.GT.AND P1, PT, R4.reuse, 0x20, PT ;  /* 0x000000200400780c */ /* 0x040fe40003f24270 */
[C---:B------:R-:W-:Y:S02]  /*11e0*/  ISETP.GT.AND P5, PT, R4.reuse, 0x180, PT ;  /* 0x000001800400780c */ /* 0x040fe40003fa4270 */
[----:B------:R-:W-:Y:S01]  /*11f0*/  ISETP.GT.AND P6, PT, R4, 0x1a0, PT ;  /* 0x000001a00400780c */ /* 0x000fe20003fc4270 */
[----:B0-----:R-:W-:-:S09]  /*1200*/  ULEA UR4, UR5, UR4, 0x18 ;  /* 0x0000000405047291 */ /* 0x001fd2000f8ec0ff */
[----:B------:R-:W0:Y:S04]  /*1210*/  LDS.128 R8, [UR4+0x20] ;  /* 0x00002004ff087984 */ /* 0x000e280008000c00 */
[----:B-1----:R-:W1:Y:S04]  /*1220*/  LDS.64 R6, [UR4+0x18] ;  /* 0x00001804ff067984 */ /* 0x002e680008000a00 */
[----:B------:R-:W2:Y:S04]  /*1230*/  LDS.128 R12, [UR4+0x30] ;  /* 0x00003004ff0c7984 */ /* 0x000ea80008000c00 */
[----:B------:R-:W3:Y:S04]  /*1240*/  LDS.128 R16, [UR4+0x40] ;  /* 0x00004004ff107984 */ /* 0x000ee80008000c00 */
[----:B------:R-:W4:Y:S04]  /*1250*/  LDS.128 R20, [UR4+0x50] ;  /* 0x00005004ff147984 */ /* 0x000f280008000c00 */
[----:B------:R-:W5:Y:S04]  /*1260*/  LDS.128 R24, [UR4+0x60] ;  /* 0x00006004ff187984 */ /* 0x000f680008000c00 */
[----:B------:R-:W5:Y:S04]  /*1270*/  LDS.128 R32, [UR4+0x70] ;  /* 0x00007004ff207984 */ /* 0x000f680008000c00 */
[----:B------:R-:W5:Y:S01]  /*1280*/  LDS.128 R28, [UR4+0x80] ;  /* 0x00008004ff1c7984 */ /* 0x000f620008000c00 */
[----:B0-----:R-:W-:-:S02]  /*1290*/  SEL R5, R8, RZ, P2 ;  /* 0x000000ff08057207 */ /* 0x001fc40001000000 */
[----:B------:R-:W-:Y:S02]  /*12a0*/  SEL R8, R9, RZ, P2 ;  /* 0x000000ff09087207 */ /* 0x000fe40001000000 */
[----:B-1----:R-:W-:Y:S02]  /*12b0*/  SEL R0, R6, RZ, P1 ;  /* 0x000000ff06007207 */ /* 0x002fe40000800000 */
[----:B------:R-:W-:Y:S02]  /*12c0*/  SEL R7, R7, RZ, P1 ;  /* 0x000000ff07077207 */ /* 0x000fe40000800000 */
[C---:B------:R-:W-:Y:S02]  /*12d0*/  ISETP.GT.AND P1, PT, R4.reuse, 0x60, PT ;  /* 0x000000600400780c */ /* 0x040fe40003f24270 */
[----:B------:R-:W-:Y:S02]  /*12e0*/  ISETP.GT.AND P2, PT, R4, 0x80, PT ;  /* 0x000000800400780c */ /* 0x000fe40003f44270 */
[----:B------:R-:W-:-:S02]  /*12f0*/  IADD3 R0, P3, P4, R5, R0, R2 ;  /* 0x0000000005007210 */ /* 0x000fc40007c7e002 */
[----:B------:R-:W-:Y:S02]  /*1300*/  SEL R5, R10, RZ, P1 ;  /* 0x000000ff0a057207 */ /* 0x000fe40000800000 */
[----:B------:R-:W-:Y:S02]  /*1310*/  SEL R11, R11, RZ, P1 ;  /* 0x000000ff0b0b7207 */ /* 0x000fe40000800000 */
[----:B--2---:R-:W-:Y:S02]  /*1320*/  SEL R2, R12, RZ, P2 ;  /* 0x000000ff0c027207 */ /* 0x004fe40001000000 */
[----:B------:R-:W-:Y:S02]  /*1330*/  SEL R6, R13, RZ, P2 ;  /* 0x000000ff0d067207 */ /* 0x000fe40001000000 */
[C---:B------:R-:W-:Y:S02]  /*1340*/  ISETP.GT.AND P1, PT, R4.reuse, 0xa0, PT ;  /* 0x000000a00400780c */ /* 0x040fe40003f24270 */
[----:B------:R-:W-:-:S02]  /*1350*/  ISETP.GT.AND P2, PT, R4, 0xc0, PT ;  /* 0x000000c00400780c */ /* 0x000fc40003f44270 */
[----:B------:R-:W-:Y:S02]  /*1360*/  IADD3.X R7, PT, PT, R8, R7, R3, P3, P4 ;  /* 0x0000000708077210 */ /* 0x000fe40001fe8403 */
[----:B------:R-:W-:Y:S02]  /*1370*/  IADD3 R2, P3, P4, R2, R0, R5 ;  /* 0x0000000002027210 */ /* 0x000fe40007c7e005 */
[----:B------:R-:W-:Y:S02]  /*1380*/  SEL R3, R14, RZ, P1 ;  /* 0x000000ff0e037207 */ /* 0x000fe40000800000 */
[----:B---3--:R-:W-:Y:S02]  /*1390*/  SEL R0, R16, RZ, P2 ;  /* 0x000000ff10007207 */ /* 0x008fe40001000000 */
[----:B------:R-:W-:Y:S02]  /*13a0*/  SEL R14, R15, RZ, P1 ;  /* 0x000000ff0f0e7207 */ /* 0x000fe40000800000 */
[----:B------:R-:W-:-:S02]  /*13b0*/  ISETP.GT.AND P1, PT, R4, 0xe0, PT ;  /* 0x000000e00400780c */ /* 0x000fc40003f24270 */
[----:B------:R-:W-:Y:S02]  /*13c0*/  IADD3.X R6, PT, PT, R6, R7, R11, P3, P4 ;  /* 0x0000000706067210 */ /* 0x000fe40001fe840b */
[----:B------:R-:W-:Y:S02]  /*13d0*/  SEL R5, R17, RZ, P2 ;  /* 0x000000ff11057207 */ /* 0x000fe40001000000 */
[----:B------:R-:W-:Y:S02]  /*13e0*/  IADD3 R0, P3, P4, R0, R2, R3 ;  /* 0x0000000200007210 */ /* 0x000fe40007c7e003 */
[----:B------:R-:W-:Y:S02]  /*13f0*/  ISETP.GT.AND P2, PT, R4, 0x100, PT ;  /* 0x000001000400780c */ /* 0x000fe40003f44270 */
[----:B------:R-:W-:Y:S02]  /*1400*/  SEL R3, R18, RZ, P1 ;  /* 0x000000ff12037207 */ /* 0x000fe40000800000 */
[----:B------:R-:W-:-:S02]  /*1410*/  SEL R19, R19, RZ, P1 ;  /* 0x000000ff13137207 */ /* 0x000fc40000800000 */
[----:B------:R-:W-:Y:S02]  /*1420*/  ISETP.GT.AND P1, PT, R4, 0x120, PT ;  /* 0x000001200400780c */ /* 0x000fe40003f24270 */
[----:B------:R-:W-:Y:S02]  /*1430*/  IADD3.X R5, PT, PT, R5, R6, R14, P3, P4 ;  /* 0x0000000605057210 */ /* 0x000fe40001fe840e */
[----:B----4-:R-:W-:Y:S02]  /*1440*/  SEL R2, R20, RZ, P2 ;  /* 0x000000ff14027207 */ /* 0x010fe40001000000 */
[----:B------:R-:W-:Y:S02]  /*1450*/  SEL R6, R21, RZ, P2 ;  /* 0x000000ff15067207 */ /* 0x000fe40001000000 */
[----:B------:R-:W-:Y:S02]  /*1460*/  ISETP.GT.AND P2, PT, R4, 0x140, PT ;  /* 0x000001400400780c */ /* 0x000fe40003f44270 */
[----:B------:R-:W-:-:S02]  /*1470*/  SEL R7, R22, RZ, P1 ;  /* 0x000000ff16077207 */ /* 0x000fc40000800000 */
[----:B------:R-:W-:Y:S02]  /*1480*/  SEL R22, R23, RZ, P1 ;  /* 0x000000ff17167207 */ /* 0x000fe40000800000 */
[----:B------:R-:W-:Y:S02]  /*1490*/  IADD3 R2, P3, P4, R2, R0, R3 ;  /* 0x0000000002027210 */ /* 0x000fe40007c7e003 */
[----:B------:R-:W-:Y:S02]  /*14a0*/  ISETP.GT.AND P1, PT, R4, 0x160, PT ;  /* 0x000001600400780c */ /* 0x000fe40003f24270 */
[----:B-----5:R-:W-:Y:S02]  /*14b0*/  SEL R0, R24, RZ, P2 ;  /* 0x000000ff18007207 */ /* 0x020fe40001000000 */
[----:B------:R-:W-:Y:S02]  /*14c0*/  IADD3.X R6, PT, PT, R6, R5, R19, P3, P4 ;  /* 0x0000000506067210 */ /* 0x000fe40001fe8413 */
[----:B------:R-:W-:-:S02]  /*14d0*/  SEL R3, R26, RZ, P1 ;  /* 0x000000ff1a037207 */ /* 0x000fc40000800000 */
[----:B------:R-:W-:Y:S02]  /*14e0*/  SEL R27, R27, RZ, P1 ;  /* 0x000000ff1b1b7207 */ /* 0x000fe40000800000 */
[----:B------:R-:W-:Y:S02]  /*14f0*/  SEL R5, R25, RZ, P2 ;  /* 0x000000ff19057207 */ /* 0x000fe40001000000 */
[----:B------:R-:W-:Y:S02]  /*1500*/  IADD3 R0, P1, P3, R0, R2, R7 ;  /* 0x0000000200007210 */ /* 0x000fe40007b3e007 */
[----:B------:R-:W-:Y:S02]  /*1510*/  SEL R2, R32, RZ, P5 ;  /* 0x000000ff20027207 */ /* 0x000fe40002800000 */
[----:B------:R-:W-:Y:S02]  /*1520*/  ISETP.GT.AND P2, PT, R4, 0x1c0, PT ;  /* 0x000001c00400780c */ /* 0x000fe40003f44270 */
[----:B------:R-:W-:-:S02]  /*1530*/  IADD3.X R5, PT, PT, R5, R6, R22, P1, P3 ;  /* 0x0000000605057210 */ /* 0x000fc40000fe6416 */
[----:B------:R-:W-:Y:S02]  /*1540*/  IADD3 R2, P3, P4, R2, R0, R3 ;  /* 0x0000000002027210 */ /* 0x000fe40007c7e003 */
[----:B------:R-:W-:Y:S02]  /*1550*/  SEL R0, R34, RZ, P6 ;  /* 0x000000ff22007207 */ /* 0x000fe40003000000 */
[----:B------:R-:W-:Y:S02]  /*1560*/  SEL R3, R28, RZ, P2 ;  /* 0x000000ff1c037207 */ /* 0x000fe40001000000 */
[----:B------:R-:W-:Y:S02]  /*1570*/  ISETP.GT.AND P1, PT, R4, 0x1e0, PT ;  /* 0x000001e00400780c */ /* 0x000fe40003f24270 */
[----:B------:R-:W-:Y:S02]  /*1580*/  SEL R4, R33, RZ, P5 ;  /* 0x000000ff21047207 */ /* 0x000fe40002800000 */
[----:B------:R-:W-:-:S02]  /*1590*/  SEL R35, R35, RZ, P6 ;  /* 0x000000ff23237207 */ /* 0x000fc40003000000 */
[----:B------:R-:W-:Y:S02]  /*15a0*/  IADD3 R3, P5, P6, R3, R2, R0 ;  /* 0x0000000203037210 */ /* 0x000fe40007ebe000 */
[----:B------:R-:W-:Y:S02]  /*15b0*/  SEL R2, R30, RZ, P1 ;  /* 0x000000ff1e027207 */ /* 0x000fe40000800000 */
[----:B------:R-:W-:Y:S02]  /*15c0*/  IADD3.X R4, PT, PT, R4, R5, R27, P3, P4 ;  /* 0x0000000504047210 */ /* 0x000fe40001fe841b */
[----:B------:R-:W-:Y:S02]  /*15d0*/  SEL R0, R29, RZ, P2 ;  /* 0x000000ff1d007207 */ /* 0x000fe40001000000 */
[----:B------:R-:W-:Y:S02]  /*15e0*/  IADD3 R2, P2, PT, R2, R3, RZ ;  /* 0x0000000302027210 */ /* 0x000fe40007f5e0ff */
[----:B------:R-:W-:-:S02]  /*15f0*/  SEL R3, R31, RZ, P1 ;  /* 0x000000ff1f037207 */ /* 0x000fc40000800000 */
[----:B------:R-:W-:-:S05]  /*1600*/  IADD3.X R0, PT, PT, R0, R4, R35, P5, P6 ;  /* 0x0000000400007210 */ /* 0x000fca0002fec423 */
[----:B------:R-:W-:Y:S01]  /*1610*/  IMAD.X R3, R3, 0x1, R0, P2 ;  /* 0x0000000103037824 */ /* 0x000fe200010e0600 */
[----:B------:R-:W-:Y:S06]  /*1620*/  BRA `(.L_x_16) ;  /* 0x0000001000047947 */ /* 0x000fec0003800000 */
.L_x_2:
[----:B------:R-:W0:Y:S01]  /*1630*/  S2R R39, SR_TID.X ;  /* 0x0000000000277919 */ /* 0x000e220000002100 */
[----:B------:R-:W1:Y:S02]  /*1640*/  LDCU.64 UR4, c[0x0][0x380] ;  /* 0x00007000ff0477ac */ /* 0x000e640008000a00 */
[----:B-1----:R-:W-:Y:S02]  /*1650*/  IMAD.U32 R2, RZ, RZ, UR4 ;  /* 0x00000004ff027e24 */ /* 0x002fe4000f8e00ff */
[----:B------:R-:W-:Y:S02]  /*1660*/  IMAD.U32 R3, RZ, RZ, UR5 ;  /* 0x00000005ff037e24 */ /* 0x000fe4000f8e00ff */
[----:B0-----:R-:W-:-:S05]  /*1670*/  IMAD.WIDE.U32 R18, R39, 0x8, R2 ;  /* 0x0000000827127825 */ /* 0x001fca00078e0002 */
[----:B------:R-:W2:Y:S04]  /*1680*/  LDG.E.64.CONSTANT R20, desc[UR6][R18.64] ;  /* 0x0000000612147981 */ /* 0x000ea8000c1e9b00 */
[----:B------:R-:W2:Y:S04]  /*1690*/  LDG.E.64.CONSTANT R6, desc[UR6][R18.64+0x1000] ;  /* 0x0010000612067981 */ /* 0x000ea8000c1e9b00 */
[----:B------:R-:W2:Y:S04]  /*16a0*/  LDG.E.64.CONSTANT R8, desc[UR6][R18.64+0x2000] ;  /* 0x0020000612087981 */ /* 0x000ea8000c1e9b00 */
[----:B------:R-:W3:Y:S04]  /*16b0*/  LDG.E.64.CONSTANT R10, desc[UR6][R18.64+0x3000] ;  /* 0x00300006120a7981 */ /* 0x000ee8000c1e9b00 */
[----:B------:R-:W3:Y:S04]  /*16c0*/  LDG.E.64.CONSTANT R12, desc[UR6][R18.64+0x4000] ;  /* 0x00400006120c7981 */ /* 0x000ee8000c1e9b00 */
[----:B------:R-:W4:Y:S04]  /*16d0*/  LDG.E.64.CONSTANT R14, desc[UR6][R18.64+0x5000] ;  /* 0x00500006120e7981 */ /* 0x000f28000c1e9b00 */
[----:B------:R-:W4:Y:S01]  /*16e0*/  LDG.E.64.CONSTANT R16, desc[UR6][R18.64+0x6000] ;  /* 0x0060000612107981 */ /* 0x000f22000c1e9b00 */
[----:B------:R-:W-:Y:S01]  /*16f0*/  UMOV UR4, 0xe00 ;  /* 0x00000e0000047882 */ /* 0x000fe20000000000 */
[----:B--2---:R-:W-:-:S04]  /*1700*/  IADD3 R43, P0, P1, R8, R6, R20 ;  /* 0x00000006082b7210 */ /* 0x004fc8000791e014 */
[----:B------:R-:W-:Y:S02]  /*1710*/  IADD3.X R7, PT, PT, R9, R7, R21, P0, P1 ;  /* 0x0000000709077210 */ /* 0x000fe400007e2415 */
[----:B------:R-:W-:Y:S02]  /*1720*/  ISETP.GE.U32.AND P0, PT, R4, 0x1c00, PT ;  /* 0x00001c000400780c */ /* 0x000fe40003f06070 */
[----:B---3--:R-:W-:-:S04]  /*1730*/  IADD3 R43, P2, P3, R12, R10, R43 ;  /* 0x0000000a0c2b7210 */ /* 0x008fc80007b5e02b */
[----:B------:R-:W-:Y:S02]  /*1740*/  IADD3.X R11, PT, PT, R13, R11, R7, P2, P3 ;  /* 0x0000000b0d0b7210 */ /* 0x000fe400017e6407 */
[----:B----4-:R-:W-:-:S04]  /*1750*/  IADD3 R43, P1, P4, R16, R14, R43 ;  /* 0x0000000e102b7210 */ /* 0x010fc80007c3e02b */
[----:B------:R-:W-:Y:S01]  /*1760*/  IADD3.X R41, PT, PT, R17, R15, R11, P1, P4 ;  /* 0x0000000f11297210 */ /* 0x000fe20000fe840b */
[----:B------:R-:W-:Y:S08]  /*1770*/  @!P0 BRA `(.L_x_17) ;  /* 0x0000000000708947 */ /* 0x000ff00003800000 */
[----:B------:R-:W0:Y:S01]  /*1780*/  LDC R20, c[0x0][0x390] ;  /* 0x0000e400ff147b82 */ /* 0x000e220000000800 */
[----:B------:R-:W-:Y:S01]  /*1790*/  VIADD R21, R4, 0xfffff200 ;  /* 0xfffff20004157836 */ /* 0x000fe20000000000 */
[----:B------:R-:W-:-:S06]  /*17a0*/  UMOV UR4, 0xe00 ;  /* 0x00000e0000047882 */ /* 0x000fcc0000000000 */
[----:B------:R-:W1:Y:S02]  /*17b0*/  LDC.64 R2, c[0x0][0x380] ;  /* 0x0000e000ff027b82 */ /* 0x000e640000000a00 */
.L_x_19:
[----:B------:R-:W-:-:S04]  /*17c0*/  VIADD R7, R39, UR4 ;  /* 0x0000000427077c36 */ /* 0x000fc80008000000 */
[----:B-1----:R-:W-:-:S05]  /*17d0*/  IMAD.WIDE.U32 R6, R7, 0x8, R2 ;  /* 0x0000000807067825 */ /* 0x002fca00078e0002 */
[----:B------:R-:W2:Y:S04]  /*17e0*/  LDG.E.64.CONSTANT R4, desc[UR6][R6.64] ;  /* 0x0000000606047981 */ /* 0x000ea8000c1e9b00 */
[----:B------:R-:W2:Y:S04]  /*17f0*/  LDG.E.64.CONSTANT R8, desc[UR6][R6.64+0x1000] ;  /* 0x0010000606087981 */ /* 0x000ea8000c1e9b00 */
[----:B------:R-:W3:Y:S04]  /*1800*/  LDG.E.64.CONSTANT R10, desc[UR6][R6.64+0x2000] ;  /* 0x00200006060a7981 */ /* 0x000ee8000c1e9b00 */
[----:B------:R-:W3:Y:S04]  /*1810*/  LDG.E.64.CONSTANT R12, desc[UR6][R6.64+0x3000] ;  /* 0x00300006060c7981 */ /* 0x000ee8000c1e9b00 */
[----:B------:R-:W4:Y:S04]  /*1820*/  LDG.E.64.CONSTANT R14, desc[UR6][R6.64+0x4000] ;  /* 0x00400006060e7981 */ /* 0x000f28000c1e9b00 */
[----:B------:R-:W4:Y:S04]  /*1830*/  LDG.E.64.CONSTANT R16, desc[UR6][R6.64+0x5000] ;  /* 0x0050000606107981 */ /* 0x000f28000c1e9b00 */
[----:B------:R-:W5:Y:S01]  /*1840*/  LDG.E.64.CONSTANT R18, desc[UR6][R6.64+0x6000] ;  /* 0x0060000606127981 */ /* 0x000f62000c1e9b00 */
[----:B--2---:R-:W-:Y:S01]  /*1850*/  IADD3 R43, P0, P1, R8, R4, R43 ;  /* 0x00000004082b7210 */ /* 0x004fe2000791e02b */
[----:B0-----:R-:W-:-:S03]  /*1860*/  IMAD.MOV.U32 R4, RZ, RZ, R20 ;  /* 0x000000ffff047224 */ /* 0x001fc600078e0014 */
[----:B------:R-:W-:Y:S01]  /*1870*/  IADD3.X R5, PT, PT, R9, R5, R41, P0, P1 ;  /* 0x0000000509057210 */ /* 0x000fe200007e2429 */
[----:B------:R-:W-:Y:S01]  /*1880*/  VIADD R0, R4, -UR4 ;  /* 0x8000000404007c36 */ /* 0x000fe20008000000 */
[----:B---3--:R-:W-:-:S04]  /*1890*/  IADD3 R43, P2, P3, R12, R10, R43 ;  /* 0x0000000a0c2b7210 */ /* 0x008fc80007b5e02b */
[----:B------:R-:W-:Y:S02]  /*18a0*/  ISETP.GE.AND P0, PT, R0, 0xe00, PT ;  /* 0x00000e000000780c */ /* 0x000fe40003f06270 */
[----:B------:R-:W-:Y:S02]  /*18b0*/  IADD3.X R11, PT, PT, R13, R11, R5, P2, P3 ;  /* 0x0000000b0d0b7210 */ /* 0x000fe400017e6405 */
[----:B----4-:R-:W-:-:S04]  /*18c0*/  IADD3 R43, P1, P4, R16, R14, R43 ;  /* 0x0000000e102b7210 */ /* 0x010fc80007c3e02b */
[----:B-----5:R-:W-:Y:S02]  /*18d0*/  IADD3 R43, P2, PT, R18, R43, RZ ;  /* 0x0000002b122b7210 */ /* 0x020fe40007f5e0ff */
[----:B------:R-:W-:-:S05]  /*18e0*/  IADD3.X R15, PT, PT, R17, R15, R11, P1, P4 ;  /* 0x0000000f110f7210 */ /* 0x000fca0000fe840b */
[----:B------:R-:W-:Y:S01]  /*18f0*/  IMAD.X R41, R19, 0x1, R15, P2 ;  /* 0x0000000113297824 */ /* 0x000fe200010e060f */
[----:B------:R-:W-:Y:S06]  /*1900*/  @!P0 BRA `(.L_x_18) ;  /* 0x0000000800248947 */ /* 0x000fec0003800000 */
[----:B------:R-:W-:-:S06]  /*1910*/  UIADD3 UR4, UPT, UPT, UR4, 0xe00, URZ ;  /* 0x00000e0004047890 */ /* 0x000fcc000fffe0ff */
[----:B------:R-:W-:-:S13]  /*1920*/  ISETP.LT.AND P0, PT, R21, UR4, PT ;  /* 0x0000000415007c0c */ /* 0x000fda000bf01270 */
[----:B------:R-:W-:Y:S05]  /*1930*/  @!P0 BRA `(.L_x_19) ;  /* 0xfffffffc00a08947 */ /* 0x000fea000383ffff */
.L_x_17:
[----:B------:R-:W-:-:S13]  /*1940*/  ISETP.LE.AND P0, PT, R4, UR4, PT ;  /* 0x0000000404007c0c */ /* 0x000fda000bf03270 */
[----:B------:R-:W-:Y:S05]  /*1950*/  @P0 BRA `(.L_x_18) ;  /* 0x0000000800100947 */ /* 0x000fea0003800000 */
[----:B------:R-:W-:Y:S01]  /*1960*/  VIADD R0, R4, -UR4 ;  /* 0x8000000404007c36 */ /* 0x000fe20008000000 */
[----:B------:R-:W-:Y:S04]  /*1970*/  BSSY.RECONVERGENT B1, `(.L_x_18) ;  /* 0x0000082000017945 */ /* 0x000fe80003800200 */
[----:B------:R-:W-:-:S13]  /*1980*/  ISETP.GE.AND P0, PT, R39, R0, PT ;  /* 0x000000002700720c */ /* 0x000fda0003f06270 */
[----:B------:R-:W-:Y:S05]  /*1990*/  @P0 BRA `(.L_x_20) ;  /* 0x0000000400fc0947 */ /* 0x000fea0003800000 */
[----:B------:R-:W-:Y:S01]  /*19a0*/  LOP3.LUT R5, RZ, R39, RZ, 0x33, !PT ;  /* 0x00000027ff057212 */ /* 0x000fe200078e33ff */
[----:B------:R-:W-:Y:S01]  /*19b0*/  BSSY.RECONVERGENT B2, `(.L_x_21) ;  /* 0x0000015000027945 */ /* 0x000fe20003800200 */
[----:B------:R-:W-:Y:S02]  /*19c0*/  IMAD.MOV.U32 R45, RZ, RZ, R39 ;  /* 0x000000ffff2d7224 */ /* 0x000fe400078e0027 */
[----:B------:R-:W-:-:S04]  /*19d0*/  IADD3 R4, PT, PT, R4, -UR4, R5 ;  /* 0x8000000404047c10 */ /* 0x000fc8000fffe005 */
[C---:B------:R-:W-:Y:S02]  /*19e0*/  LOP3.LUT R5, R4.reuse, 0x600, RZ, 0xc0, !PT ;  /* 0x0000060004057812 */ /* 0x040fe400078ec0ff */
[----:B------:R-:W-:Y:S02]  /*19f0*/  ISETP.GE.U32.AND P1, PT, R4, 0x600, PT ;  /* 0x000006000400780c */ /* 0x000fe40003f26070 */
[----:B------:R-:W-:-:S13]  /*1a00*/  ISETP.NE.AND P0, PT, R5, 0x600, PT ;  /* 0x000006000500780c */ /* 0x000fda0003f05270 */
[----:B------:R-:W-:Y:S05]  /*1a10*/  @!P0 BRA `(.L_x_22) ;  /* 0x0000000000388947 */ /* 0x000fea0003800000 */
[----:B------:R-:W-:Y:S01]  /*1a20*/  LEA.HI R4, R4, 0x1, RZ, 0x17 ;  /* 0x0000000104047811 */ /* 0x000fe200078fb8ff */
[----:B------:R-:W-:Y:S02]  /*1a30*/  VIADD R7, R39, UR4 ;  /* 0x0000000427077c36 */ /* 0x000fe40008000000 */
[----:B------:R-:W-:Y:S01]  /*1a40*/  IMAD.MOV.U32 R45, RZ, RZ, R39 ;  /* 0x000000ffff2d7224 */ /* 0x000fe200078e0027 */
[----:B------:R-:W-:-:S05]  /*1a50*/  LOP3.LUT R4, R4, 0x3, RZ, 0xc0, !PT ;  /* 0x0000000304047812 */ /* 0x000fca00078ec0ff */
[----:B------:R-:W-:-:S07]  /*1a60*/  IMAD.MOV R6, RZ, RZ, -R4 ;  /* 0x000000ffff067224 */ /* 0x000fce00078e0a04 */
.L_x_23:
[----:B------:R-:W-:-:S06]  /*1a70*/  IMAD.WIDE.U32 R4, R7, 0x8, R2 ;  /* 0x0000000807047825 */ /* 0x000fcc00078e0002 */
[----:B------:R-:W2:Y:S01]  /*1a80*/  LDG.E.64.CONSTANT R4, desc[UR6][R4.64] ;  /* 0x0000000604047981 */ /* 0x000ea2000c1e9b00 */
[----:B------:R-:W-:Y:S02]  /*1a90*/  VIADD R6, R6, 0x1 ;  /* 0x0000000106067836 */ /* 0x000fe40000000000 */
[----:B------:R-:W-:Y:S02]  /*1aa0*/  VIADD R45, R45, 0x200 ;  /* 0x000002002d2d7836 */ /* 0x000fe40000000000 */
[----:B------:R-:W-:Y:S01]  /*1ab0*/  VIADD R7, R7, 0x200 ;  /* 0x0000020007077836 */ /* 0x000fe20000000000 */
[----:B------:R-:W-:Y:S02]  /*1ac0*/  ISETP.NE.AND P0, PT, R6, RZ, PT ;  /* 0x000000ff0600720c */ /* 0x000fe40003f05270 */
[----:B--2---:R-:W-:-:S05]  /*1ad0*/  IADD3 R43, P2, PT, R4, R43, RZ ;  /* 0x0000002b042b7210 */ /* 0x004fca0007f5e0ff */
[----:B------:R-:W-:-:S06]  /*1ae0*/  IMAD.X R41, R5, 0x1, R41, P2 ;  /* 0x0000000105297824 */ /* 0x000fcc00010e0629 */
[----:B------:R-:W-:Y:S05]  /*1af0*/  @P0 BRA `(.L_x_23) ;  /* 0xfffffffc00dc0947 */ /* 0x000fea000383ffff */
.L_x_22:
[----:B------:R-:W-:Y:S05]  /*1b00*/  BSYNC.RECONVERGENT B2 ;  /* 0x0000000000027941 */ /* 0x000fea0003800200 */
.L_x_21:
[----:B------:R-:W-:Y:S05]  /*1b10*/  @!P1 BRA `(.L_x_20) ;  /* 0x00000004009c9947 */ /* 0x000fea0003800000 */
[----:B------:R-:W0:Y:S01]  /*1b20*/  LDCU.64 UR8, c[0x0][0x380] ;  /* 0x00007000ff0877ac */ /* 0x000e220008000a00 */
[----:B------:R-:W-:Y:S01]  /*1b30*/  IMAD.IADD R7, R0, 0x1, -R45 ;  /* 0x0000000100077824 */ /* 0x000fe200078e0a2d */
[C---:B------:R-:W-:Y:S01]  /*1b40*/  IADD3 R4, P0, PT, R45.reuse, UR4, RZ ;  /* 0x000000042d047c10 */ /* 0x040fe2000ff1e0ff */
[----:B------:R-:W-:Y:S01]  /*1b50*/  BSSY.RECONVERGENT B2, `(.L_x_24) ;  /* 0x0000039000027945 */ /* 0x000fe20003800200 */
[----:B------:R-:W-:Y:S02]  /*1b60*/  VIADD R38, R45, UR4 ;  /* 0x000000042d267c36 */ /* 0x000fe40008000000 */
[----:B------:R-:W-:Y:S01]  /*1b70*/  ISETP.GT.AND P1, PT, R7, 0x1800, PT ;  /* 0x000018000700780c */ /* 0x000fe20003f24270 */
[----:B------:R-:W-:Y:S01]  /*1b80*/  IMAD.X R5, RZ, RZ, RZ, P0 ;  /* 0x000000ffff057224 */ /* 0x000fe200000e06ff */
[----:B0-----:R-:W-:-:S04]  /*1b90*/  LEA R6, P0, R4, UR8, 0x3 ;  /* 0x0000000804067c11 */ /* 0x001fc8000f8018ff */
[----:B------:R-:W-:Y:S02]  /*1ba0*/  LEA.HI.X R4, R4, UR9, R5, 0x3, P0 ;  /* 0x0000000904047c11 */ /* 0x000fe400080f1c05 */
[----:B------:R-:W-:-:S05]  /*1bb0*/  IADD3 R6, P0, PT, R6, 0x2000, RZ ;  /* 0x0000200006067810 */ /* 0x000fca0007f1e0ff */
[----:B------:R-:W-:Y:S01]  /*1bc0*/  IMAD.X R7, RZ, RZ, R4, P0 ;  /* 0x000000ffff077224 */ /* 0x000fe200000e0604 */
[----:B------:R-:W-:Y:S01]  /*1bd0*/  PLOP3.LUT P0, PT, PT, PT, PT, 0x80, 0x8 ;  /* 0x000000000008781c */ /* 0x000fe20003f0f070 */
[----:B------:R-:W-:-:S12]  /*1be0*/  @!P1 BRA `(.L_x_25) ;  /* 0x0000000000bc9947 */ /* 0x000fd80003800000 */
[----:B------:R-:W-:Y:S01]  /*1bf0*/  PLOP3.LUT P0, PT, PT, PT, PT, 0x8, 0x80 ;  /* 0x000000000080781c */ /* 0x000fe20003f0e170 */
[----:B------:R-:W-:-:S12]  /*1c00*/  VIADD R40, R0, 0xffffe800 ;  /* 0xffffe80000287836 */ /* 0x000fd80000000000 */
.L_x_26:
[C-C-:B------:R-:W-:Y:S01]  /*1c10*/  IMAD.WIDE.U32 R8, R38.reuse, 0x8, R2.reuse ;  /* 0x0000000826087825 */ /* 0x140fe200078e0002 */
[----:B------:R-:W2:Y:S03]  /*1c20*/  LDG.E.64.CONSTANT R4, desc[UR6][R6.64+-0x1000] ;  /* 0xfff0000606047981 */ /* 0x000ea6000c1e9b00 */
[----:B------:R-:W-:Y:S01]  /*1c30*/  VIADD R25, R38, 0x800 ;  /* 0x0000080026197836 */ /* 0x000fe20000000000 */
[----:B------:R-:W3:Y:S04]  /*1c40*/  LDG.E.64.CONSTANT R10, desc[UR6][R6.64] ;  /* 0x00000006060a7981 */ /* 0x000ee8000c1e9b00 */
[----:B------:R-:W2:Y:S01]  /*1c50*/  LDG.E.64.CONSTANT R8, desc[UR6][R8.64] ;  /* 0x0000000608087981 */ /* 0x000ea2000c1e9b00 */
[----:B------:R-:W-:-:S03]  /*1c60*/  IMAD.WIDE.U32 R24, R25, 0x8, R2 ;  /* 0x0000000819187825 */ /* 0x000fc600078e0002 */
[----:B------:R-:W3:Y:S01]  /*1c70*/  LDG.E.64.CONSTANT R26, desc[UR6][R6.64+0x1000] ;  /* 0x00100006061a7981 */ /* 0x000ee2000c1e9b00 */
[----:B------:R-:W-:-:S03]  /*1c80*/  VIADD R17, R38, 0x1000 ;  /* 0x0000100026117836 */ /* 0x000fc60000000000 */
[----:B------:R-:W4:Y:S01]  /*1c90*/  LDG.E.64.CONSTANT R22, desc[UR6][R6.64+0x3000] ;  /* 0x0030000606167981 */ /* 0x000f22000c1e9b00 */
[----:B------:R-:W-:-:S03]  /*1ca0*/  IMAD.WIDE.U32 R16, R17, 0x8, R2 ;  /* 0x0000000811107825 */ /* 0x000fc600078e0002 */
[----:B------:R-:W4:Y:S04]  /*1cb0*/  LDG.E.64.CONSTANT R24, desc[UR6][R24.64] ;  /* 0x0000000618187981 */ /* 0x000f28000c1e9b00 */
[----:B------:R-:W5:Y:S04]  /*1cc0*/  LDG.E.64.CONSTANT R20, desc[UR6][R6.64+0x4000] ;  /* 0x0040000606147981 */ /* 0x000f68000c1e9b00 */
[----:B------:R-:W5:Y:S04]  /*1cd0*/  LDG.E.64.CONSTANT R18, desc[UR6][R6.64+0x5000] ;  /* 0x0050000606127981 */ /* 0x000f68000c1e9b00 */
[----:B------:R-:W5:Y:S04]  /*1ce0*/  LDG.E.64.CONSTANT R14, desc[UR6][R6.64+0x7000] ;  /* 0x00700006060e7981 */ /* 0x000f68000c1e9b00 */
[----:B------:R-:W5:Y:S01]  /*1cf0*/  LDG.E.64.CONSTANT R16, desc[UR6][R16.64] ;  /* 0x0000000610107981 */ /* 0x000f62000c1e9b00 */
[----:B------:R-:W-:-:S03]  /*1d00*/  VIADD R33, R38, 0x1800 ;  /* 0x0000180026217836 */ /* 0x000fc60000000000 */
[----:B------:R-:W5:Y:S04]  /*1d10*/  LDG.E.64.CONSTANT R12, desc[UR6][R6.64+0x8000] ;  /* 0x00800006060c7981 */ /* 0x000f68000c1e9b00 */
[----:B------:R-:W5:Y:S01]  /*1d20*/  LDG.E.64.CONSTANT R28, desc[UR6][R6.64+0x9000] ;  /* 0x00900006061c7981 */ /* 0x000f62000c1e9b00 */
[----:B------:R-:W-:-:S03]  /*1d30*/  IMAD.WIDE.U32 R32, R33, 0x8, R2 ;  /* 0x0000000821207825 */ /* 0x000fc600078e0002 */
[----:B------:R-:W5:Y:S04]  /*1d40*/  LDG.E.64.CONSTANT R30, desc[UR6][R6.64+0xb000] ;  /* 0x00b00006061e7981 */ /* 0x000f68000c1e9b00 */
[----:B------:R-:W5:Y:S04]  /*1d50*/  LDG.E.64.CONSTANT R32, desc[UR6][R32.64] ;  /* 0x0000000620207981 */ /* 0x000f68000c1e9b00 */
[----:B------:R-:W5:Y:S04]  /*1d60*/  LDG.E.64.CONSTANT R34, desc[UR6][R6.64+0xc000] ;  /* 0x00c0000606227981 */ /* 0x000f68000c1e9b00 */
[----:B------:R0:W5:Y:S01]  /*1d70*/  LDG.E.64.CONSTANT R36, desc[UR6][R6.64+0xd000] ;  /* 0x00d0000606247981 */ /* 0x000162000c1e9b00 */
[----:B------:R-:W-:-:S02]  /*1d80*/  VIADD R45, R45, 0x2000 ;  /* 0x000020002d2d7836 */ /* 0x000fc40000000000 */
[----:B------:R-:W-:Y:S01]  /*1d90*/  VIADD R38, R38, 0x2000 ;  /* 0x0000200026267836 */ /* 0x000fe20000000000 */
[----:B0-----:R-:W-:-:S05]  /*1da0*/  IADD3 R6, P6, PT, R6, 0x10000, RZ ;  /* 0x0001000006067810 */ /* 0x001fca0007fde0ff */
[----:B------:R-:W-:Y:S01]  /*1db0*/  IMAD.X R7, RZ, RZ, R7, P6 ;  /* 0x000000ffff077224 */ /* 0x000fe200030e0607 */
[----:B--2---:R-:W-:-:S04]  /*1dc0*/  IADD3 R43, P1, P2, R4, R8, R43 ;  /* 0x00000008042b7210 */ /* 0x004fc80007a3e02b */
[----:B---3--:R-:W-:Y:S02]  /*1dd0*/  IADD3 R43, P3, P4, R26, R10, R43 ;  /* 0x0000000a1a2b7210 */ /* 0x008fe40007c7e02b */
[----:B------:R-:W-:-:S04]  /*1de0*/  IADD3.X R5, PT, PT, R5, R9, R41, P1, P2 ;  /* 0x0000000905057210 */ /* 0x000fc80000fe4429 */
[----:B------:R-:W-:Y:S02]  /*1df0*/  IADD3.X R11, PT, PT, R27, R11, R5, P3, P4 ;  /* 0x0000000b1b0b7210 */ /* 0x000fe40001fe8405 */
[----:B----4-:R-:W-:-:S04]  /*1e00*/  IADD3 R43, P1, P2, R22, R24, R43 ;  /* 0x00000018162b7210 */ /* 0x010fc80007a3e02b */
[----:B------:R-:W-:Y:S02]  /*1e10*/  IADD3.X R23, PT, PT, R23, R25, R11, P1, P2 ;  /* 0x0000001917177210 */ /* 0x000fe40000fe440b */
[----:B-----5:R-:W-:-:S04]  /*1e20*/  IADD3 R43, P3, P4, R18, R20, R43 ;  /* 0x00000014122b7210 */ /* 0x020fc80007c7e02b */
[----:B------:R-:W-:Y:S02]  /*1e30*/  IADD3.X R19, PT, PT, R19, R21, R23, P3, P4 ;  /* 0x0000001513137210 */ /* 0x000fe40001fe8417 */
[----:B------:R-:W-:-:S04]  /*1e40*/  IADD3 R43, P1, P2, R14, R16, R43 ;  /* 0x000000100e2b7210 */ /* 0x000fc80007a3e02b */
[----:B------:R-:W-:Y:S02]  /*1e50*/  IADD3.X R15, PT, PT, R15, R17, R19, P1, P2 ;  /* 0x000000110f0f7210 */ /* 0x000fe40000fe4413 */
[----:B------:R-:W-:-:S04]  /*1e60*/  IADD3 R43, P3, P4, R28, R12, R43 ;  /* 0x0000000c1c2b7210 */ /* 0x000fc80007c7e02b */
[----:B------:R-:W-:Y:S02]  /*1e70*/  IADD3.X R13, PT, PT, R29, R13, R15, P3, P4 ;  /* 0x0000000d1d0d7210 */ /* 0x000fe40001fe840f */
[----:B------:R-:W-:Y:S02]  /*1e80*/  ISETP.GE.AND P3, PT, R45, R40, PT ;  /* 0x000000282d00720c */ /* 0x000fe40003f66270 */
[----:B------:R-:W-:-:S04]  /*1e90*/  IADD3 R43, P2, P1, R30, R32, R43 ;  /* 0x000000201e2b7210 */ /* 0x000fc8000795e02b */
[----:B------:R-:W-:Y:S02]  /*1ea0*/  IADD3.X R31, PT, PT, R31, R33, R13, P2, P1 ;  /* 0x000000211f1f7210 */ /* 0x000fe400017e240d */
[----:B------:R-:W-:-:S04]  /*1eb0*/  IADD3 R43, P4, P5, R36, R34, R43 ;  /* 0x00000022242b7210 */ /* 0x000fc80007d9e02b */
[----:B------:R-:W-:Y:S01]  /*1ec0*/  IADD3.X R41, PT, PT, R37, R35, R31, P4, P5 ;  /* 0x0000002325297210 */ /* 0x000fe200027ea41f */
[----:B------:R-:W-:Y:S08]  /*1ed0*/  @!P3 BRA `(.L_x_26) ;  /* 0xfffffffc004cb947 */ /* 0x000ff0000383ffff */
.L_x_25:
[----:B------:R-:W-:Y:S05]  /*1ee0*/  BSYNC.RECONVERGENT B2 ;  /* 0x0000000000027941 */ /* 0x000fea0003800200 */
.L_x_24:
[----:B------:R-:W-:Y:S01]  /*1ef0*/  IMAD.IADD R4, R0, 0x1, -R45 ;  /* 0x0000000100047824 */ /* 0x000fe200078e0a2d */
[----:B------:R-:W-:Y:S04]  /*1f00*/  BSSY.RECONVERGENT B2, `(.L_x_27) ;  /* 0x000001d000027945 */ /* 0x000fe80003800200 */
[----:B------:R-:W-:-:S13]  /*1f10*/  ISETP.GT.AND P1, PT, R4, 0x800, PT ;  /* 0x000008000400780c */ /* 0x000fda0003f24270 */
[----:B------:R-:W-:Y:S05]  /*1f20*/  @!P1 BRA `(.L_x_28) ;  /* 0x0000000000689947 */ /* 0x000fea0003800000 */
[C-C-:B------:R-:W-:Y:S01]  /*1f30*/  IMAD.WIDE.U32 R10, R38.reuse, 0x8, R2.reuse ;  /* 0x00000008260a7825 */ /* 0x140fe200078e0002 */
[----:B------:R-:W2:Y:S03]  /*1f40*/  LDG.E.64.CONSTANT R12, desc[UR6][R6.64+-0x1000] ;  /* 0xfff00006060c7981 */ /* 0x000ea6000c1e9b00 */
[----:B------:R-:W-:Y:S01]  /*1f50*/  VIADD R19, R38, 0x800 ;  /* 0x0000080026137836 */ /* 0x000fe20000000000 */
[----:B------:R-:W3:Y:S04]  /*1f60*/  LDG.E.64.CONSTANT R14, desc[UR6][R6.64] ;  /* 0x00000006060e7981 */ /* 0x000ee8000c1e9b00 */
[----:B------:R-:W2:Y:S01]  /*1f70*/  LDG.E.64.CONSTANT R10, desc[UR6][R10.64] ;  /* 0x000000060a0a7981 */ /* 0x000ea2000c1e9b00 */
[----:B------:R-:W-:-:S03]  /*1f80*/  IMAD.WIDE.U32 R18, R19, 0x8, R2 ;  /* 0x0000000813127825 */ /* 0x000fc600078e0002 */
[----:B------:R-:W3:Y:S04]  /*1f90*/  LDG.E.64.CONSTANT R16, desc[UR6][R6.64+0x1000] ;  /* 0x0010000606107981 */ /* 0x000ee8000c1e9b00 */
[----:B------:R-:W4:Y:S04]  /*1fa0*/  LDG.E.64.CONSTANT R20, desc[UR6][R6.64+0x3000] ;  /* 0x0030000606147981 */ /* 0x000f28000c1e9b00 */
[----:B------:R-:W4:Y:S04]  /*1fb0*/  LDG.E.64.CONSTANT R18, desc[UR6][R18.64] ;  /* 0x0000000612127981 */ /* 0x000f28000c1e9b00 */
[----:B------:R-:W5:Y:S04]  /*1fc0*/  LDG.E.64.CONSTANT R4, desc[UR6][R6.64+0x4000] ;  /* 0x0040000606047981 */ /* 0x000f68000c1e9b00 */
[----:B------:R-:W5:Y:S01]  /*1fd0*/  LDG.E.64.CONSTANT R8, desc[UR6][R6.64+0x5000] ;  /* 0x0050000606087981 */ /* 0x000f62000c1e9b00 */
[----:B------:R-:W-:-:S02]  /*1fe0*/  VIADD R45, R45, 0x1000 ;  /* 0x000010002d2d7836 */ /* 0x000fc40000000000 */
[----:B------:R-:W-:Y:S01]  /*1ff0*/  VIADD R38, R38, 0x1000 ;  /* 0x0000100026267836 */ /* 0x000fe20000000000 */
[----:B--2---:R-:W-:-:S04]  /*2000*/  IADD3 R43, P0, P1, R12, R10, R43 ;  /* 0x0000000a0c2b7210 */ /* 0x004fc8000791e02b */
[----:B------:R-:W-:Y:S02]  /*2010*/  IADD3.X R13, PT, PT, R13, R11, R41, P0, P1 ;  /* 0x0000000b0d0d7210 */ /* 0x000fe400007e2429 */
[----:B---3--:R-:W-:Y:S02]  /*2020*/  IADD3 R43, P0, P1, R16, R14, R43 ;  /* 0x0000000e102b7210 */ /* 0x008fe4000791e02b */
[----:B------:R-:W-:Y:S02]  /*2030*/  IADD3 R10, P3, PT, R6, 0x8000, RZ ;  /* 0x00008000060a7810 */ /* 0x000fe40007f7e0ff */
[----:B------:R-:W-:Y:S02]  /*2040*/  IADD3.X R15, PT, PT, R17, R15, R13, P0, P1 ;  /* 0x0000000f110f7210 */ /* 0x000fe400007e240d */
[----:B----4-:R-:W-:Y:S01]  /*2050*/  IADD3 R43, P0, P1, R20, R18, R43 ;  /* 0x00000012142b7210 */ /* 0x010fe2000791e02b */
[----:B------:R-:W-:-:S03]  /*2060*/  IMAD.X R11, RZ, RZ, R7, P3 ;  /* 0x000000ffff0b7224 */ /* 0x000fc600018e0607 */
[----:B------:R-:W-:Y:S02]  /*2070*/  IADD3.X R21, PT, PT, R21, R19, R15, P0, P1 ;  /* 0x0000001315157210 */ /* 0x000fe400007e240f */
[----:B-----5:R-:W-:Y:S01]  /*2080*/  IADD3 R43, P1, P2, R8, R4, R43 ;  /* 0x00000004082b7210 */ /* 0x020fe20007a3e02b */
[----:B------:R-:W-:Y:S01]  /*2090*/  IMAD.MOV.U32 R6, RZ, RZ, R10 ;  /* 0x000000ffff067224 */ /* 0x000fe200078e000a */
[----:B------:R-:W-:Y:S01]  /*20a0*/  PLOP3.LUT P0, PT, PT, PT, PT, 0x8, 0x80 ;  /* 0x000000000080781c */ /* 0x000fe20003f0e170 */
[----:B------:R-:W-:Y:S01]  /*20b0*/  IMAD.MOV.U32 R7, RZ, RZ, R11 ;  /* 0x000000ffff077224 */ /* 0x000fe200078e000b */
[----:B------:R-:W-:-:S11]  /*20c0*/  IADD3.X R41, PT, PT, R9, R5, R21, P1, P2 ;  /* 0x0000000509297210 */ /* 0x000fd60000fe4415 */
.L_x_28:
[----:B------:R-:W-:Y:S05]  /*20d0*/  BSYNC.RECONVERGENT B2 ;  /* 0x0000000000027941 */ /* 0x000fea0003800200 */
.L_x_27:
[----:B------:R-:W-:-:S13]  /*20e0*/  ISETP.LT.OR P0, PT, R45, R0, P0 ;  /* 0x000000002d00720c */ /* 0x000fda0000701670 */
[----:B------:R-:W-:Y:S05]  /*20f0*/  @!P0 BRA `(.L_x_20) ;  /* 0x0000000000248947 */ /* 0x000fea0003800000 */
[----:B------:R-:W-:Y:S01]  /*2100*/  IMAD.WIDE.U32 R2, R38, 0x8, R2 ;  /* 0x0000000826027825 */ /* 0x000fe200078e0002 */
[----:B------:R-:W2:Y:S04]  /*2110*/  LDG.E.64.CONSTANT R4, desc[UR6][R6.64+-0x1000] ;  /* 0xfff0000606047981 */ /* 0x000ea8000c1e9b00 */
[----:B------:R-:W3:Y:S04]  /*2120*/  LDG.E.64.CONSTANT R8, desc[UR6][R6.64] ;  /* 0x0000000606087981 */ /* 0x000ee8000c1e9b00 */
[----:B------:R-:W2:Y:S04]  /*2130*/  LDG.E.64.CONSTANT R2, desc[UR6][R2.64] ;  /* 0x0000000602027981 */ /* 0x000ea8000c1e9b00 */
[----:B------:R-:W3:Y:S01]  /*2140*/  LDG.E.64.CONSTANT R10, desc[UR6][R6.64+0x1000] ;  /* 0x00100006060a7981 */ /* 0x000ee2000c1e9b00 */
[----:B--2---:R-:W-:-:S04]  /*2150*/  IADD3 R43, P0, P1, R4, R2, R43 ;  /* 0x00000002042b7210 */ /* 0x004fc8000791e02b */
[----:B---3--:R-:W-:Y:S02]  /*2160*/  IADD3 R43, P2, P3, R10, R8, R43 ;  /* 0x000000080a2b7210 */ /* 0x008fe40007b5e02b */
[----:B------:R-:W-:-:S04]  /*2170*/  IADD3.X R41, PT, PT, R5, R3, R41, P0, P1 ;  /* 0x0000000305297210 */ /* 0x000fc800007e2429 */
[----:B------:R-:W-:-:S07]  /*2180*/  IADD3.X R41, PT, PT, R11, R9, R41, P2, P3 ;  /* 0x000000090b297210 */ /* 0x000fce00017e6429 */
.L_x_20:
[----:B------:R-:W-:Y:S05]  /*2190*/  BSYNC.RECONVERGENT B1 ;  /* 0x0000000000017941 */ /* 0x000fea0003800200 */
.L_x_18:
[----:B------:R-:W0:Y:S01]  /*21a0*/  S2R R6, SR_LANEID ;  /* 0x0000000000067919 */ /* 0x000e220000000000 */
[----:B------:R-:W1:Y:S04]  /*21b0*/  SHFL.DOWN PT, R0, R43, 0x1, 0x1f ;  /* 0x08201f002b007f89 */ /* 0x000e6800000e0000 */
[----:B------:R-:W2:Y:S01]  /*21c0*/  SHFL.DOWN PT, R2, R41, 0x1, 0x1f ;  /* 0x08201f0029027f89 */ /* 0x000ea200000e0000 */
[C---:B0-----:R-:W-:Y:S02]  /*21d0*/  ISETP.GT.AND P0, PT, R6.reuse, 0x1e, PT ;  /* 0x0000001e0600780c */ /* 0x041fe40003f04270 */
[----:B------:R-:W-:Y:S02]  /*21e0*/  ISETP.GT.AND P1, PT, R6, 0x1d, PT ;  /* 0x0000001d0600780c */ /* 0x000fe40003f24270 */
[----:B-1----:R-:W-:-:S02]  /*21f0*/  SEL R0, R0, RZ, !P0 ;  /* 0x000000ff00007207 */ /* 0x002fc40004000000 */
[----:B--2---:R-:W-:Y:S02]  /*2200*/  SEL R2, R2, RZ, !P0 ;  /* 0x000000ff02027207 */ /* 0x004fe40004000000 */
[----:B------:R-:W-:Y:S02]  /*2210*/  IADD3 R7, P0, PT, R43, R0, RZ ;  /* 0x000000002b077210 */ /* 0x000fe40007f1e0ff */
[----:B------:R-:W-:-:S03]  /*2220*/  ISETP.NE.AND P2, PT, R6, RZ, PT ;  /* 0x000000ff0600720c */ /* 0x000fc60003f45270 */
[----:B------:R-:W-:Y:S01]  /*2230*/  IMAD.X R9, R41, 0x1, R2, P0 ;  /* 0x0000000129097824 */ /* 0x000fe200000e0602 */
[----:B------:R-:W0:Y:S04]  /*2240*/  SHFL.DOWN PT, R0, R7, 0x2, 0x1f ;  /* 0x08401f0007007f89 */ /* 0x000e2800000e0000 */
[----:B------:R-:W1:Y:S05]  /*2250*/  SHFL.DOWN PT, R2, R9, 0x2, 0x1f ;  /* 0x08401f0009027f89 */ /* 0x000e6a00000e0000 */
[----:B------:R-:W2:Y:S01]  /*2260*/  @!P2 S2R R11, SR_CgaCtaId ;  /* 0x00000000000ba919 */ /* 0x000ea20000008800 */
        /* <DEDUP_REMOVED lines=12> */
[----:B------:R-:W-:-:S05]  /*2330*/  IMAD.X R9, R2, 0x1, R5, P0 ;  /* 0x0000000102097824 */ /* 0x000fca00000e0605 */
[----:B------:R-:W1:Y:S01]  /*2340*/  SHFL.DOWN PT, R2, R9, 0x8, 0x1f ;  /* 0x09001f0009027f89 */ /* 0x000e6200000e0000 */
[----:B0-----:R-:W-:-:S04]  /*2350*/  SEL R0, R0, RZ, !P1 ;  /* 0x000000ff00007207 */ /* 0x001fc80004800000 */
[----:B------:R-:W-:Y:S02]  /*2360*/  IADD3 R5, P0, PT, R0, R7, RZ ;  /* 0x0000000700057210 */ /* 0x000fe40007f1e0ff */
[----:B-1----:R-:W-:-:S03]  /*2370*/  SEL R2, R2, RZ, !P1 ;  /* 0x000000ff02027207 */ /* 0x002fc60004800000 */
[----:B------:R-:W0:Y:S01]  /*2380*/  SHFL.DOWN PT, R0, R5, 0x10, 0x1f ;  /* 0x0a001f0005007f89 */ /* 0x000e2200000e0000 */
[----:B------:R-:W-:Y:S02]  /*2390*/  ISETP.GT.AND P1, PT, R6, 0xf, PT ;  /* 0x0000000f0600780c */ /* 0x000fe40003f24270 */
[----:B------:R-:W-:Y:S01]  /*23a0*/  @!P2 SHF.R.U32.HI R6, RZ, 0x2, R39 ;  /* 0x00000002ff06a819 */ /* 0x000fe20000011627 */
[----:B------:R-:W-:Y:S01]  /*23b0*/  IMAD.X R4, R2, 0x1, R9, P0 ;  /* 0x0000000102047824 */ /* 0x000fe200000e0609 */
[----:B------:R-:W-:Y:S02]  /*23c0*/  @!P2 MOV R2, 0x400 ;  /* 0x000004000002a802 */ /* 0x000fe40000000f00 */
[----:B------:R-:W-:Y:S02]  /*23d0*/  @!P2 LOP3.LUT R6, R6, 0xf8, RZ, 0xc0, !PT ;  /* 0x000000f80606a812 */ /* 0x000fe400078ec0ff */
[----:B------:R-:W1:Y:S01]  /*23e0*/  SHFL.DOWN PT, R3, R4, 0x10, 0x1f ;  /* 0x0a001f0004037f89 */ /* 0x000e6200000e0000 */
[----:B--2---:R-:W-:-:S05]  /*23f0*/  @!P2 LEA R11, R11, R2, 0x18 ;  /* 0x000000020b0ba211 */ /* 0x004fca00078ec0ff */
[----:B------:R-:W-:Y:S01]  /*2400*/  @!P2 IMAD.IADD R11, R6, 0x1, R11 ;  /* 0x00000001060ba824 */ /* 0x000fe200078e020b */
[----:B0-----:R-:W-:-:S04]  /*2410*/  SEL R0, R0, RZ, !P1 ;  /* 0x000000ff00007207 */ /* 0x001fc80004800000 */
[----:B------:R-:W-:Y:S02]  /*2420*/  IADD3 R2, P0, PT, R0, R5, RZ ;  /* 0x0000000500027210 */ /* 0x000fe40007f1e0ff */
[----:B-1----:R-:W-:-:S05]  /*2430*/  SEL R3, R3, RZ, !P1 ;  /* 0x000000ff03037207 */ /* 0x002fca0004800000 */
[----:B------:R-:W-:Y:S01]  /*2440*/  IMAD.X R3, R3, 0x1, R4, P0 ;  /* 0x0000000103037824 */ /* 0x000fe200000e0604 */
[----:B------:R-:W-:-:S04]  /*2450*/  ISETP.NE.AND P0, PT, R39, RZ, PT ;  /* 0x000000ff2700720c */ /* 0x000fc80003f05270 */
[----:B------:R0:W-:Y:S01]  /*2460*/  @!P2 STS.64 [R11+0x10], R2 ;  /* 0x000010020b00a388 */ /* 0x0001e20000000a00 */
[----:B------:R-:W-:Y:S08]  /*2470*/  BAR.SYNC.DEFER_BLOCKING 0x0 ;  /* 0x0000000000007b1d */ /* 0x000ff00000010000 */
[----:B------:R-:W-:Y:S05]  /*2480*/  @P0 BRA `(.L_x_16) ;  /* 0x00000000006c0947 */ /* 0x000fea0003800000 */
[----:B------:R-:W1:Y:S01]  /*2490*/  S2UR UR5, SR_CgaCtaId ;  /* 0x00000000000579c3 */ /* 0x000e620000008800 */
[----:B------:R-:W-:Y:S02]  /*24a0*/  UMOV UR4, 0x400 ;  /* 0x0000040000047882 */ /* 0x000fe40000000000 */
[----:B-1----:R-:W-:-:S09]  /*24b0*/  ULEA UR4, UR5, UR4, 0x18 ;  /* 0x0000000405047291 */ /* 0x002fd2000f8ec0ff */
[----:B------:R-:W-:Y:S04]  /*24c0*/  LDS.64 R32, [UR4+0x18] ;  /* 0x00001804ff207984 */ /* 0x000fe80008000a00 */
[----:B------:R-:W1:Y:S04]  /*24d0*/  LDS.128 R28, [UR4+0x20] ;  /* 0x00002004ff1c7984 */ /* 0x000e680008000c00 */
[----:B------:R-:W2:Y:S04]  /*24e0*/  LDS.128 R24, [UR4+0x30] ;  /* 0x00003004ff187984 */ /* 0x000ea80008000c00 */
[----:B------:R-:W3:Y:S04]  /*24f0*/  LDS.128 R20, [UR4+0x40] ;  /* 0x00004004ff147984 */ /* 0x000ee80008000c00 */
[----:B------:R-:W4:Y:S04]  /*2500*/  LDS.128 R16, [UR4+0x50] ;  /* 0x00005004ff107984 */ /* 0x000f280008000c00 */
[----:B------:R-:W5:Y:S04]  /*2510*/  LDS.128 R12, [UR4+0x60] ;  /* 0x00006004ff0c7984 */ /* 0x000f680008000c00 */
[----:B0-----:R-:W0:Y:S04]  /*2520*/  LDS.128 R8, [UR4+0x70] ;  /* 0x00007004ff087984 */ /* 0x001e280008000c00 */
[----:B------:R-:W0:Y:S01]  /*2530*/  LDS.128 R4, [UR4+0x80] ;  /* 0x00008004ff047984 */ /* 0x000e220008000c00 */
[----:B-1----:R-:W-:-:S04]  /*2540*/  IADD3 R35, P1, P2, R28, R32, R2 ;  /* 0x000000201c237210 */ /* 0x002fc80007a3e002 */
[----:B--2---:R-:W-:Y:S02]  /*2550*/  IADD3 R35, P3, P4, R24, R35, R30 ;  /* 0x0000002318237210 */ /* 0x004fe40007c7e01e */
[----:B------:R-:W-:Y:S02]  /*2560*/  IADD3.X R29, PT, PT, R29, R33, R3, P1, P2 ;  /* 0x000000211d1d7210 */ /* 0x000fe40000fe4403 */
[----:B---3--:R-:W-:Y:S02]  /*2570*/  IADD3 R3, P1, P2, R20, R35, R26 ;  /* 0x0000002314037210 */ /* 0x008fe40007a3e01a */
[----:B------:R-:W-:Y:S02]  /*2580*/  IADD3.X R25, PT, PT, R25, R29, R31, P3, P4 ;  /* 0x0000001d19197210 */ /* 0x000fe40001fe841f */
[----:B----4-:R-:W-:Y:S02]  /*2590*/  IADD3 R3, P3, P4, R16, R3, R22 ;  /* 0x0000000310037210 */ /* 0x010fe40007c7e016 */
[----:B------:R-:W-:-:S02]  /*25a0*/  IADD3.X R21, PT, PT, R21, R25, R27, P1, P2 ;  /* 0x0000001915157210 */ /* 0x000fc40000fe441b */
[----:B-----5:R-:W-:Y:S02]  /*25b0*/  IADD3 R3, P1, P2, R12, R3, R18 ;  /* 0x000000030c037210 */ /* 0x020fe40007a3e012 */
[----:B------:R-:W-:Y:S02]  /*25c0*/  IADD3.X R17, PT, PT, R17, R21, R23, P3, P4 ;  /* 0x0000001511117210 */ /* 0x000fe40001fe8417 */
[----:B0-----:R-:W-:Y:S02]  /*25d0*/  IADD3 R3, P3, P4, R8, R3, R14 ;  /* 0x0000000308037210 */ /* 0x001fe40007c7e00e */
[----:B------:R-:W-:Y:S02]  /*25e0*/  IADD3.X R13, PT, PT, R13, R17, R19, P1, P2 ;  /* 0x000000110d0d7210 */ /* 0x000fe40000fe4413 */
[----:B------:R-:W-:Y:S02]  /*25f0*/  IADD3 R3, P1, P2, R4, R3, R10 ;  /* 0x0000000304037210 */ /* 0x000fe40007a3e00a */
[----:B------:R-:W-:-:S02]  /*2600*/  IADD3.X R9, PT, PT, R9, R13, R15, P3, P4 ;  /* 0x0000000d09097210 */ /* 0x000fc40001fe840f */
[----:B------:R-:W-:Y:S02]  /*2610*/  IADD3 R2, P3, PT, R3, R6, RZ ;  /* 0x0000000603027210 */ /* 0x000fe40007f7e0ff */
[----:B------:R-:W-:-:S05]  /*2620*/  IADD3.X R3, PT, PT, R5, R9, R11, P1, P2 ;  /* 0x0000000905037210 */ /* 0x000fca0000fe440b */
[----:B------:R-:W-:-:S07]  /*2630*/  IMAD.X R3, R3, 0x1, R7, P3 ;  /* 0x0000000103037824 */ /* 0x000fce00018e0607 */
.L_x_16:
[----:B------:R-:W-:Y:S05]  /*2640*/  BSYNC.RECONVERGENT B0 ;  /* 0x0000000000007941 */ /* 0x000fea0003800200 */
.L_x_1:
[----:B------:R-:W-:Y:S05]  /*2650*/  @P0 EXIT ;  /* 0x000000000000094d */ /* 0x000fea0003800000 */
[----:B------:R-:W0:Y:S01]  /*2660*/  LDCU.64 UR4, c[0x0][0x398] ;  /* 0x00007300ff0477ac */ /* 0x000e220008000a00 */
[----:B------:R-:W3:Y:S01]  /*2670*/  LDC.64 R4, c[0x0][0x388] ;  /* 0x0000e200ff047b82 */ /* 0x000ee20000000a00 */
[----:B012---:R-:W-:-:S04]  /*2680*/  IADD3 R2, P0, PT, R2, UR4, RZ ;  /* 0x0000000402027c10 */ /* 0x007fc8000ff1e0ff */
[----:B------:R-:W-:-:S05]  /*2690*/  IADD3.X R3, PT, PT, R3, UR5, RZ, P0, !PT ;  /* 0x0000000503037c10 */ /* 0x000fca00087fe4ff */
[----:B---3--:R-:W-:Y:S01]  /*26a0*/  STG.E.64 desc[UR6][R4.64], R2 ;  /* 0x0000000204007986 */ /* 0x008fe2000c101b06 */
[----:B------:R-:W-:Y:S05]  /*26b0*/  EXIT ;  /* 0x000000000000794d */ /* 0x000fea0003800000 */
.L_x_29:
[----:B------:R-:W-:-:S00]  /*26c0*/  BRA `(.L_x_29) ;  /* 0xfffffffc00fc7947 */ /* 0x000fc0000383ffff */
[----:B------:R-:W-:-:S00]  /*26d0*/  NOP ;  /* 0x0000000000007918 */ /* 0x000fc00000000000 */
        /* <DEDUP_REMOVED lines=10> */
.L_x_195:


//--------------------- .text._ZN3cub18CUB_300001_SM_10006detail6reduce18DeviceReduceKernelINS2_10policy_hubIlyN4cuda3std3__44plusIlEEE10Policy1000EN6thrust24THRUST_300001_SM_1000_NS18transform_iteratorINSD_6detail10functional5actorINSG_9compositeIJNSG_16operator_adaptorINS7_7greaterIvEEEENSH_INSG_8argumentILj0EEEEENSH_INSG_5valueIiEEEEEEEEENSF_15normal_iteratorINSD_10device_ptrIiEEEEllEEyS9_lNS7_10__identityEEEvT0_PT3_T1_NS0_13GridEvenShareIS14_EET2_T4_ --------------------------
	.section	.text._ZN3cub18CUB_300001_SM_10006detail6reduce18DeviceReduceKernelINS2_10policy_hubIlyN4cuda3std3__44plusIlEEE10Policy1000EN6thrust24THRUST_300001_SM_1000_NS18transform_iteratorINSD_6detail10functional5actorINSG_9compositeIJNSG_16operator_adaptorINS7_7greaterIvEEEENSH_INSG_8argumentILj0EEEEENSH_INSG_5valueIiEEEEEEEEENSF_15normal_iteratorINSD_10device_ptrIiEEEEllEEyS9_lNS7_10__identityEEEvT0_PT3_T1_NS0_13GridEvenShareIS14_EET2_T4_,"ax",@progbits
	.align	128
        .global         _ZN3cub18CUB_300001_SM_10006detail6reduce18DeviceReduceKernelINS2_10policy_hubIlyN4cuda3std3__44plusIlEEE10Policy1000EN6thrust24THRUST_300001_SM_1000_NS18transform_iteratorINSD_6detail10functional5actorINSG_9compositeIJNSG_16operator_adaptorINS7_7greaterIvEEEENSH_INSG_8argumentILj0EEEEENSH_INSG_5valueIiEEEEEEEEENSF_15normal_iteratorINSD_10device_ptrIiEEEEllEEyS9_lNS7_10__identityEEEvT0_PT3_T1_NS0_13GridEvenShareIS14_EET2_T4_
        .type           _ZN3cub18CUB_300001_SM_10006detail6reduce18DeviceReduceKernelINS2_10policy_hubIlyN4cuda3std3__44plusIlEEE10Policy1000EN6thrust24THRUST_300001_SM_1000_NS18transform_iteratorINSD_6detail10functional5actorINSG_9compositeIJNSG_16operator_adaptorINS7_7greaterIvEEEENSH_INSG_8argumentILj0EEEEENSH_INSG_5valueIiEEEEEEEEENSF_15normal_iteratorINSD_10device_ptrIiEEEEllEEyS9_lNS7_10__identityEEEvT0_PT3_T1_NS0_13GridEvenShareIS14_EET2_T4_,@function
        .size           _ZN3cub18CUB_300001_SM_10006detail6reduce18DeviceReduceKernelINS2_10policy_hubIlyN4cuda3std3__44plusIlEEE10Policy1000EN6thrust24THRUST_300001_SM_1000_NS18transform_iteratorINSD_6detail10functional5actorINSG_9compositeIJNSG_16operator_adaptorINS7_7greaterIvEEEENSH_INSG_8argumentILj0EEEEENSH_INSG_5valueIiEEEEEEEEENSF_15normal_iteratorINSD_10device_ptrIiEEEEllEEyS9_lNS7_10__identityEEEvT0_PT3_T1_NS0_13GridEvenShareIS14_EET2_T4_,(.L_x_196 - _ZN3cub18CUB_300001_SM_10006detail6reduce18DeviceReduceKernelINS2_10policy_hubIlyN4cuda3std3__44plusIlEEE10Policy1000EN6thrust24THRUST_300001_SM_1000_NS18transform_iteratorINSD_6detail10functional5actorINSG_9compositeIJNSG_16operator_adaptorINS7_7greaterIvEEEENSH_INSG_8argumentILj0EEEEENSH_INSG_5valueIiEEEEEEEEENSF_15normal_iteratorINSD_10device_ptrIiEEEEllEEyS9_lNS7_10__identityEEEvT0_PT3_T1_NS0_13GridEvenShareIS14_EET2_T4_)
        .other          _ZN3cub18CUB_300001_SM_10006detail6reduce18DeviceReduceKernelINS2_10policy_hubIlyN4cuda3std3__44plusIlEEE10Policy1000EN6thrust24THRUST_300001_SM_1000_NS18transform_iteratorINSD_6detail10functional5actorINSG_9compositeIJNSG_16operator_adaptorINS7_7greaterIvEEEENSH_INSG_8argumentILj0EEEEENSH_INSG_5valueIiEEEEEEEEENSF_15normal_iteratorINSD_10device_ptrIiEEEEllEEyS9_lNS7_10__identityEEEvT0_PT3_T1_NS0_13GridEvenShareIS14_EET2_T4_,@"STO_CUDA_ENTRY STV_DEFAULT"
_ZN3cub18CUB_300001_SM_10006detail6reduce18DeviceReduceKernelINS2_10policy_hubIlyN4cuda3std3__44plusIlEEE10Policy1000EN6thrust24THRUST_300001_SM_1000_NS18transform_iteratorINSD_6detail10functional5actorINSG_9compositeIJNSG_16operator_adaptorINS7_7greaterIvEEEENSH_INSG_8argumentILj0EEEEENSH_INSG_5valueIiEEEEEEEEENSF_15normal_iteratorINSD_10device_ptrIiEEEEllEEyS9_lNS7_10__identityEEEvT0_PT3_T1_NS0_13GridEvenShareIS14_EET2_T4_:
.text._ZN3cub18CUB_300001_SM_10006detail6reduce18DeviceReduceKernelINS2_10policy_hubIlyN4cuda3std3__44plusIlEEE10Policy1000EN6thrust24THRUST_300001_SM_1000_NS18transform_iteratorINSD_6detail10functional5actorINSG_9compositeIJNSG_16operator_adaptorINS7_7greaterIvEEEENSH_INSG_8argumentILj0EEEEENSH_INSG_5valueIiEEEEEEEEENSF_15normal_iteratorINSD_10device_ptrIiEEEEllEEyS9_lNS7_10__identityEEEvT0_PT3_T1_NS0_13GridEvenShareIS14_EET2_T4_:
[----:B------:R-:W-:Y:S08]  /*0000*/  LDC R1, c[0x0][0x37c] ;  /* 0x0000df00ff017b82 */ /* 0x000ff00000000800 */
[----:B------:R-:W0:Y:S01]  /*0010*/  S2UR UR17, SR_CTAID.X ;  /* 0x00000000001179c3 */ /* 0x000e220000002500 */
[----:B------:R-:W1:Y:S01]  /*0020*/  LDCU.64 UR4, c[0x0][0x3c0] ;  /* 0x00007800ff0477ac */ /* 0x000e620008000a00 */
[----:B------:R-:W-:Y:S01]  /*0030*/  BSSY.RECONVERGENT B0, `(.L_x_30) ;  /* 0x0000327000007945 */ /* 0x000fe20003800200 */
[----:B------:R-:W2:Y:S01]  /*0040*/  LDCU UR11, c[0x0][0x3c8] ;  /* 0x00007900ff0b77ac */ /* 0x000ea20008000800 */
[----:B------:R-:W3:Y:S01]  /*0050*/  LDCU.64 UR18, c[0x0][0x358] ;  /* 0x00006b00ff1277ac */ /* 0x000ee20008000a00 */
[----:B-1----:R-:W-:-:S02]  /*0060*/  IMAD.U32 R8, RZ, RZ, UR4 ;  /* 0x00000004ff087e24 */ /* 0x002fc4000f8e00ff */
[----:B------:R-:W-:Y:S01]  /*0070*/  IMAD.U32 R9, RZ, RZ, UR5 ;  /* 0x00000005ff097e24 */ /* 0x000fe2000f8e00ff */
[----:B--2---:R-:W-:Y:S02]  /*0080*/  UIMAD UR5, UR11, 0xe00, URZ ;  /* 0x00000e000b0578a4 */ /* 0x004fe4000f8e02ff */
[----:B0-----:R-:W-:Y:S02]  /*0090*/  UIMAD UR9, UR17, 0xe00, URZ ;  /* 0x00000e00110978a4 */ /* 0x001fe4000f8e02ff */
[----:B------:R-:W-:-:S04]  /*00a0*/  USHF.R.S32.HI UR4, URZ, 0x1f, UR5 ;  /* 0x0000001fff047899 */ /* 0x000fc80008011405 */
[----:B------:R-:W-:-:S04]  /*00b0*/  IADD3 R13, P1, PT, R8, -UR9, RZ ;  /* 0x80000009080d7c10 */ /* 0x000fc8000ff3e0ff */
[----:B------:R-:W-:Y:S02]  /*00c0*/  ISETP.GT.U32.AND P0, PT, R13, 0xdff, PT ;  /* 0x00000dff0d00780c */ /* 0x000fe40003f04070 */
[----:B------:R-:W-:-:S04]  /*00d0*/  IADD3.X R14, PT, PT, R9, -0x1, RZ, P1, !PT ;  /* 0xffffffff090e7810 */ /* 0x000fc80000ffe4ff */
[----:B------:R-:W-:-:S13]  /*00e0*/  ISETP.GT.U32.AND.EX P0, PT, R14, RZ, PT, P0 ;  /* 0x000000ff0e00720c */ /* 0x000fda0003f04100 */
[----:B---3--:R-:W-:Y:S05]  /*00f0*/  @P0 BRA `(.L_x_31) ;  /* 0x0000001800740947 */ /* 0x008fea0003800000 */
[----:B------:R-:W0:Y:S01]  /*0100*/  S2R R7, SR_TID.X ;  /* 0x0000000000077919 */ /* 0x000e220000002100 */
[----:B------:R-:W-:Y:S01]  /*0110*/  VIADD R2, R8, -UR9 ;  /* 0x8000000908027c36 */ /* 0x000fe20008000000 */
[----:B------:R-:W1:Y:S01]  /*0120*/  LDCU UR6, c[0x0][0x38c] ;  /* 0x00007180ff0677ac */ /* 0x000e620008000800 */
[----:B------:R-:W-:Y:S01]  /*0130*/  BSSY.RECONVERGENT B1, `(.L_x_32) ;  /* 0x000000f000017945 */ /* 0x000fe20003800200 */
[----:B------:R-:W-:Y:S02]  /*0140*/  IMAD.MOV.U32 R0, RZ, RZ, RZ ;  /* 0x000000ffff007224 */ /* 0x000fe400078e00ff */
[----:B------:R-:W-:Y:S01]  /*0150*/  IMAD.MOV.U32 R3, RZ, RZ, RZ ;  /* 0x000000ffff037224 */ /* 0x000fe200078e00ff */
[----:B0-----:R-:W-:Y:S01]  /*0160*/  ISETP.GE.AND P0, PT, R7, R2, PT ;  /* 0x000000020700720c */ /* 0x001fe20003f06270 */
[----:B------:R-:W-:-:S12]  /*0170*/  IMAD.MOV.U32 R9, RZ, RZ, R7 ;  /* 0x000000ffff097224 */ /* 0x000fd800078e0007 */
[----:B-1----:R-:W-:Y:S05]  /*0180*/  @P0 BRA `(.L_x_33) ;  /* 0x0000000000240947 */ /* 0x002fea0003800000 */
[----:B------:R-:W0:Y:S01]  /*0190*/  LDC.64 R4, c[0x0][0x380] ;  /* 0x0000e000ff047b82 */ /* 0x000e220000000a00 */
[----:B------:R-:W-:Y:S01]  /*01a0*/  VIADD R3, R7, UR9 ;  /* 0x0000000907037c36 */ /* 0x000fe20008000000 */
[----:B------:R-:W1:Y:S03]  /*01b0*/  LDCU UR4, c[0x0][0x38c] ;  /* 0x00007180ff0477ac */ /* 0x000e660008000800 */
[----:B0-----:R-:W-:-:S06]  /*01c0*/  IMAD.WIDE.U32 R4, R3, 0x4, R4 ;  /* 0x0000000403047825 */ /* 0x001fcc00078e0004 */
[----:B------:R-:W1:Y:S01]  /*01d0*/  LDG.E R4, desc[UR18][R4.64] ;  /* 0x0000001204047981 */ /* 0x000e62000c1e1900 */
[----:B------:R-:W-:Y:S02]  /*01e0*/  VIADD R9, R7, 0x200 ;  /* 0x0000020007097836 */ /* 0x000fe40000000000 */
[----:B------:R-:W-:Y:S01]  /*01f0*/  IMAD.MOV.U32 R3, RZ, RZ, RZ ;  /* 0x000000ffff037224 */ /* 0x000fe200078e00ff */
[----:B-1----:R-:W-:-:S04]  /*0200*/  ISETP.GT.AND P0, PT, R4, UR4, PT ;  /* 0x0000000404007c0c */ /* 0x002fc8000bf04270 */
[----:B------:R-:W-:-:S09]  /*0210*/  SEL R0, RZ, 0x1, !P0 ;  /* 0x00000001ff007807 */ /* 0x000fd20004000000 */
.L_x_33:
[----:B------:R-:W-:Y:S05]  /*0220*/  BSYNC.RECONVERGENT B1 ;  /* 0x0000000000017941 */ /* 0x000fea0003800200 */
.L_x_32:
[----:B------:R-:W-:Y:S01]  /*0230*/  ISETP.GE.AND P0, PT, R9, R2, PT ;  /* 0x000000020900720c */ /* 0x000fe20003f06270 */
[----:B------:R-:W-:-:S12]  /*0240*/  BSSY.RECONVERGENT B1, `(.L_x_34) ;  /* 0x00000b6000017945 */ /* 0x000fd80003800200 */
[----:B------:R-:W-:Y:S05]  /*0250*/  @P0 BRA `(.L_x_35) ;  /* 0x0000000800d00947 */ /* 0x000fea0003800000 */
[----:B------:R-:W-:Y:S01]  /*0260*/  LOP3.LUT R5, RZ, R9, RZ, 0x33, !PT ;  /* 0x00000009ff057212 */ /* 0x000fe200078e33ff */
[----:B------:R-:W-:Y:S03]  /*0270*/  BSSY.RECONVERGENT B2, `(.L_x_36) ;  /* 0x0000056000027945 */ /* 0x000fe60003800200 */
[----:B------:R-:W-:-:S04]  /*0280*/  IADD3 R5, PT, PT, R8, -UR9, R5 ;  /* 0x8000000908057c10 */ /* 0x000fc8000fffe005 */
[C---:B------:R-:W-:Y:S02]  /*0290*/  ISETP.GE.U32.AND P1, PT, R5.reuse, 0x1e00, PT ;  /* 0x00001e000500780c */ /* 0x040fe40003f26070 */
[----:B------:R-:W-:-:S04]  /*02a0*/  LEA.HI R6, R5, 0x1, RZ, 0x17 ;  /* 0x0000000105067811 */ /* 0x000fc800078fb8ff */
[----:B------:R-:W-:-:S04]  /*02b0*/  LOP3.LUT R23, R6, 0xf, RZ, 0xc0, !PT ;  /* 0x0000000f06177812 */ /* 0x000fc800078ec0ff */
[----:B------:R-:W-:-:S03]  /*02c0*/  ISETP.NE.AND P0, PT, R23, RZ, PT ;  /* 0x000000ff1700720c */ /* 0x000fc60003f05270 */
[----:B------:R-:W-:Y:S10]  /*02d0*/  @!P1 BRA `(.L_x_37) ;  /* 0x00000004003c9947 */ /* 0x000ff40003800000 */
[----:B------:R-:W0:Y:S01]  /*02e0*/  LDCU.64 UR4, c[0x0][0x380] ;  /* 0x00007000ff0477ac */ /* 0x000e220008000a00 */
[----:B------:R-:W-:Y:S01]  /*02f0*/  IMAD.WIDE.U32 R4, R9, 0x4, RZ ;  /* 0x0000000409047825 */ /* 0x000fe200078e00ff */
[----:B------:R-:W-:-:S03]  /*0300*/  LOP3.LUT R8, R6, 0xfffff0, RZ, 0xc0, !PT ;  /* 0x00fffff006087812 */ /* 0x000fc600078ec0ff */
[----:B------:R-:W-:Y:S02]  /*0310*/  IMAD.U32 R11, RZ, RZ, UR17 ;  /* 0x00000011ff0b7e24 */ /* 0x000fe4000f8e00ff */
[----:B------:R-:W-:Y:S02]  /*0320*/  IMAD.MOV R8, RZ, RZ, -R8 ;  /* 0x000000ffff087224 */ /* 0x000fe400078e0a08 */
[----:B------:R-:W-:-:S03]  /*0330*/  IMAD.WIDE.U32 R4, R11, 0x3800, R4 ;  /* 0x000038000b047825 */ /* 0x000fc600078e0004 */
[----:B0-----:R-:W-:-:S04]  /*0340*/  IADD3 R4, P1, PT, R4, UR4, RZ ;  /* 0x0000000404047c10 */ /* 0x001fc8000ff3e0ff */
[----:B------:R-:W-:-:S04]  /*0350*/  IADD3 R4, P2, PT, R4, 0x4000, RZ ;  /* 0x0000400004047810 */ /* 0x000fc80007f5e0ff */
[----:B------:R-:W-:-:S09]  /*0360*/  IADD3.X R5, PT, PT, RZ, UR5, R5, P2, P1 ;  /* 0x00000005ff057c10 */ /* 0x000fd200097e2405 */
.L_x_38:
[----:B------:R-:W2:Y:S04]  /*0370*/  LDG.E R26, desc[UR18][R4.64+-0x4000] ;  /* 0xffc00012041a7981 */ /* 0x000ea8000c1e1900 */
[----:B------:R-:W3:Y:S04]  /*0380*/  LDG.E R22, desc[UR18][R4.64+-0x3800] ;  /* 0xffc8001204167981 */ /* 0x000ee8000c1e1900 */
[----:B------:R-:W4:Y:S04]  /*0390*/  LDG.E R24, desc[UR18][R4.64+-0x3000] ;  /* 0xffd0001204187981 */ /* 0x000f28000c1e1900 */
[----:B------:R-:W5:Y:S04]  /*03a0*/  LDG.E R25, desc[UR18][R4.64+-0x2800] ;  /* 0xffd8001204197981 */ /* 0x000f68000c1e1900 */
        /* <DEDUP_REMOVED lines=11> */
[----:B------:R-:W5:Y:S01]  /*0460*/  LDG.E R11, desc[UR18][R4.64+0x3000] ;  /* 0x00300012040b7981 */ /* 0x000f62000c1e1900 */
[----:B------:R-:W-:-:S02]  /*0470*/  VIADD R8, R8, 0x10 ;  /* 0x0000001008087836 */ /* 0x000fc40000000000 */
[----:B------:R-:W-:Y:S01]  /*0480*/  VIADD R9, R9, 0x2000 ;  /* 0x0000200009097836 */ /* 0x000fe20000000000 */
[----:B--2---:R-:W-:Y:S02]  /*0490*/  ISETP.GT.AND P1, PT, R26, UR6, PT ;  /* 0x000000061a007c0c */ /* 0x004fe4000bf24270 */
[----:B---3--:R-:W-:Y:S02]  /*04a0*/  ISETP.GT.AND P2, PT, R22, UR6, PT ;  /* 0x0000000616007c0c */ /* 0x008fe4000bf44270 */
[----:B------:R-:W-:Y:S02]  /*04b0*/  SEL R22, RZ, 0x1, !P1 ;  /* 0x00000001ff167807 */ /* 0x000fe40004800000 */
[----:B------:R-:W-:Y:S02]  /*04c0*/  SEL R27, RZ, 0x1, !P2 ;  /* 0x00000001ff1b7807 */ /* 0x000fe40005000000 */
[----:B----4-:R-:W-:Y:S02]  /*04d0*/  ISETP.GT.AND P3, PT, R24, UR6, PT ;  /* 0x0000000618007c0c */ /* 0x010fe4000bf64270 */
[----:B-----5:R-:W-:-:S02]  /*04e0*/  ISETP.GT.AND P1, PT, R25, UR6, PT ;  /* 0x0000000619007c0c */ /* 0x020fc4000bf24270 */
[----:B------:R-:W-:Y:S02]  /*04f0*/  IADD3 R22, P5, P6, R27, R0, R22 ;  /* 0x000000001b167210 */ /* 0x000fe40007ebe016 */
[----:B------:R-:W-:Y:S02]  /*0500*/  SEL R25, RZ, 0x1, !P3 ;  /* 0x00000001ff197807 */ /* 0x000fe40005800000 */
[----:B------:R-:W-:Y:S02]  /*0510*/  SEL R0, RZ, 0x1, !P1 ;  /* 0x00000001ff007807 */ /* 0x000fe40004800000 */
[----:B------:R-:W-:Y:S02]  /*0520*/  ISETP.GT.AND P3, PT, R20, UR6, PT ;  /* 0x0000000614007c0c */ /* 0x000fe4000bf64270 */
[----:B------:R-:W-:Y:S02]  /*0530*/  ISETP.GT.AND P4, PT, R21, UR6, PT ;  /* 0x0000000615007c0c */ /* 0x000fe4000bf84270 */
[----:B------:R-:W-:-:S02]  /*0540*/  IADD3 R20, P2, P1, R0, R22, R25 ;  /* 0x0000001600147210 */ /* 0x000fc4000795e019 */
[----:B------:R-:W-:Y:S02]  /*0550*/  SEL R21, RZ, 0x1, !P3 ;  /* 0x00000001ff157807 */ /* 0x000fe40005800000 */
[----:B------:R-:W-:Y:S02]  /*0560*/  SEL R0, RZ, 0x1, !P4 ;  /* 0x00000001ff007807 */ /* 0x000fe40006000000 */
[----:B------:R-:W-:Y:S02]  /*0570*/  ISETP.GT.AND P3, PT, R19, UR6, PT ;  /* 0x0000000613007c0c */ /* 0x000fe4000bf64270 */
[----:B------:R-:W-:Y:S02]  /*0580*/  ISETP.GT.AND P4, PT, R18, UR6, PT ;  /* 0x0000000612007c0c */ /* 0x000fe4000bf84270 */
[----:B------:R-:W-:Y:S02]  /*0590*/  IADD3.X R19, PT, PT, RZ, R3, RZ, P5, P6 ;  /* 0x00000003ff137210 */ /* 0x000fe40002fec4ff */
        /* <DEDUP_REMOVED lines=26> */
[----:B------:R-:W-:Y:S02]  /*0740*/  ISETP.NE.AND P3, PT, R8, RZ, PT ;  /* 0x000000ff0800720c */ /* 0x000fe40003f65270 */
[----:B------:R-:W-:Y:S02]  /*0750*/  SEL R3, RZ, 0x1, !P4 ;  /* 0x00000001ff037807 */ /* 0x000fe40006000000 */
[----:B------:R-:W-:Y:S02]  /*0760*/  IADD3.X R11, PT, PT, RZ, R11, RZ, P2, P1 ;  /* 0x0000000bff0b7210 */ /* 0x000fe400017e24ff */
[----:B------:R-:W-:Y:S02]  /*0770*/  IADD3 R0, P1, P2, R0, R10, R3 ;  /* 0x0000000a00007210 */ /* 0x000fe40007a3e003 */
[----:B------:R-:W-:-:S02]  /*0780*/  IADD3 R4, P4, PT, R4, 0x8000, RZ ;  /* 0x0000800004047810 */ /* 0x000fc40007f9e0ff */
[----:B------:R-:W-:-:S03]  /*0790*/  IADD3.X R3, PT, PT, RZ, R11, RZ, P5, P6 ;  /* 0x0000000bff037210 */ /* 0x000fc60002fec4ff */
[----:B------:R-:W-:Y:S01]  /*07a0*/  IMAD.X R5, RZ, RZ, R5, P4 ;  /* 0x000000ffff057224 */ /* 0x000fe200020e0605 */
[----:B------:R-:W-:Y:S01]  /*07b0*/  IADD3.X R3, PT, PT, RZ, R3, RZ, P1, P2 ;  /* 0x00000003ff037210 */ /* 0x000fe20000fe44ff */
[----:B------:R-:W-:Y:S06]  /*07c0*/  @P3 BRA `(.L_x_38) ;  /* 0xfffffff800e83947 */ /* 0x000fec000383ffff */
.L_x_37:
[----:B------:R-:W-:Y:S05]  /*07d0*/  BSYNC.RECONVERGENT B2 ;  /* 0x0000000000027941 */ /* 0x000fea0003800200 */
.L_x_36:
[----:B------:R-:W-:Y:S05]  /*07e0*/  @!P0 BRA `(.L_x_35) ;  /* 0x00000004006c8947 */ /* 0x000fea0003800000 */
[----:B------:R-:W-:Y:S01]  /*07f0*/  ISETP.GE.U32.AND P1, PT, R23, 0x8, PT ;  /* 0x000000081700780c */ /* 0x000fe20003f26070 */
[----:B------:R-:W-:Y:S01]  /*0800*/  BSSY.RECONVERGENT B2, `(.L_x_39) ;  /* 0x000002b000027945 */ /* 0x000fe20003800200 */
[----:B------:R-:W-:-:S04]  /*0810*/  LOP3.LUT R16, R6, 0x7, RZ, 0xc0, !PT ;  /* 0x0000000706107812 */ /* 0x000fc800078ec0ff */
[----:B------:R-:W-:-:S07]  /*0820*/  ISETP.NE.AND P0, PT, R16, RZ, PT ;  /* 0x000000ff1000720c */ /* 0x000fce0003f05270 */
[----:B------:R-:W-:Y:S06]  /*0830*/  @!P1 BRA `(.L_x_40) ;  /* 0x00000000009c9947 */ /* 0x000fec0003800000 */
[----:B------:R-:W0:Y:S01]  /*0840*/  LDCU.64 UR4, c[0x0][0x380] ;  /* 0x00007000ff0477ac */ /* 0x000e220008000a00 */
[----:B------:R-:W-:-:S04]  /*0850*/  IADD3 R5, P1, PT, R9, UR9, RZ ;  /* 0x0000000909057c10 */ /* 0x000fc8000ff3e0ff */
[----:B------:R-:W-:Y:S02]  /*0860*/  LEA.HI.X.SX32 R8, R9, RZ, 0x1, P1 ;  /* 0x000000ff09087211 */ /* 0x000fe400008f0eff */
[C---:B0-----:R-:W-:Y:S01]  /*0870*/  LEA R4, P1, R5.reuse, UR4, 0x2 ;  /* 0x0000000405047c11 */ /* 0x041fe2000f8210ff */
[----:B------:R-:W0:Y:S03]  /*0880*/  LDCU UR4, c[0x0][0x38c] ;  /* 0x00007180ff0477ac */ /* 0x000e260008000800 */
[----:B------:R-:W-:-:S05]  /*0890*/  LEA.HI.X R5, R5, UR5, R8, 0x2, P1 ;  /* 0x0000000505057c11 */ /* 0x000fca00088f1408 */
[----:B------:R-:W0:Y:S04]  /*08a0*/  LDG.E R17, desc[UR18][R4.64] ;  /* 0x0000001204117981 */ /* 0x000e28000c1e1900 */
[----:B------:R-:W2:Y:S04]  /*08b0*/  LDG.E R8, desc[UR18][R4.64+0x800] ;  /* 0x0008001204087981 */ /* 0x000ea8000c1e1900 */
[----:B------:R-:W3:Y:S04]  /*08c0*/  LDG.E R10, desc[UR18][R4.64+0x1000] ;  /* 0x00100012040a7981 */ /* 0x000ee8000c1e1900 */
[----:B------:R-:W4:Y:S04]  /*08d0*/  LDG.E R11, desc[UR18][R4.64+0x1800] ;  /* 0x00180012040b7981 */ /* 0x000f28000c1e1900 */
[----:B------:R-:W5:Y:S04]  /*08e0*/  LDG.E R12, desc[UR18][R4.64+0x2000] ;  /* 0x00200012040c7981 */ /* 0x000f68000c1e1900 */
[----:B------:R-:W5:Y:S04]  /*08f0*/  LDG.E R13, desc[UR18][R4.64+0x2800] ;  /* 0x00280012040d7981 */ /* 0x000f68000c1e1900 */
[----:B------:R-:W5:Y:S04]  /*0900*/  LDG.E R14, desc[UR18][R4.64+0x3000] ;  /* 0x00300012040e7981 */ /* 0x000f68000c1e1900 */
[----:B------:R1:W5:Y:S01]  /*0910*/  LDG.E R15, desc[UR18][R4.64+0x3800] ;  /* 0x00380012040f7981 */ /* 0x000362000c1e1900 */
[----:B------:R-:W-:Y:S01]  /*0920*/  VIADD R9, R9, 0x1000 ;  /* 0x0000100009097836 */ /* 0x000fe20000000000 */
[----:B0-----:R-:W-:-:S02]  /*0930*/  ISETP.GT.AND P1, PT, R17, UR4, PT ;  /* 0x0000000411007c0c */ /* 0x001fc4000bf24270 */
[----:B--2---:R-:W-:Y:S02]  /*0940*/  ISETP.GT.AND P2, PT, R8, UR4, PT ;  /* 0x0000000408007c0c */ /* 0x004fe4000bf44270 */
[----:B------:R-:W-:Y:S02]  /*0950*/  SEL R8, RZ, 0x1, !P1 ;  /* 0x00000001ff087807 */ /* 0x000fe40004800000 */
[----:B------:R-:W-:Y:S02]  /*0960*/  SEL R17, RZ, 0x1, !P2 ;  /* 0x00000001ff117807 */ /* 0x000fe40005000000 */
[----:B---3--:R-:W-:Y:S02]  /*0970*/  ISETP.GT.AND P1, PT, R10, UR4, PT ;  /* 0x000000040a007c0c */ /* 0x008fe4000bf24270 */
[----:B----4-:R-:W-:Y:S02]  /*0980*/  ISETP.GT.AND P2, PT, R11, UR4, PT ;  /* 0x000000040b007c0c */ /* 0x010fe4000bf44270 */
[----:B------:R-:W-:-:S02]  /*0990*/  IADD3 R8, P5, P6, R17, R0, R8 ;  /* 0x0000000011087210 */ /* 0x000fc40007ebe008 */
[----:B------:R-:W-:Y:S02]  /*09a0*/  SEL R11, RZ, 0x1, !P1 ;  /* 0x00000001ff0b7807 */ /* 0x000fe40004800000 */
[----:B------:R-:W-:Y:S02]  /*09b0*/  SEL R0, RZ, 0x1, !P2 ;  /* 0x00000001ff007807 */ /* 0x000fe40005000000 */
[----:B-----5:R-:W-:Y:S02]  /*09c0*/  ISETP.GT.AND P3, PT, R12, UR4, PT ;  /* 0x000000040c007c0c */ /* 0x020fe4000bf64270 */
[----:B------:R-:W-:Y:S02]  /*09d0*/  ISETP.GT.AND P4, PT, R13, UR4, PT ;  /* 0x000000040d007c0c */ /* 0x000fe4000bf84270 */
[----:B------:R-:W-:Y:S02]  /*09e0*/  IADD3 R0, P1, P2, R0, R8, R11 ;  /* 0x0000000800007210 */ /* 0x000fe40007a3e00b */
[----:B-1----:R-:W-:-:S02]  /*09f0*/  SEL R5, RZ, 0x1, !P3 ;  /* 0x00000001ff057807 */ /* 0x002fc40005800000 */
[----:B------:R-:W-:Y:S02]  /*0a00*/  SEL R4, RZ, 0x1, !P4 ;  /* 0x00000001ff047807 */ /* 0x000fe40006000000 */
[----:B------:R-:W-:Y:S02]  /*0a10*/  ISETP.GT.AND P4, PT, R14, UR4, PT ;  /* 0x000000040e007c0c */ /* 0x000fe4000bf84270 */
[----:B------:R-:W-:Y:S02]  /*0a20*/  ISETP.GT.AND P3, PT, R15, UR4, PT ;  /* 0x000000040f007c0c */ /* 0x000fe4000bf64270 */
[----:B------:R-:W-:Y:S02]  /*0a30*/  IADD3.X R8, PT, PT, RZ, R3, RZ, P5, P6 ;  /* 0x00000003ff087210 */ /* 0x000fe40002fec4ff */
[----:B------:R-:W-:Y:S02]  /*0a40*/  IADD3 R4, P5, P6, R4, R0, R5 ;  /* 0x0000000004047210 */ /* 0x000fe40007ebe005 */
[----:B------:R-:W-:-:S02]  /*0a50*/  SEL R3, RZ, 0x1, !P4 ;  /* 0x00000001ff037807 */ /* 0x000fc40006000000 */
[----:B------:R-:W-:Y:S02]  /*0a60*/  SEL R0, RZ, 0x1, !P3 ;  /* 0x00000001ff007807 */ /* 0x000fe40005800000 */
[----:B------:R-:W-:Y:S02]  /*0a70*/  IADD3.X R5, PT, PT, RZ, R8, RZ, P1, P2 ;  /* 0x00000008ff057210 */ /* 0x000fe40000fe44ff */
[----:B------:R-:W-:Y:S02]  /*0a80*/  IADD3 R0, P1, P2, R0, R4, R3 ;  /* 0x0000000400007210 */ /* 0x000fe40007a3e003 */
[----:B------:R-:W-:-:S04]  /*0a90*/  IADD3.X R3, PT, PT, RZ, R5, RZ, P5, P6 ;  /* 0x00000005ff037210 */ /* 0x000fc80002fec4ff */
[----:B------:R-:W-:-:S07]  /*0aa0*/  IADD3.X R3, PT, PT, RZ, R3, RZ, P1, P2 ;  /* 0x00000003ff037210 */ /* 0x000fce0000fe44ff */
.L_x_40:
[----:B------:R-:W-:Y:S05]  /*0ab0*/  BSYNC.RECONVERGENT B2 ;  /* 0x0000000000027941 */ /* 0x000fea0003800200 */
.L_x_39:
        /* <DEDUP_REMOVED lines=15> */
[----:B------:R-:W4:Y:S01]  /*0bb0*/  LDG.E R10, desc[UR18][R4.64+0x1000] ;  /* 0x00100012040a7981 */ /* 0x000f22000c1e1900 */
[----:B------:R-:W-:Y:S01]  /*0bc0*/  VIADD R9, R9, 0x800 ;  /* 0x0000080009097836 */ /* 0x000fe20000000000 */
[----:B0-----:R-:W-:-:S02]  /*0bd0*/  ISETP.GT.AND P1, PT, R12, UR4, PT ;  /* 0x000000040c007c0c */ /* 0x001fc4000bf24270 */
[----:B--2---:R-:W-:Y:S02]  /*0be0*/  ISETP.GT.AND P2, PT, R8, UR4, PT ;  /* 0x0000000408007c0c */ /* 0x004fe4000bf44270 */
[----:B---3--:R-:W-:Y:S02]  /*0bf0*/  ISETP.GT.AND P4, PT, R11, UR4, PT ;  /* 0x000000040b007c0c */ /* 0x008fe4000bf84270 */
[----:B------:R-:W-:Y:S02]  /*0c00*/  SEL R11, RZ, 0x1, !P1 ;  /* 0x00000001ff0b7807 */ /* 0x000fe40004800000 */
[----:B----4-:R-:W-:Y:S02]  /*0c10*/  ISETP.GT.AND P3, PT, R10, UR4, PT ;  /* 0x000000040a007c0c */ /* 0x010fe4000bf64270 */
[----:B------:R-:W-:Y:S02]  /*0c20*/  SEL R8, RZ, 0x1, !P2 ;  /* 0x00000001ff087807 */ /* 0x000fe40005000000 */
[----:B------:R-:W-:-:S02]  /*0c30*/  SEL R13, RZ, 0x1, !P3 ;  /* 0x00000001ff0d7807 */ /* 0x000fc40005800000 */
[----:B------:R-:W-:Y:S02]  /*0c40*/  SEL R10, RZ, 0x1, !P4 ;  /* 0x00000001ff0a7807 */ /* 0x000fe40006000000 */
[----:B------:R-:W-:-:S04]  /*0c50*/  IADD3 R0, P1, P2, R8, R0, R11 ;  /* 0x0000000008007210 */ /* 0x000fc80007a3e00b */
[----:B------:R-:W-:Y:S02]  /*0c60*/  IADD3 R0, P3, P4, R10, R0, R13 ;  /* 0x000000000a007210 */ /* 0x000fe40007c7e00d */
[----:B------:R-:W-:-:S04]  /*0c70*/  IADD3.X R3, PT, PT, RZ, R3, RZ, P1, P2 ;  /* 0x00000003ff037210 */ /* 0x000fc80000fe44ff */
[----:B------:R-:W-:-:S07]  /*0c80*/  IADD3.X R3, PT, PT, RZ, R3, RZ, P3, P4 ;  /* 0x00000003ff037210 */ /* 0x000fce0001fe84ff */
.L_x_42:
[----:B------:R-:W-:Y:S05]  /*0c90*/  BSYNC.RECONVERGENT B2 ;  /* 0x0000000000027941 */ /* 0x000fea0003800200 */
.L_x_41:
[----:B------:R-:W-:Y:S05]  /*0ca0*/  @!P0 BRA `(.L_x_35) ;  /* 0x00000000003c8947 */ /* 0x000fea0003800000 */
[----:B------:R-:W0:Y:S01]  /*0cb0*/  LDC.64 R4, c[0x0][0x380] ;  /* 0x0000e000ff047b82 */ /* 0x000e220000000a00 */
[----:B------:R-:W-:Y:S02]  /*0cc0*/  IMAD.U32 R11, RZ, RZ, UR17 ;  /* 0x00000011ff0b7e24 */ /* 0x000fe4000f8e00ff */
[----:B------:R-:W-:Y:S02]  /*0cd0*/  IMAD.MOV R6, RZ, RZ, -R6 ;  /* 0x000000ffff067224 */ /* 0x000fe400078e0a06 */
[----:B0-----:R-:W-:-:S07]  /*0ce0*/  IMAD.WIDE.U32 R4, R11, 0x3800, R4 ;  /* 0x000038000b047825 */ /* 0x001fce00078e0004 */
.L_x_43:
[C---:B------:R-:W-:Y:S01]  /*0cf0*/  IMAD.WIDE R10, R9.reuse, 0x4, R4 ;  /* 0x00000004090a7825 */ /* 0x040fe200078e0204 */
[----:B------:R-:W0:Y:S05]  /*0d00*/  LDCU UR4, c[0x0][0x38c] ;  /* 0x00007180ff0477ac */ /* 0x000e2a0008000800 */
[----:B------:R-:W0:Y:S01]  /*0d10*/  LDG.E R10, desc[UR18][R10.64] ;  /* 0x000000120a0a7981 */ /* 0x000e22000c1e1900 */
[----:B------:R-:W-:Y:S02]  /*0d20*/  VIADD R6, R6, 0x1 ;  /* 0x0000000106067836 */ /* 0x000fe40000000000 */
[----:B------:R-:W-:Y:S01]  /*0d30*/  VIADD R9, R9, 0x200 ;  /* 0x0000020009097836 */ /* 0x000fe20000000000 */
[----:B0-----:R-:W-:-:S04]  /*0d40*/  ISETP.GT.AND P0, PT, R10, UR4, PT ;  /* 0x000000040a007c0c */ /* 0x001fc8000bf04270 */
[----:B------:R-:W-:Y:S02]  /*0d50*/  SEL R13, RZ, 0x1, !P0 ;  /* 0x00000001ff0d7807 */ /* 0x000fe40004000000 */
[----:B------:R-:W-:Y:S02]  /*0d60*/  ISETP.NE.AND P0, PT, R6, RZ, PT ;  /* 0x000000ff0600720c */ /* 0x000fe40003f05270 */
[----:B------:R-:W-:-:S05]  /*0d70*/  IADD3 R0, P1, PT, R0, R13, RZ ;  /* 0x0000000d00007210 */ /* 0x000fca0007f3e0ff */
[----:B------:R-:W-:-:S06]  /*0d80*/  IMAD.X R3, RZ, RZ, R3, P1 ;  /* 0x000000ffff037224 */ /* 0x000fcc00008e0603 */
[----:B------:R-:W-:Y:S05]  /*0d90*/  @P0 BRA `(.L_x_43) ;  /* 0xfffffffc00d40947 */ /* 0x000fea000383ffff */
.L_x_35:
[----:B------:R-:W-:Y:S05]  /*0da0*/  BSYNC.RECONVERGENT B1 ;  /* 0x0000000000017941 */ /* 0x000fea0003800200 */
.L_x_34:
[----:B------:R-:W-:-:S13]  /*0db0*/  ISETP.GE.AND P0, PT, R2, 0x200, PT ;  /* 0x000002000200780c */ /* 0x000fda0003f06270 */
[----:B------:R-:W-:Y:S05]  /*0dc0*/  @!P0 BRA `(.L_x_44) ;  /* 0x0000000400308947 */ /* 0x000fea0003800000 */
[----:B------:R-:W0:Y:S01]  /*0dd0*/  S2R R6, SR_LANEID ;  /* 0x0000000000067919 */ /* 0x000e220000000000 */
[----:B------:R-:W1:Y:S04]  /*0de0*/  SHFL.DOWN PT, R2, R0, 0x1, 0x1f ;  /* 0x08201f0000027f89 */ /* 0x000e6800000e0000 */
        /* <DEDUP_REMOVED lines=25> */
[----:B------:R-:W-:-:S02]  /*0f80*/  @!P1 MOV R4, 0x400 ;  /* 0x0000040000049802 */ /* 0x000fc40000000f00 */
[----:B0-----:R-:W-:-:S04]  /*0f90*/  SEL R0, R0, RZ, !P0 ;  /* 0x000000ff00007207 */ /* 0x001fc80004000000 */
[----:B------:R-:W-:Y:S02]  /*0fa0*/  IADD3 R9, P2, PT, R0, R3, RZ ;  /* 0x0000000300097210 */ /* 0x000fe40007f5e0ff */
[----:B------:R-:W-:Y:S02]  /*0fb0*/  @!P1 SHF.R.U32.HI R3, RZ, 0x2, R7 ;  /* 0x00000002ff039819 */ /* 0x000fe40000011607 */
[----:B-1----:R-:W-:Y:S01]  /*0fc0*/  SEL R2, R2, RZ, !P0 ;  /* 0x000000ff02027207 */ /* 0x002fe20004000000 */
[----:B------:R-:W0:Y:S01]  /*0fd0*/  SHFL.DOWN PT, R0, R9, 0x10, 0x1f ;  /* 0x0a001f0009007f89 */ /* 0x000e2200000e0000 */
[----:B------:R-:W-:-:S03]  /*0fe0*/  ISETP.GT.AND P0, PT, R6, 0xf, PT ;  /* 0x0000000f0600780c */ /* 0x000fc60003f04270 */
[----:B------:R-:W-:-:S05]  /*0ff0*/  IMAD.X R11, R2, 0x1, R13, P2 ;  /* 0x00000001020b7824 */ /* 0x000fca00010e060d */
[----:B------:R-:W1:Y:S01]  /*1000*/  SHFL.DOWN PT, R2, R11, 0x10, 0x1f ;  /* 0x0a001f000b027f89 */ /* 0x000e6200000e0000 */
[----:B--2---:R-:W-:Y:S02]  /*1010*/  @!P1 LEA R5, R5, R4, 0x18 ;  /* 0x0000000405059211 */ /* 0x004fe400078ec0ff */
[----:B0-----:R-:W-:-:S04]  /*1020*/  SEL R0, R0, RZ, !P0 ;  /* 0x000000ff00007207 */ /* 0x001fc80004000000 */
[----:B------:R-:W-:Y:S02]  /*1030*/  IADD3 R0, P2, PT, R0, R9, RZ ;  /* 0x0000000900007210 */ /* 0x000fe40007f5e0ff */
[----:B-1----:R-:W-:Y:S02]  /*1040*/  SEL R4, R2, RZ, !P0 ;  /* 0x000000ff02047207 */ /* 0x002fe40004000000 */
[----:B------:R-:W-:Y:S02]  /*1050*/  @!P1 LOP3.LUT R2, R3, 0xf8, RZ, 0xc0, !PT ;  /* 0x000000f803029812 */ /* 0x000fe400078ec0ff */
[----:B------:R-:W-:Y:S01]  /*1060*/  ISETP.NE.AND P0, PT, R7, RZ, PT ;  /* 0x000000ff0700720c */ /* 0x000fe20003f05270 */
[----:B------:R-:W-:Y:S02]  /*1070*/  IMAD.X R3, R4, 0x1, R11, P2 ;  /* 0x0000000104037824 */ /* 0x000fe400010e060b */
[----:B------:R-:W-:Y:S02]  /*1080*/  @!P1 IMAD.IADD R5, R2, 0x1, R5 ;  /* 0x0000000102059824 */ /* 0x000fe400078e0205 */
[----:B------:R-:W-:-:S05]  /*1090*/  @!P1 IMAD.MOV.U32 R2, RZ, RZ, R0 ;  /* 0x000000ffff029224 */ /* 0x000fca00078e0000 */
        /* <DEDUP_REMOVED lines=8> */
[----:B--2---:R-:W1:Y:S04]  /*1120*/  LDS.128 R4, [UR4+0x30] ;  /* 0x00003004ff047984 */ /* 0x004e680008000c00 */
[----:B------:R-:W2:Y:S04]  /*1130*/  LDS.128 R20, [UR4+0x40] ;  /* 0x00004004ff147984 */ /* 0x000ea80008000c00 */
[----:B------:R-:W3:Y:S04]  /*1140*/  LDS.128 R16, [UR4+0x50] ;  /* 0x00005004ff107984 */ /* 0x000ee80008000c00 */
[----:B------:R-:W4:Y:S01]  /*1150*/  LDS.128 R12, [UR4+0x60] ;  /* 0x00006004ff0c7984 */ /* 0x000f220008000c00 */
[----:B0-----:R-:W-:-:S04]  /*1160*/  IADD3 R11, P1, P2, R24, R8, R0 ;  /* 0x00000008180b7210 */ /* 0x001fc80007a3e000 */
[----:B------:R-:W-:Y:S02]  /*1170*/  IADD3.X R25, PT, PT, R25, R9, R3, P1, P2 ;  /* 0x0000000919197210 */ /* 0x000fe40000fe4403 */
[----:B-1----:R-:W-:Y:S02]  /*1180*/  IADD3 R3, P1, P2, R4, R11, R26 ;  /* 0x0000000b04037210 */ /* 0x002fe40007a3e01a */
[----:B------:R-:W0:Y:S02]  /*1190*/  LDS.128 R8, [UR4+0x70] ;  /* 0x00007004ff087984 */ /* 0x000e240008000c00 */
[----:B------:R-:W-:Y:S02]  /*11a0*/  IADD3.X R5, PT, PT, R5, R25, R27, P1, P2 ;  /* 0x0000001905057210 */ /* 0x000fe40000fe441b */
[----:B------:R-:W1:Y:S01]  /*11b0*/  LDS.128 R24, [UR4+0x80] ;  /* 0x00008004ff187984 */ /* 0x000e620008000c00 */
[----:B--2---:R-:W-:-:S04]  /*11c0*/  IADD3 R3, P1, P2, R20, R3, R6 ;  /* 0x0000000314037210 */ /* 0x004fc80007a3e006 */
[----:B---3--:R-:W-:Y:S02]  /*11d0*/  IADD3 R3, P3, P4, R16, R3, R22 ;  /* 0x0000000310037210 */ /* 0x008fe40007c7e016 */
[----:B------:R-:W-:Y:S02]  /*11e0*/  IADD3.X R7, PT, PT, R21, R5, R7, P1, P2 ;  /* 0x0000000515077210 */ /* 0x000fe40000fe4407 */
[----:B----4-:R-:W-:Y:S02]  /*11f0*/  IADD3 R3, P1, P2, R12, R3, R18 ;  /* 0x000000030c037210 */ /* 0x010fe40007a3e012 */
[----:B------:R-:W-:-:S04]  /*1200*/  IADD3.X R17, PT, PT, R17, R7, R23, P3, P4 ;  /* 0x0000000711117210 */ /* 0x000fc80001fe8417 */
[----:B------:R-:W-:Y:S02]  /*1210*/  IADD3.X R13, PT, PT, R13, R17, R19, P1, P2 ;  /* 0x000000110d0d7210 */ /* 0x000fe40000fe4413 */
[----:B0-----:R-:W-:-:S04]  /*1220*/  IADD3 R3, P3, P4, R8, R3, R14 ;  /* 0x0000000308037210 */ /* 0x001fc80007c7e00e */
[----:B-1----:R-:W-:Y:S02]  /*1230*/  IADD3 R3, P1, P2, R24, R3, R10 ;  /* 0x0000000318037210 */ /* 0x002fe40007a3e00a */
[----:B------:R-:W-:Y:S02]  /*1240*/  IADD3.X R9, PT, PT, R9, R13, R15, P3, P4 ;  /* 0x0000000d09097210 */ /* 0x000fe40001fe840f */
[----:B------:R-:W-:Y:S02]  /*1250*/  IADD3 R0, P3, PT, R3, R26, RZ ;  /* 0x0000001a03007210 */ /* 0x000fe40007f7e0ff */
[----:B------:R-:W-:-:S05]  /*1260*/  IADD3.X R3, PT, PT, R25, R9, R11, P1, P2 ;  /* 0x0000000919037210 */ /* 0x000fca0000fe440b */
[----:B------:R-:W-:Y:S01]  /*1270*/  IMAD.X R3, R3, 0x1, R27, P3 ;  /* 0x0000000103037824 */ /* 0x000fe200018e061b */
[----:B------:R-:W-:Y:S06]  /*1280*/  BRA `(.L_x_45) ;  /* 0x0000002000047947 */ /* 0x000fec0003800000 */
.L_x_44:
[----:B------:R-:W-:-:S04]  /*1290*/  LOP3.LUT R4, R7, 0x3e0, RZ, 0xc0, !PT ;  /* 0x000003e007047812 */ /* 0x000fc800078ec0ff */
[----:B------:R-:W-:Y:S01]  /*12a0*/  LOP3.LUT R9, RZ, R4, RZ, 0x33, !PT ;  /* 0x00000004ff097212 */ /* 0x000fe200078e33ff */
[----:B------:R-:W-:Y:S02]  /*12b0*/  VIADD R5, R4, 0x20 ;  /* 0x0000002004057836 */ /* 0x000fe40000000000 */
[----:B------:R-:W0:Y:S03]  /*12c0*/  S2R R4, SR_LANEID ;  /* 0x0000000000047919 */ /* 0x000e260000000000 */
[----:B------:R-:W-:Y:S01]  /*12d0*/  ISETP.GT.AND P0, PT, R5, R2, PT ;  /* 0x000000020500720c */ /* 0x000fe20003f04270 */
[----:B------:R-:W-:-:S05]  /*12e0*/  IMAD.IADD R5, R2, 0x1, R9 ;  /* 0x0000000102057824 */ /* 0x000fca00078e0209 */
[----:B------:R-:W-:-:S05]  /*12f0*/  SEL R5, R5, 0x1f, P0 ;  /* 0x0000001f05057807 */ /* 0x000fca0000000000 */
[----:B------:R-:W1:Y:S04]  /*1300*/  SHFL.DOWN PT, R6, R0, 0x1, R5 ;  /* 0x0820000000067989 */ /* 0x000e6800000e0005 */
        /* <DEDUP_REMOVED lines=12> */
[----:B------:R-:W-:Y:S01]  /*13d0*/  IADD3 R11, P1, PT, R6, R9, RZ ;  /* 0x00000009060b7210 */ /* 0x000fe20007f3e0ff */
[----:B------:R-:W-:Y:S01]  /*13e0*/  VIADD R6, R4, 0x4 ;  /* 0x0000000404067836 */ /* 0x000fe20000000000 */
[----:B-1----:R-:W-:-:S03]  /*13f0*/  SEL R8, R8, RZ, !P0 ;  /* 0x000000ff08087207 */ /* 0x002fc60004000000 */
[----:B------:R-:W0:Y:S01]  /*1400*/  SHFL.DOWN PT, R0, R11, 0x4, R5 ;  /* 0x088000000b007989 */ /* 0x000e2200000e0005 */
[----:B------:R-:W-:Y:S01]  /*1410*/  ISETP.GT.AND P0, PT, R6, R5, PT ;  /* 0x000000050600720c */ /* 0x000fe20003f04270 */
[----:B------:R-:W-:Y:S02]  /*1420*/  IMAD.X R8, R8, 0x1, R12, P1 ;  /* 0x0000000108087824 */ /* 0x000fe400008e060c */
[C---:B------:R-:W-:Y:S01]  /*1430*/  VIADD R6, R4.reuse, 0x8 ;  /* 0x0000000804067836 */ /* 0x040fe20000000000 */
[----:B------:R-:W1:Y:S01]  /*1440*/  @!P2 S2R R12, SR_CgaCtaId ;  /* 0x00000000000ca919 */ /* 0x000e620000008800 */
[----:B------:R-:W-:Y:S01]  /*1450*/  VIADD R4, R4, 0x10 ;  /* 0x0000001004047836 */ /* 0x000fe20000000000 */
[----:B------:R-:W2:Y:S01]  /*1460*/  SHFL.DOWN PT, R3, R8, 0x4, R5 ;  /* 0x0880000008037989 */ /* 0x000ea200000e0005 */
        /* <DEDUP_REMOVED lines=9> */
[----:B------:R-:W-:Y:S02]  /*1500*/  @!P2 MOV R9, 0x400 ;  /* 0x000004000009a802 */ /* 0x000fe40000000f00 */
[----:B--2---:R-:W-:Y:S01]  /*1510*/  SEL R3, R3, RZ, !P0 ;  /* 0x000000ff03037207 */ /* 0x004fe20004000000 */
[----:B------:R-:W0:Y:S01]  /*1520*/  SHFL.DOWN PT, R0, R6, 0x10, R5 ;  /* 0x0a00000006007989 */ /* 0x000e2200000e0005 */
[----:B------:R-:W-:Y:S02]  /*1530*/  ISETP.GT.AND P0, PT, R4, R5, PT ;  /* 0x000000050400720c */ /* 0x000fe40003f04270 */
[----:B------:R-:W-:Y:S01]  /*1540*/  @!P2 SHF.R.U32.HI R4, RZ, 0x2, R7 ;  /* 0x00000002ff04a819 */ /* 0x000fe20000011607 */
[----:B------:R-:W-:Y:S01]  /*1550*/  IMAD.X R8, R3, 0x1, R10, P1 ;  /* 0x0000000103087824 */ /* 0x000fe200008e060a */
[----:B-1----:R-:W-:-:S02]  /*1560*/  @!P2 LEA R9, R12, R9, 0x18 ;  /* 0x000000090c09a211 */ /* 0x002fc400078ec0ff */
[----:B------:R-:W-:Y:S02]  /*1570*/  @!P2 LOP3.LUT R4, R4, 0xf8, RZ, 0xc0, !PT ;  /* 0x000000f80404a812 */ /* 0x000fe400078ec0ff */
[----:B------:R-:W1:Y:S03]  /*1580*/  SHFL.DOWN PT, R3, R8, 0x10, R5 ;  /* 0x0a00000008037989 */ /* 0x000e6600000e0005 */
[----:B------:R-:W-:Y:S01]  /*1590*/  @!P2 IMAD.IADD R9, R4, 0x1, R9 ;  /* 0x000000010409a824 */ /* 0x000fe200078e0209 */
[----:B0-----:R-:W-:-:S04]  /*15a0*/  SEL R0, R0, RZ, !P0 ;  /* 0x000000ff00007207 */ /* 0x001fc80004000000 */
[----:B------:R-:W-:Y:S02]  /*15b0*/  IADD3 R0, P1, PT, R0, R6, RZ ;  /* 0x0000000600007210 */ /* 0x000fe40007f3e0ff */
[----:B-1----:R-:W-:-:S03]  /*15c0*/  SEL R3, R3, RZ, !P0 ;  /* 0x000000ff03037207 */ /* 0x002fc60004000000 */
[----:B------:R-:W-:Y:S01]  /*15d0*/  @!P2 IMAD.MOV.U32 R4, RZ, RZ, R0 ;  /* 0x000000ffff04a224 */ /* 0x000fe200078e0000 */
[----:B------:R-:W-:Y:S01]  /*15e0*/  ISETP.NE.AND P0, PT, R7, RZ, PT ;  /* 0x000000ff0700720c */ /* 0x000fe20003f05270 */
[----:B------:R-:W-:-:S04]  /*15f0*/  IMAD.X R3, R3, 0x1, R8, P1 ;  /* 0x0000000103037824 */ /* 0x000fc800008e0608 */
[----:B------:R-:W-:-:S05]  /*1600*/  @!P2 IMAD.MOV.U32 R5, RZ, RZ, R3 ;  /* 0x000000ffff05a224 */ /* 0x000fca00078e0003 */
[----:B------:R1:W-:Y:S01]  /*1610*/  @!P2 STS.64 [R9+0x10], R4 ;  /* 0x000010040900a388 */ /* 0x0003e20000000a00 */
[----:B------:R-:W-:Y:S06]  /*1620*/  BAR.SYNC.DEFER_BLOCKING 0x0 ;  /* 0x0000000000007b1d */ /* 0x000fec0000010000 */
[----:B------:R-:W-:Y:S05]  /*1630*/  @P0 BRA `(.L_x_45) ;  /* 0x0000001c00180947 */ /* 0x000fea0003800000 */
[----:B------:R-:W0:Y:S01]  /*1640*/  S2UR UR5, SR_CgaCtaId ;  /* 0x00000000000579c3 */ /* 0x000e220000008800 */
[----:B------:R-:W-:Y:S01]  /*1650*/  UMOV UR4, 0x400 ;  /* 0x0000040000047882 */ /* 0x000fe20000000000 */
[C---:B------:R-:W-:Y:S02]  /*1660*/  ISETP.GT.AND P1, PT, R2.reuse, 0x20, PT ;  /* 0x000000200200780c */ /* 0x040fe40003f24270 */
[C---:B------:R-:W-:Y:S02]  /*1670*/  ISETP.GT.AND P2, PT, R2.reuse, 0x40, PT ;  /* 0x000000400200780c */ /* 0x040fe40003f44270 */
[----:B------:R-:W-:Y:S01]  /*1680*/  ISETP.GT.AND P6, PT, R2, 0x1a0, PT ;  /* 0x000001a00200780c */ /* 0x000fe20003fc4270 */
[----:B0-----:R-:W-:-:S09]  /*1690*/  ULEA UR4, UR5, UR4, 0x18 ;  /* 0x0000000405047291 */ /* 0x001fd2000f8ec0ff */
[----:B------:R-:W0:Y:S04]  /*16a0*/  LDS.64 R20, [UR4+0x18] ;  /* 0x00001804ff147984 */ /* 0x000e280008000a00 */
[----:B-1----:R-:W1:Y:S04]  /*16b0*/  LDS.128 R4, [UR4+0x20] ;  /* 0x00002004ff047984 */ /* 0x002e680008000c00 */
[----:B------:R-:W2:Y:S04]  /*16c0*/  LDS.128 R16, [UR4+0x30] ;  /* 0x00003004ff107984 */ /* 0x000ea80008000c00 */
[----:B------:R-:W3:Y:S04]  /*16d0*/  LDS.128 R8, [UR4+0x40] ;  /* 0x00004004ff087984 */ /* 0x000ee80008000c00 */
[----:B------:R-:W4:Y:S04]  /*16e0*/  LDS.128 R12, [UR4+0x50] ;  /* 0x00005004ff0c7984 */ /* 0x000f280008000c00 */
[----:B------:R-:W-:Y:S01]  /*16f0*/  LDS.128 R24, [UR4+0x70] ;  /* 0x00007004ff187984 */ /* 0x000fe20008000c00 */
[----:B0-----:R-:W-:-:S02]  /*1700*/  SEL R22, R20, RZ, P1 ;  /* 0x000000ff14167207 */ /* 0x001fc40000800000 */
[----:B------:R-:W-:Y:S02]  /*1710*/  SEL R20, R21, RZ, P1 ;  /* 0x000000ff15147207 */ /* 0x000fe40000800000 */
[----:B-1----:R-:W-:Y:S02]  /*1720*/  SEL R23, R4, RZ, P2 ;  /* 0x000000ff04177207 */ /* 0x002fe40001000000 */
[----:B------:R-:W-:Y:S02]  /*1730*/  SEL R4, R5, RZ, P2 ;  /* 0x000000ff05047207 */ /* 0x000fe40001000000 */
[C---:B------:R-:W-:Y:S02]  /*1740*/  ISETP.GT.AND P1, PT, R2.reuse, 0x60, PT ;  /* 0x000000600200780c */ /* 0x040fe40003f24270 */
[----:B------:R-:W-:Y:S02]  /*1750*/  IADD3 R22, P3, P4, R23, R22, R0 ;  /* 0x0000001617167210 */ /* 0x000fe40007c7e000 */
[----:B------:R-:W-:-:S02]  /*1760*/  ISETP.GT.AND P2, PT, R2, 0x80, PT ;  /* 0x000000800200780c */ /* 0x000fc40003f44270 */
[----:B------:R-:W-:Y:S02]  /*1770*/  SEL R21, R6, RZ, P1 ;  /* 0x000000ff06157207 */ /* 0x000fe40000800000 */
[----:B------:R-:W-:Y:S02]  /*1780*/  SEL R0, R7, RZ, P1 ;  /* 0x000000ff07007207 */ /* 0x000fe40000800000 */
[----:B------:R-:W-:Y:S02]  /*1790*/  IADD3.X R3, PT, PT, R4, R20, R3, P3, P4 ;  /* 0x0000001404037210 */ /* 0x000fe40001fe8403 */
[----:B------:R-:W0:Y:S01]  /*17a0*/  LDS.128 R4, [UR4+0x60] ;  /* 0x00006004ff047984 */ /* 0x000e220008000c00 */
[----:B--2---:R-:W-:Y:S02]  /*17b0*/  SEL R16, R16, RZ, P2 ;  /* 0x000000ff10107207 */ /* 0x004fe40001000000 */
[----:B------:R-:W-:Y:S02]  /*17c0*/  SEL R20, R17, RZ, P2 ;  /* 0x000000ff11147207 */ /* 0x000fe40001000000 */
[----:B------:R-:W-:-:S02]  /*17d0*/  IADD3 R16, P3, P4, R16, R22, R21 ;  /* 0x0000001610107210 */ /* 0x000fc40007c7e015 */
[----:B------:R-:W-:Y:S02]  /*17e0*/  ISETP.GT.AND P2, PT, R2, 0xa0, PT ;  /* 0x000000a00200780c */ /* 0x000fe40003f44270 */
[----:B------:R-:W-:Y:S02]  /*17f0*/  IADD3.X R3, PT, PT, R20, R3, R0, P3, P4 ;  /* 0x0000000314037210 */ /* 0x000fe40001fe8400 */
[----:B------:R-:W1:Y:S01]  /*1800*/  LDS.128 R20, [UR4+0x80] ;  /* 0x00008004ff147984 */ /* 0x000e620008000c00 */
[----:B------:R-:W-:Y:S02]  /*1810*/  ISETP.GT.AND P1, PT, R2, 0xc0, PT ;  /* 0x000000c00200780c */ /* 0x000fe40003f24270 */
[----:B------:R-:W-:Y:S02]  /*1820*/  SEL R17, R18, RZ, P2 ;  /* 0x000000ff12117207 */ /* 0x000fe40001000000 */
[----:B---3--:R-:W-:Y:S02]  /*1830*/  SEL R8, R8, RZ, P1 ;  /* 0x000000ff08087207 */ /* 0x008fe40000800000 */
[----:B------:R-:W-:-:S02]  /*1840*/  SEL R18, R19, RZ, P2 ;  /* 0x000000ff13127207 */ /* 0x000fc40001000000 */
[C---:B------:R-:W-:Y:S02]  /*1850*/  ISETP.GT.AND P2, PT, R2.reuse, 0xe0, PT ;  /* 0x000000e00200780c */ /* 0x040fe40003f44270 */
[----:B------:R-:W-:Y:S02]  /*1860*/  ISETP.GT.AND P3, PT, R2, 0x100, PT ;  /* 0x000001000200780c */ /* 0x000fe40003f64270 */
[----:B------:R-:W-:Y:S02]  /*1870*/  IADD3 R0, P4, P5, R8, R16, R17 ;  /* 0x0000001008007210 */ /* 0x000fe40007d9e011 */
[----:B------:R-:W-:Y:S02]  /*1880*/  SEL R16, R9, RZ, P1 ;  /* 0x000000ff09107207 */ /* 0x000fe40000800000 */
[----:B------:R-:W-:Y:S02]  /*1890*/  SEL R8, R10, RZ, P2 ;  /* 0x000000ff0a087207 */ /* 0x000fe40001000000 */
[----:B----4-:R-:W-:-:S02]  /*18a0*/  SEL R9, R12, RZ, P3 ;  /* 0x000000ff0c097207 */ /* 0x010fc40001800000 */
[----:B------:R-:W-:Y:S02]  /*18b0*/  ISETP.GT.AND P1, PT, R2, 0x120, PT ;  /* 0x000001200200780c */ /* 0x000fe40003f24270 */
[----:B------:R-:W-:Y:S02]  /*18c0*/  SEL R11, R11, RZ, P2 ;  /* 0x000000ff0b0b7207 */ /* 0x000fe40001000000 */
[----:B------:R-:W-:Y:S02]  /*18d0*/  IADD3.X R3, PT, PT, R16, R3, R18, P4, P5 ;  /* 0x0000000310037210 */ /* 0x000fe400027ea412 */
[----:B------:R-:W-:Y:S02]  /*18e0*/  SEL R10, R13, RZ, P3 ;  /* 0x000000ff0d0a7207 */ /* 0x000fe40001800000 */
[----:B------:R-:W-:Y:S02]  /*18f0*/  IADD3 R8, P3, P4, R9, R0, R8 ;  /* 0x0000000009087210 */ /* 0x000fe40007c7e008 */
[----:B------:R-:W-:-:S02]  /*1900*/  ISETP.GT.AND P2, PT, R2, 0x140, PT ;  /* 0x000001400200780c */ /* 0x000fc40003f44270 */
[----:B------:R-:W-:Y:S02]  /*1910*/  SEL R9, R14, RZ, P1 ;  /* 0x000000ff0e097207 */ /* 0x000fe40000800000 */
[----:B------:R-:W-:Y:S02]  /*1920*/  SEL R14, R15, RZ, P1 ;  /* 0x000000ff0f0e7207 */ /* 0x000fe40000800000 */
[----:B------:R-:W-:Y:S02]  /*1930*/  ISETP.GT.AND P1, PT, R2, 0x160, PT ;  /* 0x000001600200780c */ /* 0x000fe40003f24270 */
[----:B0-----:R-:W-:Y:S02]  /*1940*/  SEL R0, R4, RZ, P2 ;  /* 0x000000ff04007207 */ /* 0x001fe40001000000 */
[----:B------:R-:W-:Y:S02]  /*1950*/  ISETP.GT.AND P5, PT, R2, 0x180, PT ;  /* 0x000001800200780c */ /* 0x000fe40003fa4270 */
[----:B------:R-:W-:-:S02]  /*1960*/  IADD3.X R10, PT, PT, R10, R3, R11, P3, P4 ;  /* 0x000000030a0a7210 */ /* 0x000fc40001fe840b */
[----:B------:R-:W-:Y:S02]  /*1970*/  SEL R3, R6, RZ, P1 ;  /* 0x000000ff06037207 */ /* 0x000fe40000800000 */
[----:B------:R-:W-:Y:S02]  /*1980*/  SEL R7, R7, RZ, P1 ;  /* 0x000000ff07077207 */ /* 0x000fe40000800000 */
[----:B------:R-:W-:Y:S02]  /*1990*/  SEL R5, R5, RZ, P2 ;  /* 0x000000ff05057207 */ /* 0x000fe40001000000 */
[----:B------:R-:W-:Y:S02]  /*19a0*/  IADD3 R0, P1, P3, R0, R8, R9 ;  /* 0x0000000800007210 */ /* 0x000fe40007b3e009 */
[----:B------:R-:W-:Y:S02]  /*19b0*/  SEL R4, R24, RZ, P5 ;  /* 0x000000ff18047207 */ /* 0x000fe40002800000 */
[----:B------:R-:W-:-:S02]  /*19c0*/  ISETP.GT.AND P2, PT, R2, 0x1c0, PT ;  /* 0x000001c00200780c */ /* 0x000fc40003f44270 */
[----:B------:R-:W-:Y:S02]  /*19d0*/  IADD3.X R5, PT, PT, R5, R10, R14, P1, P3 ;  /* 0x0000000a05057210 */ /* 0x000fe40000fe640e */
[----:B------:R-:W-:Y:S02]  /*19e0*/  IADD3 R4, P3, P4, R4, R0, R3 ;  /* 0x0000000004047210 */ /* 0x000fe40007c7e003 */
[----:B------:R-:W-:Y:S02]  /*19f0*/  SEL R0, R26, RZ, P6 ;  /* 0x000000ff1a007207 */ /* 0x000fe40003000000 */
[----:B-1----:R-:W-:Y:S02]  /*1a00*/  SEL R3, R20, RZ, P2 ;  /* 0x000000ff14037207 */ /* 0x002fe40001000000 */
[----:B------:R-:W-:Y:S02]  /*1a10*/  ISETP.GT.AND P1, PT, R2, 0x1e0, PT ;  /* 0x000001e00200780c */ /* 0x000fe40003f24270 */
[----:B------:R-:W-:-:S02]  /*1a20*/  SEL R24, R25, RZ, P5 ;  /* 0x000000ff19187207 */ /* 0x000fc40002800000 */
[----:B------:R-:W-:Y:S02]  /*1a30*/  SEL R27, R27, RZ, P6 ;  /* 0x000000ff1b1b7207 */ /* 0x000fe40003000000 */
[----:B------:R-:W-:Y:S02]  /*1a40*/  IADD3 R3, P5, P6, R3, R4, R0 ;  /* 0x0000000403037210 */ /* 0x000fe40007ebe000 */
[----:B------:R-:W-:Y:S02]  /*1a50*/  SEL R0, R22, RZ, P1 ;  /* 0x000000ff16007207 */ /* 0x000fe40000800000 */
[----:B------:R-:W-:Y:S02]  /*1a60*/  IADD3.X R4, PT, PT, R24, R5, R7, P3, P4 ;  /* 0x0000000518047210 */ /* 0x000fe40001fe8407 */
[----:B------:R-:W-:Y:S02]  /*1a70*/  SEL R2, R21, RZ, P2 ;  /* 0x000000ff15027207 */ /* 0x000fe40001000000 */
[----:B------:R-:W-:-:S02]  /*1a80*/  IADD3 R0, P2, PT, R0, R3, RZ ;  /* 0x0000000300007210 */ /* 0x000fc40007f5e0ff */
[----:B------:R-:W-:Y:S02]  /*1a90*/  SEL R3, R23, RZ, P1 ;  /* 0x000000ff17037207 */ /* 0x000fe40000800000 */
[----:B------:R-:W-:-:S05]  /*1aa0*/  IADD3.X R2, PT, PT, R2, R4, R27, P5, P6 ;  /* 0x0000000402027210 */ /* 0x000fca0002fec41b */
[----:B------:R-:W-:Y:S01]  /*1ab0*/  IMAD.X R3, R3, 0x1, R2, P2 ;  /* 0x0000000103037824 */ /* 0x000fe200010e0602 */
[----:B------:R-:W-:Y:S06]  /*1ac0*/  BRA `(.L_x_45) ;  /* 0x0000001400f47947 */ /* 0x000fec0003800000 */
.L_x_31:
[----:B------:R-:W0:Y:S01]  /*1ad0*/  S2R R4, SR_TID.X ;  /* 0x0000000000047919 */ /* 0x000e220000002100 */
[----:B------:R-:W1:Y:S01]  /*1ae0*/  LDC.64 R2, c[0x0][0x380] ;  /* 0x0000e000ff027b82 */ /* 0x000e620000000a00 */
[----:B------:R-:W2:Y:S01]  /*1af0*/  LDCU UR12, c[0x0][0x38c] ;  /* 0x00007180ff0c77ac */ /* 0x000ea20008000800 */
[----:B0-----:R-:W-:-:S04]  /*1b00*/  VIADD R5, R4, UR9 ;  /* 0x0000000904057c36 */ /* 0x001fc80008000000 */
[----:B-1----:R-:W-:-:S05]  /*1b10*/  IMAD.WIDE.U32 R2, R5, 0x4, R2 ;  /* 0x0000000405027825 */ /* 0x002fca00078e0002 */
[----:B------:R-:W2:Y:S04]  /*1b20*/  LDG.E R12, desc[UR18][R2.64] ;  /* 0x00000012020c7981 */ /* 0x000ea8000c1e1900 */
[----:B------:R-:W3:Y:S04]  /*1b30*/  LDG.E R6, desc[UR18][R2.64+0x1800] ;  /* 0x0018001202067981 */ /* 0x000ee8000c1e1900 */
[----:B------:R-:W4:Y:S04]  /*1b40*/  LDG.E R0, desc[UR18][R2.64+0x800] ;  /* 0x0008001202007981 */ /* 0x000f28000c1e1900 */
[----:B------:R-:W5:Y:S04]  /*1b50*/  LDG.E R5, desc[UR18][R2.64+0x1000] ;  /* 0x0010001202057981 */ /* 0x000f68000c1e1900 */
[----:B------:R-:W5:Y:S04]  /*1b60*/  LDG.E R7, desc[UR18][R2.64+0x2000] ;  /* 0x0020001202077981 */ /* 0x000f68000c1e1900 */
[----:B------:R-:W5:Y:S04]  /*1b70*/  LDG.E R10, desc[UR18][R2.64+0x2800] ;  /* 0x00280012020a7981 */ /* 0x000f68000c1e1900 */
[----:B------:R0:W5:Y:S01]  /*1b80*/  LDG.E R11, desc[UR18][R2.64+0x3000] ;  /* 0x00300012020b7981 */ /* 0x000162000c1e1900 */
[----:B--2---:R-:W-:-:S04]  /*1b90*/  ISETP.GT.AND P0, PT, R12, UR12, PT ;  /* 0x0000000c0c007c0c */ /* 0x004fc8000bf04270 */
[----:B------:R-:W-:Y:S02]  /*1ba0*/  SEL R12, RZ, 0x1, !P0 ;  /* 0x00000001ff0c7807 */ /* 0x000fe40004000000 */
[----:B---3--:R-:W-:Y:S02]  /*1bb0*/  ISETP.GT.AND P0, PT, R6, UR12, PT ;  /* 0x0000000c06007c0c */ /* 0x008fe4000bf04270 */
[----:B----4-:R-:W-:Y:S02]  /*1bc0*/  ISETP.GT.AND P1, PT, R0, UR12, PT ;  /* 0x0000000c00007c0c */ /* 0x010fe4000bf24270 */
[----:B0-----:R-:W-:Y:S02]  /*1bd0*/  SEL R2, RZ, 0x1, !P0 ;  /* 0x00000001ff027807 */ /* 0x001fe40004000000 */
[----:B-----5:R-:W-:Y:S02]  /*1be0*/  ISETP.GT.AND P2, PT, R5, UR12, PT ;  /* 0x0000000c05007c0c */ /* 0x020fe4000bf44270 */
[----:B------:R-:W-:-:S02]  /*1bf0*/  ISETP.GE.U32.AND P0, PT, R13, UR5, PT ;  /* 0x000000050d007c0c */ /* 0x000fc4000bf06070 */
[----:B------:R-:W-:Y:S02]  /*1c00*/  SEL R5, RZ, 0x1, !P1 ;  /* 0x00000001ff057807 */ /* 0x000fe40004800000 */
[----:B------:R-:W-:Y:S02]  /*1c10*/  SEL R0, RZ, 0x1, !P2 ;  /* 0x00000001ff007807 */ /* 0x000fe40005000000 */
[----:B------:R-:W-:Y:S02]  /*1c20*/  ISETP.GT.AND P3, PT, R7, UR12, PT ;  /* 0x0000000c07007c0c */ /* 0x000fe4000bf64270 */
[----:B------:R-:W-:Y:S02]  /*1c30*/  ISETP.GE.U32.AND.EX P0, PT, R14, UR4, PT, P0 ;  /* 0x000000040e007c0c */ /* 0x000fe4000bf06100 */
[----:B------:R-:W-:Y:S02]  /*1c40*/  IADD3 R0, P1, P2, R0, R5, R12 ;  /* 0x0000000500007210 */ /* 0x000fe40007a3e00c */
[----:B------:R-:W-:-:S02]  /*1c50*/  SEL R3, RZ, 0x1, !P3 ;  /* 0x00000001ff037807 */ /* 0x000fc40005800000 */
[----:B------:R-:W-:Y:S02]  /*1c60*/  ISETP.GT.AND P5, PT, R10, UR12, PT ;  /* 0x0000000c0a007c0c */ /* 0x000fe4000bfa4270 */
[----:B------:R-:W-:Y:S02]  /*1c70*/  ISETP.GT.AND P6, PT, R11, UR12, PT ;  /* 0x0000000c0b007c0c */ /* 0x000fe4000bfc4270 */
[----:B------:R-:W-:Y:S02]  /*1c80*/  IADD3 R0, P3, P4, R3, R0, R2 ;  /* 0x0000000003007210 */ /* 0x000fe40007c7e002 */
[----:B------:R-:W-:Y:S02]  /*1c90*/  SEL R2, RZ, 0x1, !P5 ;  /* 0x00000001ff027807 */ /* 0x000fe40006800000 */
[----:B------:R-:W-:Y:S02]  /*1ca0*/  SEL R3, RZ, 0x1, !P6 ;  /* 0x00000001ff037807 */ /* 0x000fe40007000000 */
[----:B------:R-:W-:-:S02]  /*1cb0*/  IADD3.X R5, PT, PT, RZ, RZ, RZ, P1, P2 ;  /* 0x000000ffff057210 */ /* 0x000fc40000fe44ff */
[----:B------:R-:W-:Y:S02]  /*1cc0*/  IADD3 R0, P1, P2, R3, R0, R2 ;  /* 0x0000000003007210 */ /* 0x000fe40007a3e002 */
[----:B------:R-:W-:-:S04]  /*1cd0*/  IADD3.X R5, PT, PT, RZ, R5, RZ, P3, P4 ;  /* 0x00000005ff057210 */ /* 0x000fc80001fe84ff */
[----:B------:R-:W-:Y:S01]  /*1ce0*/  IADD3.X R5, PT, PT, RZ, R5, RZ, P1, P2 ;  /* 0x00000005ff057210 */ /* 0x000fe20000fe44ff */
[----:B------:R-:W-:Y:S06]  /*1cf0*/  @!P0 BRA `(.L_x_46) ;  /* 0x00000010003c8947 */ /* 0x000fec0003800000 */
[----:B------:R-:W-:Y:S01]  /*1d00*/  UIADD3 UR7, UP0, UPT, UR5, UR9, URZ ;  /* 0x0000000905077290 */ /* 0x000fe2000ff1e0ff */
[----:B------:R-:W-:Y:S01]  /*1d10*/  IADD3 R18, P2, PT, R8, -0xe00, RZ ;  /* 0xfffff20008127810 */ /* 0x000fe20007f5e0ff */
[----:B------:R-:W0:Y:S01]  /*1d20*/  LDCU.64 UR14, c[0x0][0x380] ;  /* 0x00007000ff0e77ac */ /* 0x000e220008000a00 */
[----:B------:R-:W-:Y:S02]  /*1d30*/  LOP3.LUT R3, RZ, R4, RZ, 0x33, !PT ;  /* 0x00000004ff037212 */ /* 0x000fe400078e33ff */
[----:B------:R-:W-:Y:S01]  /*1d40*/  IADD3.X R7, PT, PT, R9, -0x1, RZ, P2, !PT ;  /* 0xffffffff09077810 */ /* 0x000fe200017fe4ff */
[----:B------:R-:W-:Y:S01]  /*1d50*/  UIADD3.X UR8, UPT, UPT, URZ, UR4, URZ, UP0, !UPT ;  /* 0x00000004ff087290 */ /* 0x000fe200087fe4ff */
[----:B------:R-:W-:Y:S01]  /*1d60*/  ISETP.LT.U32.AND P0, PT, R18, UR7, PT ;  /* 0x0000000712007c0c */ /* 0x000fe2000bf01070 */
[----:B------:R-:W-:Y:S01]  /*1d70*/  UMOV UR6, UR5 ;  /* 0x0000000500067c82 */ /* 0x000fe20008000000 */
[----:B------:R-:W-:Y:S01]  /*1d80*/  IADD3 R10, P1, PT, R4, UR7, RZ ;  /* 0x00000007040a7c10 */ /* 0x000fe2000ff3e0ff */
[----:B------:R-:W-:Y:S01]  /*1d90*/  UMOV UR4, URZ ;  /* 0x000000ff00047c82 */ /* 0x000fe20008000000 */
[----:B------:R-:W-:Y:S01]  /*1da0*/  IADD3 R3, PT, PT, R8, -UR5, R3 ;  /* 0x8000000508037c10 */ /* 0x000fe2000fffe003 */
[----:B------:R-:W-:Y:S01]  /*1db0*/  IMAD.U32 R6, RZ, RZ, UR8 ;  /* 0x00000008ff067e24 */ /* 0x000fe2000f8e00ff */
[----:B------:R-:W-:Y:S01]  /*1dc0*/  UMOV UR10, UR8 ;  /* 0x00000008000a7c82 */ /* 0x000fe20008000000 */
[----:B------:R-:W-:-:S03]  /*1dd0*/  IMAD.X R11, RZ, RZ, UR8, P1 ;  /* 0x00000008ff0b7e24 */ /* 0x000fc600088e06ff */
[----:B------:R-:W-:Y:S01]  /*1de0*/  ISETP.GT.U32.AND.EX P0, PT, R6, R7, PT, P0 ;  /* 0x000000070600720c */ /* 0x000fe20003f04100 */
[----:B------:R-:W-:Y:S01]  /*1df0*/  VIADD R6, R3, -UR9 ;  /* 0x8000000903067c36 */ /* 0x000fe20008000000 */
[----:B------:R-:W-:Y:S01]  /*1e00*/  UMOV UR9, UR7 ;  /* 0x0000000700097c82 */ /* 0x000fe20008000000 */
[----:B0-----:R-:W-:-:S04]  /*1e10*/  LEA R2, P2, R10, UR14, 0x2 ;  /* 0x0000000e0a027c11 */ /* 0x001fc8000f8410ff */
[----:B------:R-:W-:Y:S02]  /*1e20*/  IADD3 R2, P1, PT, R2, 0x4000, RZ ;  /* 0x0000400002027810 */ /* 0x000fe40007f3e0ff */
[----:B------:R-:W-:-:S05]  /*1e30*/  LEA.HI.X R10, R10, UR15, R11, 0x2, P2 ;  /* 0x0000000f0a0a7c11 */ /* 0x000fca00090f140b */
[----:B------:R-:W-:Y:S01]  /*1e40*/  IMAD.X R3, RZ, RZ, R10, P1 ;  /* 0x000000ffff037224 */ /* 0x000fe200008e060a */
[----:B------:R-:W-:Y:S06]  /*1e50*/  @P0 BRA `(.L_x_47) ;  /* 0x0000000000f00947 */ /* 0x000fec0003800000 */
[----:B------:R-:W0:Y:S01]  /*1e60*/  LDC.64 R8, c[0x0][0x3c0] ;  /* 0x0000f000ff087b82 */ /* 0x000e220000000a00 */
[----:B------:R-:W1:Y:S01]  /*1e70*/  LDCU UR11, c[0x0][0x3c8] ;  /* 0x00007900ff0b77ac */ /* 0x000e620008000800 */
[----:B------:R-:W2:Y:S01]  /*1e80*/  LDCU UR12, c[0x0][0x38c] ;  /* 0x00007180ff0c77ac */ /* 0x000ea20008000800 */
[----:B------:R-:W3:Y:S01]  /*1e90*/  LDCU.64 UR14, c[0x0][0x380] ;  /* 0x00007000ff0e77ac */ /* 0x000ee20008000a00 */
[----:B------:R-:W-:Y:S01]  /*1ea0*/  NOP ;  /* 0x0000000000007918 */ /* 0x000fe20000000000 */
.L_x_48:
[----:B------:R-:W-:-:S05]  /*1eb0*/  IADD3 R11, P0, PT, R4, UR7, RZ ;  /* 0x00000007040b7c10 */ /* 0x000fca000ff1e0ff */
[----:B------:R-:W-:Y:S01]  /*1ec0*/  IMAD.X R12, RZ, RZ, UR8, P0 ;  /* 0x00000008ff0c7e24 */ /* 0x000fe200080e06ff */
[----:B---3--:R-:W-:-:S04]  /*1ed0*/  LEA R10, P0, R11, UR14, 0x2 ;  /* 0x0000000e0b0a7c11 */ /* 0x008fc8000f8010ff */
[----:B------:R-:W-:-:S05]  /*1ee0*/  LEA.HI.X R11, R11, UR15, R12, 0x2, P0 ;  /* 0x0000000f0b0b7c11 */ /* 0x000fca00080f140c */
[----:B------:R-:W2:Y:S04]  /*1ef0*/  LDG.E R19, desc[UR18][R10.64] ;  /* 0x000000120a137981 */ /* 0x000ea8000c1e1900 */
[----:B------:R-:W3:Y:S04]  /*1f00*/  LDG.E R12, desc[UR18][R10.64+0x800] ;  /* 0x000800120a0c7981 */ /* 0x000ee8000c1e1900 */
[----:B------:R-:W4:Y:S04]  /*1f10*/  LDG.E R13, desc[UR18][R10.64+0x1000] ;  /* 0x001000120a0d7981 */ /* 0x000f28000c1e1900 */
[----:B------:R-:W5:Y:S04]  /*1f20*/  LDG.E R14, desc[UR18][R10.64+0x1800] ;  /* 0x001800120a0e7981 */ /* 0x000f68000c1e1900 */
[----:B------:R-:W5:Y:S04]  /*1f30*/  LDG.E R15, desc[UR18][R10.64+0x2000] ;  /* 0x002000120a0f7981 */ /* 0x000f68000c1e1900 */
[----:B------:R-:W5:Y:S04]  /*1f40*/  LDG.E R16, desc[UR18][R10.64+0x2800] ;  /* 0x002800120a107981 */ /* 0x000f68000c1e1900 */
[----:B------:R0:W5:Y:S01]  /*1f50*/  LDG.E R17, desc[UR18][R10.64+0x3000] ;  /* 0x003000120a117981 */ /* 0x000162000c1e1900 */
[----:B-1----:R-:W-:-:S04]  /*1f60*/  UIMAD UR13, UR11, 0xe00, URZ ;  /* 0x00000e000b0d78a4 */ /* 0x002fc8000f8e02ff */
[----:B------:R-:W-:Y:S02]  /*1f70*/  USHF.R.S32.HI UR16, URZ, 0x1f, UR13 ;  /* 0x0000001fff107899 */ /* 0x000fe4000801140d */
[----:B------:R-:W-:Y:S01]  /*1f80*/  UIADD3 UR5, UP0, UPT, UR13, UR9, URZ ;  /* 0x000000090d057290 */ /* 0x000fe2000ff1e0ff */
[----:B0-----:R-:W-:-:S03]  /*1f90*/  IADD3 R10, P3, PT, R8, -UR7, RZ ;  /* 0x80000007080a7c10 */ /* 0x001fc6000ff7e0ff */
[----:B------:R-:W-:Y:S01]  /*1fa0*/  UIADD3.X UR6, UPT, UPT, UR16, UR10, URZ, UP0, !UPT ;  /* 0x0000000a10067290 */ /* 0x000fe200087fe4ff */
[----:B--2---:R-:W-:Y:S02]  /*1fb0*/  ISETP.GT.AND P0, PT, R19, UR12, PT ;  /* 0x0000000c13007c0c */ /* 0x004fe4000bf04270 */
[----:B---3--:R-:W-:Y:S02]  /*1fc0*/  ISETP.GT.AND P1, PT, R12, UR12, PT ;  /* 0x0000000c0c007c0c */ /* 0x008fe4000bf24270 */
[----:B------:R-:W-:Y:S02]  /*1fd0*/  SEL R12, RZ, 0x1, !P0 ;  /* 0x00000001ff0c7807 */ /* 0x000fe40004000000 */
[----:B------:R-:W-:Y:S02]  /*1fe0*/  SEL R19, RZ, 0x1, !P1 ;  /* 0x00000001ff137807 */ /* 0x000fe40004800000 */
[----:B----4-:R-:W-:Y:S02]  /*1ff0*/  ISETP.GT.AND P0, PT, R13, UR12, PT ;  /* 0x0000000c0d007c0c */ /* 0x010fe4000bf04270 */
[----:B-----5:R-:W-:-:S02]  /*2000*/  ISETP.GT.AND P5, PT, R14, UR12, PT ;  /* 0x0000000c0e007c0c */ /* 0x020fc4000bfa4270 */
[----:B------:R-:W-:Y:S02]  /*2010*/  IADD3 R0, P2, P1, R19, R0, R12 ;  /* 0x0000000013007210 */ /* 0x000fe4000795e00c */
[----:B------:R-:W-:Y:S02]  /*2020*/  ISETP.GT.AND P4, PT, R15, UR12, PT ;  /* 0x0000000c0f007c0c */ /* 0x000fe4000bf84270 */
[----:B------:R-:W-:Y:S02]  /*2030*/  SEL R12, RZ, 0x1, !P0 ;  /* 0x00000001ff0c7807 */ /* 0x000fe40004000000 */
[----:B------:R-:W-:Y:S02]  /*2040*/  SEL R11, RZ, 0x1, !P5 ;  /* 0x00000001ff0b7807 */ /* 0x000fe40006800000 */
[----:B------:R-:W-:Y:S02]  /*2050*/  ISETP.GT.AND P6, PT, R16, UR12, PT ;  /* 0x0000000c10007c0c */ /* 0x000fe4000bfc4270 */
[----:B------:R-:W-:-:S02]  /*2060*/  ISETP.GE.U32.AND P0, PT, R10, UR13, PT ;  /* 0x0000000d0a007c0c */ /* 0x000fc4000bf06070 */
[----:B------:R-:W-:Y:S02]  /*2070*/  SEL R10, RZ, 0x1, !P4 ;  /* 0x00000001ff0a7807 */ /* 0x000fe40006000000 */
[----:B------:R-:W-:Y:S02]  /*2080*/  IADD3 R0, P4, P5, R11, R0, R12 ;  /* 0x000000000b007210 */ /* 0x000fe40007d9e00c */
[----:B------:R-:W-:Y:S02]  /*2090*/  SEL R11, RZ, 0x1, !P6 ;  /* 0x00000001ff0b7807 */ /* 0x000fe40007000000 */
[----:B------:R-:W-:Y:S02]  /*20a0*/  IADD3.X R5, PT, PT, RZ, R5, RZ, P2, P1 ;  /* 0x00000005ff057210 */ /* 0x000fe400017e24ff */
[----:B------:R-:W-:Y:S02]  /*20b0*/  IADD3 R0, P1, P2, R11, R0, R10 ;  /* 0x000000000b007210 */ /* 0x000fe40007a3e00a */
[----:B------:R-:W-:-:S02]  /*20c0*/  IADD3.X R10, PT, PT, R9, ~UR8, RZ, P3, !PT ;  /* 0x80000008090a7c10 */ /* 0x000fc40009ffe4ff */
[----:B------:R-:W-:Y:S02]  /*20d0*/  ISETP.GT.AND P6, PT, R17, UR12, PT ;  /* 0x0000000c11007c0c */ /* 0x000fe4000bfc4270 */
[----:B------:R-:W-:Y:S02]  /*20e0*/  ISETP.GE.U32.AND.EX P0, PT, R10, UR16, PT, P0 ;  /* 0x000000100a007c0c */ /* 0x000fe4000bf06100 */
[----:B------:R-:W-:Y:S02]  /*20f0*/  SEL R11, RZ, 0x1, !P6 ;  /* 0x00000001ff0b7807 */ /* 0x000fe40007000000 */
[----:B------:R-:W-:Y:S02]  /*2100*/  IADD3.X R5, PT, PT, RZ, R5, RZ, P4, P5 ;  /* 0x00000005ff057210 */ /* 0x000fe400027ea4ff */
[----:B------:R-:W-:Y:S02]  /*2110*/  IADD3 R0, P3, PT, R0, R11, RZ ;  /* 0x0000000b00007210 */ /* 0x000fe40007f7e0ff */
[----:B------:R-:W-:-:S05]  /*2120*/  IADD3.X R5, PT, PT, RZ, R5, RZ, P1, P2 ;  /* 0x00000005ff057210 */ /* 0x000fca0000fe44ff */
[----:B------:R-:W-:Y:S01]  /*2130*/  IMAD.X R5, RZ, RZ, R5, P3 ;  /* 0x000000ffff057224 */ /* 0x000fe200018e0605 */
[----:B------:R-:W-:Y:S06]  /*2140*/  @!P0 BRA `(.L_x_46) ;  /* 0x0000000c00288947 */ /* 0x000fec0003800000 */
[----:B------:R-:W-:Y:S02]  /*2150*/  UIADD3 UR7, UP0, UPT, UR13, UR7, URZ ;  /* 0x000000070d077290 */ /* 0x000fe4000ff1e0ff */
[----:B------:R-:W-:Y:S01]  /*2160*/  IMAD.U32 R11, RZ, RZ, UR13 ;  /* 0x0000000dff0b7e24 */ /* 0x000fe2000f8e00ff */
[----:B------:R-:W-:Y:S01]  /*2170*/  UIADD3 UR4, UPT, UPT, UR4, 0x1, URZ ;  /* 0x0000000104047890 */ /* 0x000fe2000fffe0ff */
[----:B------:R-:W-:Y:S01]  /*2180*/  VIADD R6, R6, -UR13 ;  /* 0x8000000d06067c36 */ /* 0x000fe20008000000 */
[----:B------:R-:W-:Y:S01]  /*2190*/  UIADD3.X UR8, UPT, UPT, UR16, UR8, URZ, UP0, !UPT ;  /* 0x0000000810087290 */ /* 0x000fe200087fe4ff */
[----:B------:R-:W-:Y:S01]  /*21a0*/  IMAD.WIDE R2, R11, 0x4, R2 ;  /* 0x000000040b027825 */ /* 0x000fe200078e0202 */
[----:B------:R-:W-:Y:S01]  /*21b0*/  ISETP.LT.U32.AND P0, PT, R18, UR7, PT ;  /* 0x0000000712007c0c */ /* 0x000fe2000bf01070 */
[----:B------:R-:W-:Y:S01]  /*21c0*/  UMOV UR9, UR5 ;  /* 0x0000000500097c82 */ /* 0x000fe20008000000 */
[----:B------:R-:W-:Y:S02]  /*21d0*/  UMOV UR10, UR6 ;  /* 0x00000006000a7c82 */ /* 0x000fe40008000000 */
[----:B------:R-:W-:-:S05]  /*21e0*/  IMAD.U32 R10, RZ, RZ, UR8 ;  /* 0x00000008ff0a7e24 */ /* 0x000fca000f8e00ff */
[----:B------:R-:W-:-:S13]  /*21f0*/  ISETP.GT.U32.AND.EX P0, PT, R10, R7, PT, P0 ;  /* 0x000000070a00720c */ /* 0x000fda0003f04100 */
[----:B------:R-:W-:Y:S05]  /*2200*/  @!P0 BRA `(.L_x_48) ;  /* 0xfffffffc00288947 */ /* 0x000fea000383ffff */
[----:B------:R-:W-:-:S05]  /*2210*/  UMOV UR6, UR13 ;  /* 0x0000000d00067c82 */ /* 0x000fca0008000000 */
.L_x_47:
[C---:B------:R-:W-:Y:S01]  /*2220*/  VIADD R7, R8.reuse, -UR7 ;  /* 0x8000000708077c36 */ /* 0x040fe20008000000 */
[----:B------:R-:W-:Y:S01]  /*2230*/  ISETP.LE.U32.AND P1, PT, R8, UR7, PT ;  /* 0x0000000708007c0c */ /* 0x000fe2000bf23070 */
[----:B------:R-:W-:Y:S01]  /*2240*/  IMAD.U32 R10, RZ, RZ, UR8 ;  /* 0x00000008ff0a7e24 */ /* 0x000fe2000f8e00ff */
[----:B------:R-:W-:Y:S02]  /*2250*/  BSSY.RECONVERGENT B1, `(.L_x_46) ;  /* 0x00000b9000017945 */ /* 0x000fe40003800200 */
[----:B------:R-:W-:-:S04]  /*2260*/  ISETP.GE.AND P0, PT, R4, R7, PT ;  /* 0x000000070400720c */ /* 0x000fc80003f06270 */
[----:B------:R-:W-:-:S13]  /*2270*/  ISETP.GE.U32.OR.EX P0, PT, R10, R9, P0, P1 ;  /* 0x000000090a00720c */ /* 0x000fda0000706510 */
[----:B------:R-:W-:Y:S05]  /*2280*/  @P0 BRA `(.L_x_49) ;  /* 0x0000000800d40947 */ /* 0x000fea0003800000 */
[----:B------:R-:W-:Y:S01]  /*2290*/  UIMAD UR5, UR17, 0xe00, URZ ;  /* 0x00000e00110578a4 */ /* 0x000fe2000f8e02ff */
[----:B------:R-:W-:Y:S01]  /*22a0*/  LOP3.LUT R7, RZ, R4, RZ, 0x33, !PT ;  /* 0x00000004ff077212 */ /* 0x000fe200078e33ff */
[----:B------:R-:W-:Y:S01]  /*22b0*/  UIMAD UR13, UR4, UR11, URZ ;  /* 0x0000000b040d72a4 */ /* 0x000fe2000f8e02ff */
[----:B------:R-:W-:Y:S01]  /*22c0*/  BSSY.RECONVERGENT B2, `(.L_x_50) ;  /* 0x0000055000027945 */ /* 0x000fe20003800200 */
[----:B------:R-:W-:-:S04]  /*22d0*/  UIADD3 UR5, UPT, UPT, UR5, UR6, URZ ;  /* 0x0000000605057290 */ /* 0x000fc8000fffe0ff */
[----:B------:R-:W-:Y:S02]  /*22e0*/  IMAD.U32 R9, RZ, RZ, UR13 ;  /* 0x0000000dff097e24 */ /* 0x000fe4000f8e00ff */
[----:B------:R-:W-:Y:S01]  /*22f0*/  IADD3 R8, PT, PT, R8, -UR5, R7 ;  /* 0x8000000508087c10 */ /* 0x000fe2000fffe007 */
[----:B------:R-:W-:-:S04]  /*2300*/  IMAD.MOV.U32 R7, RZ, RZ, R4 ;  /* 0x000000ffff077224 */ /* 0x000fc800078e0004 */
[----:B------:R-:W-:-:S05]  /*2310*/  IMAD R8, R9, -0xe00, R8 ;  /* 0xfffff20009087824 */ /* 0x000fca00078e0208 */
[C---:B------:R-:W-:Y:S02]  /*2320*/  ISETP.GE.U32.AND P1, PT, R8.reuse, 0x1e00, PT ;  /* 0x00001e000800780c */ /* 0x040fe40003f26070 */
[----:B------:R-:W-:-:S04]  /*2330*/  LEA.HI R22, R8, 0x1, RZ, 0x17 ;  /* 0x0000000108167811 */ /* 0x000fc800078fb8ff */
[----:B------:R-:W-:-:S04]  /*2340*/  LOP3.LUT R24, R22, 0xf, RZ, 0xc0, !PT ;  /* 0x0000000f16187812 */ /* 0x000fc800078ec0ff */
[----:B------:R-:W-:-:S03]  /*2350*/  ISETP.NE.AND P0, PT, R24, RZ, PT ;  /* 0x000000ff1800720c */ /* 0x000fc60003f05270 */
[----:B------:R-:W-:Y:S10]  /*2360*/  @!P1 BRA `(.L_x_51) ;  /* 0x0000000400289947 */ /* 0x000ff40003800000 */
[----:B------:R-:W-:-:S04]  /*2370*/  LEA.HI R7, R6, 0x1, RZ, 0x17 ;  /* 0x0000000106077811 */ /* 0x000fc800078fb8ff */
[----:B------:R-:W-:Y:S01]  /*2380*/  LOP3.LUT R8, R7, 0xfffff0, RZ, 0xc0, !PT ;  /* 0x00fffff007087812 */ /* 0x000fe200078ec0ff */
[----:B------:R-:W-:-:S04]  /*2390*/  IMAD.MOV.U32 R7, RZ, RZ, R4 ;  /* 0x000000ffff077224 */ /* 0x000fc800078e0004 */
[----:B------:R-:W-:-:S07]  /*23a0*/  IMAD.MOV R8, RZ, RZ, -R8 ;  /* 0x000000ffff087224 */ /* 0x000fce00078e0a08 */
.L_x_52:
        /* <DEDUP_REMOVED lines=21> */
[----:B----4-:R-:W-:Y:S02]  /*2500*/  ISETP.GT.AND P3, PT, R23, UR12, PT ;  /* 0x0000000c17007c0c */ /* 0x010fe4000bf64270 */
[----:B------:R-:W-:Y:S02]  /*2510*/  SEL R23, RZ, 0x1, !P2 ;  /* 0x00000001ff177807 */ /* 0x000fe40005000000 */
        /* <DEDUP_REMOVED lines=47> */
.L_x_51:
[----:B------:R-:W-:Y:S05]  /*2810*/  BSYNC.RECONVERGENT B2 ;  /* 0x0000000000027941 */ /* 0x000fea0003800200 */
.L_x_50:
[----:B------:R-:W-:Y:S05]  /*2820*/  @!P0 BRA `(.L_x_49) ;  /* 0x00000004006c8947 */ /* 0x000fea0003800000 */
[----:B------:R-:W-:Y:S01]  /*2830*/  ISETP.GE.U32.AND P1, PT, R24, 0x8, PT ;  /* 0x000000081800780c */ /* 0x000fe20003f26070 */
[----:B------:R-:W-:Y:S01]  /*2840*/  BSSY.RECONVERGENT B2, `(.L_x_53) ;  /* 0x0000029000027945 */ /* 0x000fe20003800200 */
[----:B------:R-:W-:-:S04]  /*2850*/  LOP3.LUT R15, R22, 0x7, RZ, 0xc0, !PT ;  /* 0x00000007160f7812 */ /* 0x000fc800078ec0ff */
[----:B------:R-:W-:-:S07]  /*2860*/  ISETP.NE.AND P0, PT, R15, RZ, PT ;  /* 0x000000ff0f00720c */ /* 0x000fce0003f05270 */
[----:B------:R-:W-:Y:S06]  /*2870*/  @!P1 BRA `(.L_x_54) ;  /* 0x0000000000949947 */ /* 0x000fec0003800000 */
[----:B------:R-:W-:-:S05]  /*2880*/  IADD3 R3, P1, PT, R7, UR7, RZ ;  /* 0x0000000707037c10 */ /* 0x000fca000ff3e0ff */
[----:B------:R-:W-:Y:S01]  /*2890*/  IMAD.X R8, RZ, RZ, UR8, P1 ;  /* 0x00000008ff087e24 */ /* 0x000fe200088e06ff */
[----:B------:R-:W-:-:S04]  /*28a0*/  LEA R2, P1, R3, UR14, 0x2 ;  /* 0x0000000e03027c11 */ /* 0x000fc8000f8210ff */
[----:B------:R-:W-:-:S05]  /*28b0*/  LEA.HI.X R3, R3, UR15, R8, 0x2, P1 ;  /* 0x0000000f03037c11 */ /* 0x000fca00088f1408 */
[----:B------:R-:W2:Y:S04]  /*28c0*/  LDG.E R16, desc[UR18][R2.64] ;  /* 0x0000001202107981 */ /* 0x000ea8000c1e1900 */
[----:B------:R-:W3:Y:S04]  /*28d0*/  LDG.E R8, desc[UR18][R2.64+0x800] ;  /* 0x0008001202087981 */ /* 0x000ee8000c1e1900 */
[----:B------:R-:W4:Y:S04]  /*28e0*/  LDG.E R9, desc[UR18][R2.64+0x1000] ;  /* 0x0010001202097981 */ /* 0x000f28000c1e1900 */
[----:B------:R-:W5:Y:S04]  /*28f0*/  LDG.E R10, desc[UR18][R2.64+0x1800] ;  /* 0x00180012020a7981 */ /* 0x000f68000c1e1900 */
[----:B------:R-:W5:Y:S04]  /*2900*/  LDG.E R11, desc[UR18][R2.64+0x2000] ;  /* 0x00200012020b7981 */ /* 0x000f68000c1e1900 */
[----:B------:R-:W5:Y:S04]  /*2910*/  LDG.E R12, desc[UR18][R2.64+0x2800] ;  /* 0x00280012020c7981 */ /* 0x000f68000c1e1900 */
[----:B------:R-:W5:Y:S04]  /*2920*/  LDG.E R13, desc[UR18][R2.64+0x3000] ;  /* 0x00300012020d7981 */ /* 0x000f68000c1e1900 */
[----:B------:R0:W5:Y:S01]  /*2930*/  LDG.E R14, desc[UR18][R2.64+0x3800] ;  /* 0x00380012020e7981 */ /* 0x000162000c1e1900 */
[----:B------:R-:W-:Y:S01]  /*2940*/  VIADD R7, R7, 0x1000 ;  /* 0x0000100007077836 */ /* 0x000fe20000000000 */
[----:B--2---:R-:W-:-:S02]  /*2950*/  ISETP.GT.AND P1, PT, R16, UR12, PT ;  /* 0x0000000c10007c0c */ /* 0x004fc4000bf24270 */
[----:B---3--:R-:W-:Y:S02]  /*2960*/  ISETP.GT.AND P2, PT, R8, UR12, PT ;  /* 0x0000000c08007c0c */ /* 0x008fe4000bf44270 */
[----:B------:R-:W-:Y:S02]  /*2970*/  SEL R8, RZ, 0x1, !P1 ;  /* 0x00000001ff087807 */ /* 0x000fe40004800000 */
[----:B------:R-:W-:Y:S02]  /*2980*/  SEL R17, RZ, 0x1, !P2 ;  /* 0x00000001ff117807 */ /* 0x000fe40005000000 */
[----:B----4-:R-:W-:Y:S02]  /*2990*/  ISETP.GT.AND P1, PT, R9, UR12, PT ;  /* 0x0000000c09007c0c */ /* 0x010fe4000bf24270 */
[----:B-----5:R-:W-:Y:S02]  /*29a0*/  ISETP.GT.AND P2, PT, R10, UR12, PT ;  /* 0x0000000c0a007c0c */ /* 0x020fe4000bf44270 */
[----:B------:R-:W-:-:S02]  /*29b0*/  IADD3 R8, P5, P6, R17, R0, R8 ;  /* 0x0000000011087210 */ /* 0x000fc40007ebe008 */
[----:B------:R-:W-:Y:S02]  /*29c0*/  SEL R9, RZ, 0x1, !P1 ;  /* 0x00000001ff097807 */ /* 0x000fe40004800000 */
[----:B------:R-:W-:Y:S02]  /*29d0*/  SEL R0, RZ, 0x1, !P2 ;  /* 0x00000001ff007807 */ /* 0x000fe40005000000 */
[----:B------:R-:W-:Y:S02]  /*29e0*/  ISETP.GT.AND P3, PT, R11, UR12, PT ;  /* 0x0000000c0b007c0c */ /* 0x000fe4000bf64270 */
[----:B------:R-:W-:Y:S02]  /*29f0*/  ISETP.GT.AND P4, PT, R12, UR12, PT ;  /* 0x0000000c0c007c0c */ /* 0x000fe4000bf84270 */
[----:B------:R-:W-:Y:S02]  /*2a00*/  IADD3 R0, P1, P2, R0, R8, R9 ;  /* 0x0000000800007210 */ /* 0x000fe40007a3e009 */
[----:B0-----:R-:W-:-:S02]  /*2a10*/  SEL R3, RZ, 0x1, !P3 ;  /* 0x00000001ff037807 */ /* 0x001fc40005800000 */
        /* <DEDUP_REMOVED lines=11> */
.L_x_54:
[----:B------:R-:W-:Y:S05]  /*2ad0*/  BSYNC.RECONVERGENT B2 ;  /* 0x0000000000027941 */ /* 0x000fea0003800200 */
.L_x_53:
[----:B------:R-:W-:Y:S05]  /*2ae0*/  @!P0 BRA `(.L_x_49) ;  /* 0x0000000000bc8947 */ /* 0x000fea0003800000 */
[----:B------:R-:W-:Y:S01]  /*2af0*/  ISETP.GE.U32.AND P1, PT, R15, 0x4, PT ;  /* 0x000000040f00780c */ /* 0x000fe20003f26070 */
[----:B------:R-:W-:Y:S01]  /*2b00*/  BSSY.RECONVERGENT B2, `(.L_x_55) ;  /* 0x0000018000027945 */ /* 0x000fe20003800200 */
[----:B------:R-:W-:-:S11]  /*2b10*/  LOP3.LUT P0, RZ, R22, 0x3, RZ, 0xc0, !PT ;  /* 0x0000000316ff7812 */ /* 0x000fd6000780c0ff */
[----:B------:R-:W-:Y:S05]  /*2b20*/  @!P1 BRA `(.L_x_56) ;  /* 0x0000000000549947 */ /* 0x000fea0003800000 */
[----:B------:R-:W-:-:S05]  /*2b30*/  IADD3 R3, P1, PT, R7, UR7, RZ ;  /* 0x0000000707037c10 */ /* 0x000fca000ff3e0ff */
[----:B------:R-:W-:Y:S01]  /*2b40*/  IMAD.X R8, RZ, RZ, UR8, P1 ;  /* 0x00000008ff087e24 */ /* 0x000fe200088e06ff */
[----:B------:R-:W-:-:S04]  /*2b50*/  LEA R2, P1, R3, UR14, 0x2 ;  /* 0x0000000e03027c11 */ /* 0x000fc8000f8210ff */
[----:B------:R-:W-:-:S05]  /*2b60*/  LEA.HI.X R3, R3, UR15, R8, 0x2, P1 ;  /* 0x0000000f03037c11 */ /* 0x000fca00088f1408 */
[----:B------:R-:W2:Y:S04]  /*2b70*/  LDG.E R11, desc[UR18][R2.64] ;  /* 0x00000012020b7981 */ /* 0x000ea8000c1e1900 */
[----:B------:R-:W3:Y:S04]  /*2b80*/  LDG.E R8, desc[UR18][R2.64+0x800] ;  /* 0x0008001202087981 */ /* 0x000ee8000c1e1900 */
[----:B------:R-:W4:Y:S04]  /*2b90*/  LDG.E R9, desc[UR18][R2.64+0x1000] ;  /* 0x0010001202097981 */ /* 0x000f28000c1e1900 */
[----:B------:R-:W5:Y:S01]  /*2ba0*/  LDG.E R10, desc[UR18][R2.64+0x1800] ;  /* 0x00180012020a7981 */ /* 0x000f62000c1e1900 */
[----:B------:R-:W-:Y:S01]  /*2bb0*/  VIADD R7, R7, 0x800 ;  /* 0x0000080007077836 */ /* 0x000fe20000000000 */
[----:B--2---:R-:W-:-:S02]  /*2bc0*/  ISETP.GT.AND P1, PT, R11, UR12, PT ;  /* 0x0000000c0b007c0c */ /* 0x004fc4000bf24270 */
[----:B---3--:R-:W-:Y:S02]  /*2bd0*/  ISETP.GT.AND P2, PT, R8, UR12, PT ;  /* 0x0000000c08007c0c */ /* 0x008fe4000bf44270 */
[----:B----4-:R-:W-:Y:S02]  /*2be0*/  ISETP.GT.AND P3, PT, R9, UR12, PT ;  /* 0x0000000c09007c0c */ /* 0x010fe4000bf64270 */
[----:B------:R-:W-:Y:S02]  /*2bf0*/  SEL R9, RZ, 0x1, !P1 ;  /* 0x00000001ff097807 */ /* 0x000fe40004800000 */
[----:B-----5:R-:W-:Y:S02]  /*2c00*/  ISETP.GT.AND P4, PT, R10, UR12, PT ;  /* 0x0000000c0a007c0c */ /* 0x020fe4000bf84270 */
[----:B------:R-:W-:Y:S02]  /*2c10*/  SEL R8, RZ, 0x1, !P2 ;  /* 0x00000001ff087807 */ /* 0x000fe40005000000 */
[----:B------:R-:W-:-:S02]  /*2c20*/  SEL R11, RZ, 0x1, !P3 ;  /* 0x00000001ff0b7807 */ /* 0x000fc40005800000 */
[----:B------:R-:W-:Y:S02]  /*2c30*/  SEL R10, RZ, 0x1, !P4 ;  /* 0x00000001ff0a7807 */ /* 0x000fe40006000000 */
[----:B------:R-:W-:-:S04]  /*2c40*/  IADD3 R0, P1, P2, R8, R0, R9 ;  /* 0x0000000008007210 */ /* 0x000fc80007a3e009 */
[----:B------:R-:W-:Y:S02]  /*2c50*/  IADD3 R0, P3, P4, R10, R0, R11 ;  /* 0x000000000a007210 */ /* 0x000fe40007c7e00b */
[----:B------:R-:W-:-:S04]  /*2c60*/  IADD3.X R5, PT, PT, RZ, R5, RZ, P1, P2 ;  /* 0x00000005ff057210 */ /* 0x000fc80000fe44ff */
[----:B------:R-:W-:-:S07]  /*2c70*/  IADD3.X R5, PT, PT, RZ, R5, RZ, P3, P4 ;  /* 0x00000005ff057210 */ /* 0x000fce0001fe84ff */
.L_x_56:
[----:B------:R-:W-:Y:S05]  /*2c80*/  BSYNC.RECONVERGENT B2 ;  /* 0x0000000000027941 */ /* 0x000fea0003800200 */
.L_x_55:
[----:B------:R-:W-:Y:S05]  /*2c90*/  @!P0 BRA `(.L_x_49) ;  /* 0x0000000000508947 */ /* 0x000fea0003800000 */
[----:B------:R-:W-:Y:S02]  /*2ca0*/  LOP3.LUT R2, R6, 0xffff, RZ, 0xc0, !PT ;  /* 0x0000ffff06027812 */ /* 0x000fe400078ec0ff */
[----:B------:R-:W-:Y:S02]  /*2cb0*/  IADD3 R9, P0, PT, R7, UR9, RZ ;  /* 0x0000000907097c10 */ /* 0x000fe4000ff1e0ff */
[----:B------:R-:W-:Y:S02]  /*2cc0*/  LEA.HI R2, R2, 0x1, RZ, 0x17 ;  /* 0x0000000102027811 */ /* 0x000fe400078fb8ff */
[----:B------:R-:W-:Y:S01]  /*2cd0*/  LEA R8, P1, R9, UR14, 0x2 ;  /* 0x0000000e09087c11 */ /* 0x000fe2000f8210ff */
[----:B------:R-:W-:Y:S01]  /*2ce0*/  IMAD.X R6, RZ, RZ, UR10, P0 ;  /* 0x0000000aff067e24 */ /* 0x000fe200080e06ff */
[----:B------:R-:W-:-:S04]  /*2cf0*/  LOP3.LUT R2, R2, 0x3, RZ, 0xc0, !PT ;  /* 0x0000000302027812 */ /* 0x000fc800078ec0ff */
[----:B------:R-:W-:Y:S01]  /*2d00*/  LEA.HI.X R9, R9, UR15, R6, 0x2, P1 ;  /* 0x0000000f09097c11 */ /* 0x000fe200088f1406 */
[----:B------:R-:W-:-:S07]  /*2d10*/  IMAD.MOV R6, RZ, RZ, -R2 ;  /* 0x000000ffff067224 */ /* 0x000fce00078e0a02 */
.L_x_57:
[----:B------:R-:W-:Y:S02]  /*2d20*/  IMAD.MOV.U32 R2, RZ, RZ, R8 ;  /* 0x000000ffff027224 */ /* 0x000fe400078e0008 */
[----:B------:R-:W-:-:S05]  /*2d30*/  IMAD.MOV.U32 R3, RZ, RZ, R9 ;  /* 0x000000ffff037224 */ /* 0x000fca00078e0009 */
[----:B------:R-:W2:Y:S01]  /*2d40*/  LDG.E R2, desc[UR18][R2.64] ;  /* 0x0000001202027981 */ /* 0x000ea2000c1e1900 */
[----:B------:R-:W-:Y:S01]  /*2d50*/  VIADD R6, R6, 0x1 ;  /* 0x0000000106067836 */ /* 0x000fe20000000000 */
[----:B------:R-:W-:-:S05]  /*2d60*/  IADD3 R8, P2, PT, R8, 0x800, RZ ;  /* 0x0000080008087810 */ /* 0x000fca0007f5e0ff */
[----:B------:R-:W-:Y:S01]  /*2d70*/  IMAD.X R9, RZ, RZ, R9, P2 ;  /* 0x000000ffff097224 */ /* 0x000fe200010e0609 */
[----:B--2---:R-:W-:-:S04]  /*2d80*/  ISETP.GT.AND P0, PT, R2, UR12, PT ;  /* 0x0000000c02007c0c */ /* 0x004fc8000bf04270 */
[----:B------:R-:W-:Y:S02]  /*2d90*/  SEL R7, RZ, 0x1, !P0 ;  /* 0x00000001ff077807 */ /* 0x000fe40004000000 */
[----:B------:R-:W-:Y:S02]  /*2da0*/  ISETP.NE.AND P0, PT, R6, RZ, PT ;  /* 0x000000ff0600720c */ /* 0x000fe40003f05270 */
[----:B------:R-:W-:-:S05]  /*2db0*/  IADD3 R0, P1, PT, R0, R7, RZ ;  /* 0x0000000700007210 */ /* 0x000fca0007f3e0ff */
[----:B------:R-:W-:-:S06]  /*2dc0*/  IMAD.X R5, RZ, RZ, R5, P1 ;  /* 0x000000ffff057224 */ /* 0x000fcc00008e0605 */
[----:B------:R-:W-:Y:S05]  /*2dd0*/  @P0 BRA `(.L_x_57) ;  /* 0xfffffffc00d00947 */ /* 0x000fea000383ffff */
.L_x_49:
[----:B------:R-:W-:Y:S05]  /*2de0*/  BSYNC.RECONVERGENT B1 ;  /* 0x0000000000017941 */ /* 0x000fea0003800200 */
.L_x_46:
        /* <DEDUP_REMOVED lines=18> */
[----:B------:R-:W-:Y:S01]  /*2f10*/  IMAD.X R5, R3, 0x1, R6, P0 ;  /* 0x0000000103057824 */ /* 0x000fe200000e0606 */
[----:B------:R-:W-:-:S04]  /*2f20*/  @!P2 MOV R6, 0x400 ;  /* 0x000004000006a802 */ /* 0x000fc80000000f00 */
[----:B------:R-:W1:Y:S01]  /*2f30*/  SHFL.DOWN PT, R2, R5, 0x4, 0x1f ;  /* 0x08801f0005027f89 */ /* 0x000e6200000e0000 */
[----:B--2---:R-:W-:Y:S02]  /*2f40*/  @!P2 LEA R11, R11, R6, 0x18 ;  /* 0x000000060b0ba211 */ /* 0x004fe400078ec0ff */
        /* <DEDUP_REMOVED lines=9> */
[----:B------:R-:W-:Y:S02]  /*2fe0*/  @!P2 SHF.R.U32.HI R3, RZ, 0x2, R4 ;  /* 0x00000002ff03a819 */ /* 0x000fe40000011604 */
[----:B-1----:R-:W-:Y:S01]  /*2ff0*/  SEL R2, R2, RZ, !P1 ;  /* 0x000000ff02027207 */ /* 0x002fe20004800000 */
[----:B------:R-:W0:Y:S01]  /*3000*/  SHFL.DOWN PT, R0, R5, 0x10, 0x1f ;  /* 0x0a001f0005007f89 */ /* 0x000e2200000e0000 */
[----:B------:R-:W-:Y:S02]  /*3010*/  ISETP.GT.AND P1, PT, R8, 0xf, PT ;  /* 0x0000000f0800780c */ /* 0x000fe40003f24270 */
[----:B------:R-:W-:Y:S01]  /*3020*/  @!P2 LOP3.LUT R6, R3, 0xf8, RZ, 0xc0, !PT ;  /* 0x000000f80306a812 */ /* 0x000fe200078ec0ff */
[----:B------:R-:W-:-:S04]  /*3030*/  IMAD.X R7, R2, 0x1, R9, P0 ;  /* 0x0000000102077824 */ /* 0x000fc800000e0609 */
[----:B------:R-:W-:Y:S01]  /*3040*/  @!P2 IMAD.IADD R11, R6, 0x1, R11 ;  /* 0x00000001060ba824 */ /* 0x000fe200078e020b */
[----:B------:R-:W1:Y:S01]  /*3050*/  SHFL.DOWN PT, R2, R7, 0x10, 0x1f ;  /* 0x0a001f0007027f89 */ /* 0x000e6200000e0000 */
[----:B0-----:R-:W-:-:S04]  /*3060*/  SEL R0, R0, RZ, !P1 ;  /* 0x000000ff00007207 */ /* 0x001fc80004800000 */
[----:B------:R-:W-:Y:S02]  /*3070*/  IADD3 R0, P0, PT, R0, R5, RZ ;  /* 0x0000000500007210 */ /* 0x000fe40007f1e0ff */
[----:B-1----:R-:W-:-:S05]  /*3080*/  SEL R2, R2, RZ, !P1 ;  /* 0x000000ff02027207 */ /* 0x002fca0004800000 */
[----:B------:R-:W-:Y:S01]  /*3090*/  IMAD.X R3, R2, 0x1, R7, P0 ;  /* 0x0000000102037824 */ /* 0x000fe200000e0607 */
[----:B------:R-:W-:Y:S01]  /*30a0*/  ISETP.NE.AND P0, PT, R4, RZ, PT ;  /* 0x000000ff0400720c */ /* 0x000fe20003f05270 */
[----:B------:R-:W-:-:S05]  /*30b0*/  @!P2 IMAD.MOV.U32 R2, RZ, RZ, R0 ;  /* 0x000000ffff02a224 */ /* 0x000fca00078e0000 */
[----:B------:R0:W-:Y:S01]  /*30c0*/  @!P2 STS.64 [R11+0x10], R2 ;  /* 0x000010020b00a388 */ /* 0x0001e20000000a00 */
[----:B------:R-:W-:Y:S06]  /*30d0*/  BAR.SYNC.DEFER_BLOCKING 0x0 ;  /* 0x0000000000007b1d */ /* 0x000fec0000010000 */
[----:B------:R-:W-:Y:S05]  /*30e0*/  @P0 BRA `(.L_x_45) ;  /* 0x00000000006c0947 */ /* 0x000fea0003800000 */
[----:B------:R-:W1:Y:S01]  /*30f0*/  S2UR UR5, SR_CgaCtaId ;  /* 0x00000000000579c3 */ /* 0x000e620000008800 */
[----:B------:R-:W-:Y:S02]  /*3100*/  UMOV UR4, 0x400 ;  /* 0x0000040000047882 */ /* 0x000fe40000000000 */
[----:B-1----:R-:W-:-:S09]  /*3110*/  ULEA UR4, UR5, UR4, 0x18 ;  /* 0x0000000405047291 */ /* 0x002fd2000f8ec0ff */
[----:B------:R-:W-:Y:S04]  /*3120*/  LDS.64 R8, [UR4+0x18] ;  /* 0x00001804ff087984 */ /* 0x000fe80008000a00 */
[----:B------:R-:W0:Y:S04]  /*3130*/  LDS.128 R24, [UR4+0x20] ;  /* 0x00002004ff187984 */ /* 0x000e280008000c00 */
[----:B------:R-:W1:Y:S04]  /*3140*/  LDS.128 R4, [UR4+0x30] ;  /* 0x00003004ff047984 */ /* 0x000e680008000c00 */
        /* <DEDUP_REMOVED lines=20> */
[----:B------:R-:W-:-:S07]  /*3290*/  IMAD.X R3, R3, 0x1, R27, P3 ;  /* 0x0000000103037824 */ /* 0x000fce00018e061b */
.L_x_45:
[----:B------:R-:W-:Y:S05]  /*32a0*/  BSYNC.RECONVERGENT B0 ;  /* 0x0000000000007941 */ /* 0x000fea0003800200 */
.L_x_30:
[----:B------:R-:W-:Y:S05]  /*32b0*/  @P0 EXIT ;  /* 0x000000000000094d */ /* 0x000fea0003800000 */
[----:B------:R-:W3:Y:S01]  /*32c0*/  LDCU.64 UR4, c[0x0][0x390] ;  /* 0x00007200ff0477ac */ /* 0x000ee20008000a00 */
[----:B0-2---:R-:W-:Y:S01]  /*32d0*/  IMAD.MOV.U32 R2, RZ, RZ, R0 ;  /* 0x000000ffff027224 */ /* 0x005fe200078e0000 */
[----:B---3--:R-:W-:-:S06]  /*32e0*/  UIMAD.WIDE.U32 UR4, UR17, 0x8, UR4 ;  /* 0x00000008110478a5 */ /* 0x008fcc000f8e0004 */
[----:B-1----:R-:W-:Y:S02]  /*32f0*/  IMAD.U32 R4, RZ, RZ, UR4 ;  /* 0x00000004ff047e24 */ /* 0x002fe4000f8e00ff */
[----:B------:R-:W-:-:S05]  /*3300*/  IMAD.U32 R5, RZ, RZ, UR5 ;  /* 0x00000005ff057e24 */ /* 0x000fca000f8e00ff */
[----:B------:R-:W-:Y:S01]  /*3310*/  STG.E.64 desc[UR18][R4.64], R2 ;  /* 0x0000000204007986 */ /* 0x000fe2000c101b12 */
[----:B------:R-:W-:Y:S05]  /*3320*/  EXIT ;  /* 0x000000000000794d */ /* 0x000fea0003800000 */
.L_x_58:
        /* <DEDUP_REMOVED lines=13> */
.L_x_196:


//--------------------- .text._ZN3cub18CUB_300001_SM_10006detail6reduce28DeviceReduceSingleTileKernelINS2_10policy_hubIlyN4cuda3std3__44plusIlEEE10Policy1000EN6thrust24THRUST_300001_SM_1000_NS18transform_iteratorINSD_6detail10functional5actorINSG_9compositeIJNSG_16operator_adaptorINS7_7greaterIvEEEENSH_INSG_8argumentILj0EEEEENSH_INSG_5valueIiEEEEEEEEENSF_15normal_iteratorINSD_10device_ptrIiEEEEllEEPlyS9_llNS7_10__identityEEEvT0_T1_T2_T3_T4_T6_ --------------------------
	.section	.text._ZN3cub18CUB_300001_SM_10006detail6reduce28DeviceReduceSingleTileKernelINS2_10policy_hubIlyN4cuda3std3__44plusIlEEE10Policy1000EN6thrust24THRUST_300001_SM_1000_NS18transform_iteratorINSD_6detail10functional5actorINSG_9compositeIJNSG_16operator_adaptorINS7_7greaterIvEEEENSH_INSG_8argumentILj0EEEEENSH_INSG_5valueIiEEEEEEEEENSF_15normal_iteratorINSD_10device_ptrIiEEEEllEEPlyS9_llNS7_10__identityEEEvT0_T1_T2_T3_T4_T6_,"ax",@progbits
	.align	128
        .global         _ZN3cub18CUB_300001_SM_10006detail6reduce28DeviceReduceSingleTileKernelINS2_10policy_hubIlyN4cuda3std3__44plusIlEEE10Policy1000EN6thrust24THRUST_300001_SM_1000_NS18transform_iteratorINSD_6detail10functional5actorINSG_9compositeIJNSG_16operator_adaptorINS7_7greaterIvEEEENSH_INSG_8argumentILj0EEEEENSH_INSG_5valueIiEEEEEEEEENSF_15normal_iteratorINSD_10device_ptrIiEEEEllEEPlyS9_llNS7_10__identityEEEvT0_T1_T2_T3_T4_T6_
        .type           _ZN3cub18CUB_300001_SM_10006detail6reduce28DeviceReduceSingleTileKernelINS2_10policy_hubIlyN4cuda3std3__44plusIlEEE10Policy1000EN6thrust24THRUST_300001_SM_1000_NS18transform_iteratorINSD_6detail10functional5actorINSG_9compositeIJNSG_16operator_adaptorINS7_7greaterIvEEEENSH_INSG_8argumentILj0EEEEENSH_INSG_5valueIiEEEEEEEEENSF_15normal_iteratorINSD_10device_ptrIiEEEEllEEPlyS9_llNS7_10__identityEEEvT0_T1_T2_T3_T4_T6_,@function
        .size           _ZN3cub18CUB_300001_SM_10006detail6reduce28DeviceReduceSingleTileKernelINS2_10policy_hubIlyN4cuda3std3__44plusIlEEE10Policy1000EN6thrust24THRUST_300001_SM_1000_NS18transform_iteratorINSD_6detail10functional5actorINSG_9compositeIJNSG_16operator_adaptorINS7_7greaterIvEEEENSH_INSG_8argumentILj0EEEEENSH_INSG_5valueIiEEEEEEEEENSF_15normal_iteratorINSD_10device_ptrIiEEEEllEEPlyS9_llNS7_10__identityEEEvT0_T1_T2_T3_T4_T6_,(.L_x_197 - _ZN3cub18CUB_300001_SM_10006detail6reduce28DeviceReduceSingleTileKernelINS2_10policy_hubIlyN4cuda3std3__44plusIlEEE10Policy1000EN6thrust24THRUST_300001_SM_1000_NS18transform_iteratorINSD_6detail10functional5actorINSG_9compositeIJNSG_16operator_adaptorINS7_7greaterIvEEEENSH_INSG_8argumentILj0EEEEENSH_INSG_5valueIiEEEEEEEEENSF_15normal_iteratorINSD_10device_ptrIiEEEEllEEPlyS9_llNS7_10__identityEEEvT0_T1_T2_T3_T4_T6_)
        .other          _ZN3cub18CUB_300001_SM_10006detail6reduce28DeviceReduceSingleTileKernelINS2_10policy_hubIlyN4cuda3std3__44plusIlEEE10Policy1000EN6thrust24THRUST_300001_SM_1000_NS18transform_iteratorINSD_6detail10functional5actorINSG_9compositeIJNSG_16operator_adaptorINS7_7greaterIvEEEENSH_INSG_8argumentILj0EEEEENSH_INSG_5valueIiEEEEEEEEENSF_15normal_iteratorINSD_10device_ptrIiEEEEllEEPlyS9_llNS7_10__identityEEEvT0_T1_T2_T3_T4_T6_,@"STO_CUDA_ENTRY STV_DEFAULT"
_ZN3cub18CUB_300001_SM_10006detail6reduce28DeviceReduceSingleTileKernelINS2_10policy_hubIlyN4cuda3std3__44plusIlEEE10Policy1000EN6thrust24THRUST_300001_SM_1000_NS18transform_iteratorINSD_6detail10functional5actorINSG_9compositeIJNSG_16operator_adaptorINS7_7greaterIvEEEENSH_INSG_8argumentILj0EEEEENSH_INSG_5valueIiEEEEEEEEENSF_15normal_iteratorINSD_10device_ptrIiEEEEllEEPlyS9_llNS7_10__identityEEEvT0_T1_T2_T3_T4_T6_:
.text._ZN3cub18CUB_300001_SM_10006detail6reduce28DeviceReduceSingleTileKernelINS2_10policy_hubIlyN4cuda3std3__44plusIlEEE10Policy1000EN6thrust24THRUST_300001_SM_1000_NS18transform_iteratorINSD_6detail10functional5actorINSG_9compositeIJNSG_16operator_adaptorINS7_7greaterIvEEEENSH_INSG_8argumentILj0EEEEENSH_INSG_5valueIiEEEEEEEEENSF_15normal_iteratorINSD_10device_ptrIiEEEEllEEPlyS9_llNS7_10__identityEEEvT0_T1_T2_T3_T4_T6_:
[----:B------:R-:W-:Y:S01]  /*0000*/  LDC R1, c[0x0][0x37c] ;  /* 0x0000df00ff017b82 */ /* 0x000fe20000000800 */
[----:B------:R-:W0:Y:S01]  /*0010*/  LDCU.64 UR4, c[0x0][0x398] ;  /* 0x00007300ff0477ac */ /* 0x000e220008000a00 */
[----:B------:R-:W1:Y:S01]  /*0020*/  LDCU.64 UR6, c[0x0][0x358] ;  /* 0x00006b00ff0677ac */ /* 0x000e620008000a00 */
[----:B0-----:R-:W-:Y:S02]  /*0030*/  IMAD.U32 R16, RZ, RZ, UR4 ;  /* 0x00000004ff107e24 */ /* 0x001fe4000f8e00ff */
[----:B------:R-:W-:-:S03]  /*0040*/  IMAD.U32 R0, RZ, RZ, UR5 ;  /* 0x00000005ff007e24 */ /* 0x000fc6000f8e00ff */
[----:B------:R-:W-:-:S04]  /*0050*/  ISETP.NE.U32.AND P0, PT, R16, RZ, PT ;  /* 0x000000ff1000720c */ /* 0x000fc80003f05070 */
[----:B------:R-:W-:-:S13]  /*0060*/  ISETP.NE.AND.EX P0, PT, R0, RZ, PT, P0 ;  /* 0x000000ff0000720c */ /* 0x000fda0003f05300 */
        /* <DEDUP_REMOVED lines=8> */
.L_x_59:
[----:B------:R-:W-:Y:S01]  /*00f0*/  ISETP.GT.U32.AND P0, PT, R16, 0xdff, PT ;  /* 0x00000dff1000780c */ /* 0x000fe20003f04070 */
[----:B------:R-:W-:Y:S03]  /*0100*/  BSSY.RECONVERGENT B0, `(.L_x_60) ;  /* 0x00002f9000007945 */ /* 0x000fe60003800200 */
[----:B------:R-:W-:-:S13]  /*0110*/  ISETP.GT.U32.AND.EX P0, PT, R0, RZ, PT, P0 ;  /* 0x000000ff0000720c */ /* 0x000fda0003f04100 */
[----:B------:R-:W-:Y:S05]  /*0120*/  @P0 BRA `(.L_x_61) ;  /* 0x0000001800700947 */ /* 0x000fea0003800000 */
[----:B------:R-:W0:Y:S01]  /*0130*/  S2R R5, SR_TID.X ;  /* 0x0000000000057919 */ /* 0x000e220000002100 */
[----:B------:R-:W1:Y:S01]  /*0140*/  LDCU UR5, c[0x0][0x38c] ;  /* 0x00007180ff0577ac */ /* 0x000e620008000800 */
[----:B------:R-:W-:Y:S01]  /*0150*/  BSSY.RECONVERGENT B1, `(.L_x_62) ;  /* 0x000000d000017945 */ /* 0x000fe20003800200 */
[----:B------:R-:W-:Y:S02]  /*0160*/  CS2R R2, SRZ ;  /* 0x0000000000027805 */ /* 0x000fe4000001ff00 */
[----:B0-----:R-:W-:Y:S01]  /*0170*/  ISETP.GE.U32.AND P0, PT, R5, R16, PT ;  /* 0x000000100500720c */ /* 0x001fe20003f06070 */
[----:B------:R-:W-:-:S12]  /*0180*/  IMAD.MOV.U32 R7, RZ, RZ, R5 ;  /* 0x000000ffff077224 */ /* 0x000fd800078e0005 */
[----:B-1----:R-:W-:Y:S05]  /*0190*/  @P0 BRA `(.L_x_63) ;  /* 0x0000000000200947 */ /* 0x002fea0003800000 */
[----:B------:R-:W0:Y:S01]  /*01a0*/  LDC.64 R8, c[0x0][0x380] ;  /* 0x0000e000ff087b82 */ /* 0x000e220000000a00 */
[----:B------:R-:W1:Y:S01]  /*01b0*/  LDCU UR4, c[0x0][0x38c] ;  /* 0x00007180ff0477ac */ /* 0x000e620008000800 */
[----:B0-----:R-:W-:-:S06]  /*01c0*/  IMAD.WIDE.U32 R8, R5, 0x4, R8 ;  /* 0x0000000405087825 */ /* 0x001fcc00078e0008 */
[----:B------:R-:W1:Y:S01]  /*01d0*/  LDG.E R8, desc[UR6][R8.64] ;  /* 0x0000000608087981 */ /* 0x000e62000c1e1900 */
[----:B------:R-:W-:Y:S02]  /*01e0*/  VIADD R7, R5, 0x200 ;  /* 0x0000020005077836 */ /* 0x000fe40000000000 */
[----:B------:R-:W-:Y:S01]  /*01f0*/  IMAD.MOV.U32 R3, RZ, RZ, RZ ;  /* 0x000000ffff037224 */ /* 0x000fe200078e00ff */
[----:B-1----:R-:W-:-:S04]  /*0200*/  ISETP.GT.AND P0, PT, R8, UR4, PT ;  /* 0x0000000408007c0c */ /* 0x002fc8000bf04270 */
[----:B------:R-:W-:-:S09]  /*0210*/  SEL R2, RZ, 0x1, !P0 ;  /* 0x00000001ff027807 */ /* 0x000fd20004000000 */
.L_x_63:
[----:B------:R-:W-:Y:S05]  /*0220*/  BSYNC.RECONVERGENT B1 ;  /* 0x0000000000017941 */ /* 0x000fea0003800200 */
.L_x_62:
[----:B------:R-:W-:Y:S01]  /*0230*/  ISETP.GE.U32.AND P0, PT, R7, R16, PT ;  /* 0x000000100700720c */ /* 0x000fe20003f06070 */
[----:B------:R-:W-:-:S12]  /*0240*/  BSSY.RECONVERGENT B1, `(.L_x_64) ;  /* 0x00000ab000017945 */ /* 0x000fd80003800200 */
[----:B------:R-:W-:Y:S05]  /*0250*/  @P0 BRA `(.L_x_65) ;  /* 0x0000000800a40947 */ /* 0x000fea0003800000 */
[----:B------:R-:W-:Y:S01]  /*0260*/  LOP3.LUT R9, RZ, R7, RZ, 0x33, !PT ;  /* 0x00000007ff097212 */ /* 0x000fe200078e33ff */
[----:B------:R-:W-:Y:S04]  /*0270*/  BSSY.RECONVERGENT B2, `(.L_x_66) ;  /* 0x0000053000027945 */ /* 0x000fe80003800200 */
[----:B------:R-:W-:-:S05]  /*0280*/  IMAD.IADD R9, R9, 0x1, R16 ;  /* 0x0000000109097824 */ /* 0x000fca00078e0210 */
[C---:B------:R-:W-:Y:S02]  /*0290*/  ISETP.GE.U32.AND P1, PT, R9.reuse, 0x1e00, PT ;  /* 0x00001e000900780c */ /* 0x040fe40003f26070 */
[----:B------:R-:W-:-:S04]  /*02a0*/  LEA.HI R4, R9, 0x1, RZ, 0x17 ;  /* 0x0000000109047811 */ /* 0x000fc800078fb8ff */
[----:B------:R-:W-:-:S04]  /*02b0*/  LOP3.LUT R26, R4, 0xf, RZ, 0xc0, !PT ;  /* 0x0000000f041a7812 */ /* 0x000fc800078ec0ff */
[----:B------:R-:W-:-:S03]  /*02c0*/  ISETP.NE.AND P0, PT, R26, RZ, PT ;  /* 0x000000ff1a00720c */ /* 0x000fc60003f05270 */
[----:B------:R-:W-:Y:S10]  /*02d0*/  @!P1 BRA `(.L_x_67) ;  /* 0x0000000400309947 */ /* 0x000ff40003800000 */
[----:B------:R-:W0:Y:S01]  /*02e0*/  LDC.64 R8, c[0x0][0x380] ;  /* 0x0000e000ff087b82 */ /* 0x000e220000000a00 */
[----:B------:R-:W-:-:S05]  /*02f0*/  LOP3.LUT R6, R4, 0xfffff0, RZ, 0xc0, !PT ;  /* 0x00fffff004067812 */ /* 0x000fca00078ec0ff */
[----:B------:R-:W-:Y:S02]  /*0300*/  IMAD.MOV R6, RZ, RZ, -R6 ;  /* 0x000000ffff067224 */ /* 0x000fe400078e0a06 */
[----:B0-----:R-:W-:-:S03]  /*0310*/  IMAD.WIDE.U32 R8, R7, 0x4, R8 ;  /* 0x0000000407087825 */ /* 0x001fc600078e0008 */
[----:B------:R-:W-:-:S05]  /*0320*/  IADD3 R8, P1, PT, R8, 0x4000, RZ ;  /* 0x0000400008087810 */ /* 0x000fca0007f3e0ff */
[----:B------:R-:W-:-:S08]  /*0330*/  IMAD.X R9, RZ, RZ, R9, P1 ;  /* 0x000000ffff097224 */ /* 0x000fd000008e0609 */
.L_x_68:
        /* <DEDUP_REMOVED lines=70> */
.L_x_67:
[----:B------:R-:W-:Y:S05]  /*07a0*/  BSYNC.RECONVERGENT B2 ;  /* 0x0000000000027941 */ /* 0x000fea0003800200 */
.L_x_66:
[----:B------:R-:W-:Y:S05]  /*07b0*/  @!P0 BRA `(.L_x_65) ;  /* 0x00000004004c8947 */ /* 0x000fea0003800000 */
[----:B------:R-:W-:Y:S01]  /*07c0*/  ISETP.GE.U32.AND P1, PT, R26, 0x8, PT ;  /* 0x000000081a00780c */ /* 0x000fe20003f26070 */
[----:B------:R-:W-:Y:S01]  /*07d0*/  BSSY.RECONVERGENT B2, `(.L_x_69) ;  /* 0x0000028000027945 */ /* 0x000fe20003800200 */
[----:B------:R-:W-:-:S04]  /*07e0*/  LOP3.LUT R18, R4, 0x7, RZ, 0xc0, !PT ;  /* 0x0000000704127812 */ /* 0x000fc800078ec0ff */
[----:B------:R-:W-:-:S07]  /*07f0*/  ISETP.NE.AND P0, PT, R18, RZ, PT ;  /* 0x000000ff1200720c */ /* 0x000fce0003f05270 */
[----:B------:R-:W-:Y:S06]  /*0800*/  @!P1 BRA `(.L_x_70) ;  /* 0x0000000000909947 */ /* 0x000fec0003800000 */
[----:B------:R-:W0:Y:S01]  /*0810*/  LDC.64 R8, c[0x0][0x380] ;  /* 0x0000e000ff087b82 */ /* 0x000e220000000a00 */
[----:B------:R-:W1:Y:S01]  /*0820*/  LDCU UR4, c[0x0][0x38c] ;  /* 0x00007180ff0477ac */ /* 0x000e620008000800 */
[----:B0-----:R-:W-:-:S05]  /*0830*/  IMAD.WIDE R8, R7, 0x4, R8 ;  /* 0x0000000407087825 */ /* 0x001fca00078e0208 */
[----:B------:R-:W1:Y:S04]  /*0840*/  LDG.E R17, desc[UR6][R8.64] ;  /* 0x0000000608117981 */ /* 0x000e68000c1e1900 */
        /* <DEDUP_REMOVED lines=8> */
[----:B-1----:R-:W-:-:S02]  /*08d0*/  ISETP.GT.AND P1, PT, R17, UR4, PT ;  /* 0x0000000411007c0c */ /* 0x002fc4000bf24270 */
        /* <DEDUP_REMOVED lines=23> */
.L_x_70:
[----:B------:R-:W-:Y:S05]  /*0a50*/  BSYNC.RECONVERGENT B2 ;  /* 0x0000000000027941 */ /* 0x000fea0003800200 */
.L_x_69:
        /* <DEDUP_REMOVED lines=12> */
[----:B------:R-:W4:Y:S01]  /*0b20*/  LDG.E R10, desc[UR6][R8.64+0x1000] ;  /* 0x00100006080a7981 */ /* 0x000f22000c1e1900 */
[----:B------:R-:W-:Y:S01]  /*0b30*/  VIADD R7, R7, 0x800 ;  /* 0x0000080007077836 */ /* 0x000fe20000000000 */
[----:B-1----:R-:W-:-:S02]  /*0b40*/  ISETP.GT.AND P1, PT, R12, UR4, PT ;  /* 0x000000040c007c0c */ /* 0x002fc4000bf24270 */
        /* <DEDUP_REMOVED lines=11> */
.L_x_72:
[----:B------:R-:W-:Y:S05]  /*0c00*/  BSYNC.RECONVERGENT B2 ;  /* 0x0000000000027941 */ /* 0x000fea0003800200 */
.L_x_71:
[----:B------:R-:W-:Y:S05]  /*0c10*/  @!P0 BRA `(.L_x_65) ;  /* 0x0000000000348947 */ /* 0x000fea0003800000 */
[----:B------:R-:W0:Y:S01]  /*0c20*/  LDC.64 R10, c[0x0][0x380] ;  /* 0x0000e000ff0a7b82 */ /* 0x000e220000000a00 */
[----:B------:R-:W-:-:S07]  /*0c30*/  IMAD.MOV R4, RZ, RZ, -R4 ;  /* 0x000000ffff047224 */ /* 0x000fce00078e0a04 */
.L_x_73:
[C---:B0-----:R-:W-:Y:S01]  /*0c40*/  IMAD.WIDE R8, R7.reuse, 0x4, R10 ;  /* 0x0000000407087825 */ /* 0x041fe200078e020a */
        /* <DEDUP_REMOVED lines=10> */
.L_x_65:
[----:B------:R-:W-:Y:S05]  /*0cf0*/  BSYNC.RECONVERGENT B1 ;  /* 0x0000000000017941 */ /* 0x000fea0003800200 */
.L_x_64:
[----:B------:R-:W-:-:S04]  /*0d00*/  ISETP.GE.U32.AND P0, PT, R16, 0x200, PT ;  /* 0x000002001000780c */ /* 0x000fc80003f06070 */
[----:B------:R-:W-:-:S13]  /*0d10*/  ISETP.GE.U32.AND.EX P0, PT, R0, RZ, PT, P0 ;  /* 0x000000ff0000720c */ /* 0x000fda0003f06100 */
[----:B------:R-:W-:Y:S05]  /*0d20*/  @!P0 BRA `(.L_x_74) ;  /* 0x00000004002c8947 */ /* 0x000fea0003800000 */
[----:B------:R-:W0:Y:S01]  /*0d30*/  S2R R8, SR_LANEID ;  /* 0x0000000000087919 */ /* 0x000e220000000000 */
[----:B------:R-:W-:Y:S01]  /*0d40*/  ISETP.NE.AND P5, PT, R5, RZ, PT ;  /* 0x000000ff0500720c */ /* 0x000fe20003fa5270 */
        /* <DEDUP_REMOVED lines=39> */
[----:B-1----:R-:W-:-:S03]  /*0fc0*/  SEL R3, R3, RZ, !P0 ;  /* 0x000000ff03037207 */ /* 0x002fc60004000000 */
        /* <DEDUP_REMOVED lines=9> */
[----:B-1----:R-:W0:Y:S04]  /*1060*/  LDS.128 R4, [UR4+0x20] ;  /* 0x00002004ff047984 */ /* 0x002e280008000c00 */
[----:B------:R-:W1:Y:S04]  /*1070*/  LDS.128 R8, [UR4+0x30] ;  /* 0x00003004ff087984 */ /* 0x000e680008000c00 */
[----:B------:R-:W2:Y:S04]  /*1080*/  LDS.128 R12, [UR4+0x40] ;  /* 0x00004004ff0c7984 */ /* 0x000ea80008000c00 */
[----:B------:R-:W3:Y:S04]  /*1090*/  LDS.128 R16, [UR4+0x50] ;  /* 0x00005004ff107984 */ /* 0x000ee80008000c00 */
[----:B------:R-:W4:Y:S04]  /*10a0*/  LDS.128 R20, [UR4+0x60] ;  /* 0x00006004ff147984 */ /* 0x000f280008000c00 */
[----:B------:R-:W5:Y:S04]  /*10b0*/  LDS.128 R24, [UR4+0x70] ;  /* 0x00007004ff187984 */ /* 0x000f680008000c00 */
[----:B------:R-:W5:Y:S01]  /*10c0*/  LDS.128 R28, [UR4+0x80] ;  /* 0x00008004ff1c7984 */ /* 0x000f620008000c00 */
[----:B0-----:R-:W-:-:S04]  /*10d0*/  IADD3 R35, P0, P1, R4, R32, R2 ;  /* 0x0000002004237210 */ /* 0x001fc8000791e002 */
[----:B-1----:R-:W-:Y:S02]  /*10e0*/  IADD3 R35, P2, P3, R8, R35, R6 ;  /* 0x0000002308237210 */ /* 0x002fe40007b5e006 */
[----:B------:R-:W-:Y:S02]  /*10f0*/  IADD3.X R5, PT, PT, R5, R33, R3, P0, P1 ;  /* 0x0000002105057210 */ /* 0x000fe400007e2403 */
[----:B--2---:R-:W-:Y:S02]  /*1100*/  IADD3 R3, P0, P1, R12, R35, R10 ;  /* 0x000000230c037210 */ /* 0x004fe4000791e00a */
[----:B------:R-:W-:Y:S02]  /*1110*/  IADD3.X R7, PT, PT, R9, R5, R7, P2, P3 ;  /* 0x0000000509077210 */ /* 0x000fe400017e6407 */
[----:B---3--:R-:W-:Y:S02]  /*1120*/  IADD3 R3, P2, P3, R16, R3, R14 ;  /* 0x0000000310037210 */ /* 0x008fe40007b5e00e */
[----:B------:R-:W-:-:S02]  /*1130*/  IADD3.X R11, PT, PT, R13, R7, R11, P0, P1 ;  /* 0x000000070d0b7210 */ /* 0x000fc400007e240b */
[----:B----4-:R-:W-:Y:S02]  /*1140*/  IADD3 R3, P0, P1, R20, R3, R18 ;  /* 0x0000000314037210 */ /* 0x010fe4000791e012 */
[----:B------:R-:W-:Y:S02]  /*1150*/  IADD3.X R15, PT, PT, R17, R11, R15, P2, P3 ;  /* 0x0000000b110f7210 */ /* 0x000fe400017e640f */
[----:B-----5:R-:W-:Y:S02]  /*1160*/  IADD3 R3, P2, P3, R24, R3, R22 ;  /* 0x0000000318037210 */ /* 0x020fe40007b5e016 */
[----:B------:R-:W-:Y:S02]  /*1170*/  IADD3.X R19, PT, PT, R21, R15, R19, P0, P1 ;  /* 0x0000000f15137210 */ /* 0x000fe400007e2413 */
[----:B------:R-:W-:Y:S02]  /*1180*/  IADD3 R3, P0, P1, R28, R3, R26 ;  /* 0x000000031c037210 */ /* 0x000fe4000791e01a */
[----:B------:R-:W-:-:S02]  /*1190*/  IADD3.X R23, PT, PT, R25, R19, R23, P2, P3 ;  /* 0x0000001319177210 */ /* 0x000fc400017e6417 */
[----:B------:R-:W-:Y:S02]  /*11a0*/  IADD3 R2, P2, PT, R3, R30, RZ ;  /* 0x0000001e03027210 */ /* 0x000fe40007f5e0ff */
[----:B------:R-:W-:-:S05]  /*11b0*/  IADD3.X R3, PT, PT, R29, R23, R27, P0, P1 ;  /* 0x000000171d037210 */ /* 0x000fca00007e241b */
[----:B------:R-:W-:Y:S01]  /*11c0*/  IMAD.X R3, R3, 0x1, R31, P2 ;  /* 0x0000000103037824 */ /* 0x000fe200010e061f */
[----:B------:R-:W-:Y:S06]  /*11d0*/  BRA `(.L_x_75) ;  /* 0x0000001c00ac7947 */ /* 0x000fec0003800000 */
.L_x_74:
[C---:B------:R-:W-:Y:S02]  /*11e0*/  LOP3.LUT R4, R5.reuse, 0x3e0, RZ, 0xc0, !PT ;  /* 0x000003e005047812 */ /* 0x040fe400078ec0ff */
[----:B------:R-:W-:Y:S02]  /*11f0*/  ISETP.NE.AND P5, PT, R5, RZ, PT ;  /* 0x000000ff0500720c */ /* 0x000fe40003fa5270 */
[----:B------:R-:W-:Y:S01]  /*1200*/  LOP3.LUT R9, RZ, R4, RZ, 0x33, !PT ;  /* 0x00000004ff097212 */ /* 0x000fe200078e33ff */
[----:B------:R-:W-:Y:S02]  /*1210*/  VIADD R7, R4, 0x20 ;  /* 0x0000002004077836 */ /* 0x000fe40000000000 */
[----:B------:R-:W0:Y:S03]  /*1220*/  S2R R4, SR_LANEID ;  /* 0x0000000000047919 */ /* 0x000e260000000000 */
[----:B------:R-:W-:Y:S01]  /*1230*/  ISETP.GT.U32.AND P0, PT, R7, R16, PT ;  /* 0x000000100700720c */ /* 0x000fe20003f04070 */
        /* <DEDUP_REMOVED lines=46> */
[----:B-1----:R-:W-:-:S05]  /*1520*/  SEL R3, R3, RZ, !P0 ;  /* 0x000000ff03037207 */ /* 0x002fca0004000000 */
[----:B------:R-:W-:-:S05]  /*1530*/  IMAD.X R3, R3, 0x1, R8, P1 ;  /* 0x0000000103037824 */ /* 0x000fca00008e0608 */
[----:B------:R0:W-:Y:S01]  /*1540*/  @!P2 STS.64 [R9+0x10], R2 ;  /* 0x000010020900a388 */ /* 0x0001e20000000a00 */
[----:B------:R-:W-:Y:S06]  /*1550*/  BAR.SYNC.DEFER_BLOCKING 0x0 ;  /* 0x0000000000007b1d */ /* 0x000fec0000010000 */
[----:B------:R-:W-:Y:S05]  /*1560*/  @P5 BRA `(.L_x_75) ;  /* 0x0000001800c85947 */ /* 0x000fea0003800000 */
[----:B------:R-:W1:Y:S01]  /*1570*/  S2UR UR5, SR_CgaCtaId ;  /* 0x00000000000579c3 */ /* 0x000e620000008800 */
[----:B------:R-:W-:Y:S01]  /*1580*/  UMOV UR4, 0x400 ;  /* 0x0000040000047882 */ /* 0x000fe20000000000 */
[C---:B------:R-:W-:Y:S02]  /*1590*/  ISETP.GT.U32.AND P0, PT, R16.reuse, 0x20, PT ;  /* 0x000000201000780c */ /* 0x040fe40003f04070 */
[----:B------:R-:W-:Y:S02]  /*15a0*/  ISETP.GT.U32.AND P1, PT, R16, 0x40, PT ;  /* 0x000000401000780c */ /* 0x000fe40003f24070 */
[----:B------:R-:W-:Y:S02]  /*15b0*/  ISETP.GT.U32.AND.EX P0, PT, R0, RZ, PT, P0 ;  /* 0x000000ff0000720c */ /* 0x000fe40003f04100 */
[----:B------:R-:W-:Y:S02]  /*15c0*/  ISETP.GT.U32.AND P2, PT, R16, 0x60, PT ;  /* 0x000000601000780c */ /* 0x000fe40003f44070 */
[----:B------:R-:W-:-:S02]  /*15d0*/  ISETP.GT.U32.AND.EX P1, PT, R0, RZ, PT, P1 ;  /* 0x000000ff0000720c */ /* 0x000fc40003f24110 */
[----:B------:R-:W-:-:S04]  /*15e0*/  ISETP.GT.U32.AND P6, PT, R16, 0x140, PT ;  /* 0x000001401000780c */ /* 0x000fc80003fc4070 */
[----:B------:R-:W-:Y:S01]  /*15f0*/  ISETP.GT.U32.AND.EX P6, PT, R0, RZ, PT, P6 ;  /* 0x000000ff0000720c */ /* 0x000fe20003fc4160 */
[----:B-1----:R-:W-:-:S09]  /*1600*/  ULEA UR4, UR5, UR4, 0x18 ;  /* 0x0000000405047291 */ /* 0x002fd2000f8ec0ff */
[----:B------:R-:W1:Y:S04]  /*1610*/  LDS.64 R18, [UR4+0x18] ;  /* 0x00001804ff127984 */ /* 0x000e680008000a00 */
[----:B------:R-:W2:Y:S04]  /*1620*/  LDS.128 R20, [UR4+0x20] ;  /* 0x00002004ff147984 */ /* 0x000ea80008000c00 */
[----:B------:R-:W3:Y:S04]  /*1630*/  LDS.128 R4, [UR4+0x30] ;  /* 0x00003004ff047984 */ /* 0x000ee80008000c00 */
[----:B0-----:R-:W0:Y:S04]  /*1640*/  LDS.128 R8, [UR4+0x40] ;  /* 0x00004004ff087984 */ /* 0x001e280008000c00 */
[----:B------:R-:W4:Y:S01]  /*1650*/  LDS.128 R12, [UR4+0x50] ;  /* 0x00005004ff0c7984 */ /* 0x000f220008000c00 */
[----:B-1----:R-:W-:-:S02]  /*1660*/  SEL R25, R18, RZ, P0 ;  /* 0x000000ff12197207 */ /* 0x002fc40000000000 */
[----:B------:R-:W-:Y:S02]  /*1670*/  SEL R29, R19, RZ, P0 ;  /* 0x000000ff131d7207 */ /* 0x000fe40000000000 */
[----:B------:R-:W-:Y:S02]  /*1680*/  ISETP.GT.U32.AND.EX P0, PT, R0, RZ, PT, P2 ;  /* 0x000000ff0000720c */ /* 0x000fe40003f04120 */
[----:B--2---:R-:W-:Y:S02]  /*1690*/  SEL R19, R20, RZ, P1 ;  /* 0x000000ff14137207 */ /* 0x004fe40000800000 */
[----:B------:R-:W-:Y:S02]  /*16a0*/  SEL R24, R21, RZ, P1 ;  /* 0x000000ff15187207 */ /* 0x000fe40000800000 */
[----:B------:R-:W-:Y:S02]  /*16b0*/  ISETP.GT.U32.AND P1, PT, R16, 0x80, PT ;  /* 0x000000801000780c */ /* 0x000fe40003f24070 */
[----:B------:R-:W-:-:S02]  /*16c0*/  SEL R18, R22, RZ, P0 ;  /* 0x000000ff16127207 */ /* 0x000fc40000000000 */
[----:B------:R-:W-:Y:S02]  /*16d0*/  SEL R17, R23, RZ, P0 ;  /* 0x000000ff17117207 */ /* 0x000fe40000000000 */
[----:B------:R-:W-:Y:S01]  /*16e0*/  IADD3 R2, P2, P3, R19, R25, R2 ;  /* 0x0000001913027210 */ /* 0x000fe20007b5e002 */
[----:B------:R-:W1:Y:S01]  /*16f0*/  LDS.128 R20, [UR4+0x60] ;  /* 0x00006004ff147984 */ /* 0x000e620008000c00 */
[----:B------:R-:W-:Y:S02]  /*1700*/  ISETP.GT.U32.AND.EX P0, PT, R0, RZ, PT, P1 ;  /* 0x000000ff0000720c */ /* 0x000fe40003f04110 */
[----:B------:R-:W-:Y:S02]  /*1710*/  ISETP.GT.U32.AND P1, PT, R16, 0xa0, PT ;  /* 0x000000a01000780c */ /* 0x000fe40003f24070 */
[----:B------:R-:W-:Y:S02]  /*1720*/  IADD3.X R29, PT, PT, R24, R29, R3, P2, P3 ;  /* 0x0000001d181d7210 */ /* 0x000fe400017e6403 */
[----:B---3--:R-:W-:Y:S01]  /*1730*/  SEL R19, R4, RZ, P0 ;  /* 0x000000ff04137207 */ /* 0x008fe20000000000 */
[----:B------:R-:W2:Y:S01]  /*1740*/  LDS.128 R24, [UR4+0x70] ;  /* 0x00007004ff187984 */ /* 0x000ea20008000c00 */
[----:B------:R-:W-:-:S02]  /*1750*/  SEL R28, R5, RZ, P0 ;  /* 0x000000ff051c7207 */ /* 0x000fc40000000000 */
[----:B------:R-:W-:Y:S02]  /*1760*/  ISETP.GT.U32.AND.EX P0, PT, R0, RZ, PT, P1 ;  /* 0x000000ff0000720c */ /* 0x000fe40003f04110 */
[----:B------:R-:W-:Y:S02]  /*1770*/  IADD3 R19, P2, P3, R19, R2, R18 ;  /* 0x0000000213137210 */ /* 0x000fe40007b5e012 */
[----:B------:R-:W-:Y:S02]  /*1780*/  SEL R3, R6, RZ, P0 ;  /* 0x000000ff06037207 */ /* 0x000fe40000000000 */
[----:B------:R-:W-:Y:S02]  /*1790*/  SEL R18, R7, RZ, P0 ;  /* 0x000000ff07127207 */ /* 0x000fe40000000000 */
[----:B------:R-:W3:Y:S01]  /*17a0*/  LDS.128 R4, [UR4+0x80] ;  /* 0x00008004ff047984 */ /* 0x000ee20008000c00 */
[----:B------:R-:W-:Y:S02]  /*17b0*/  ISETP.GT.U32.AND P1, PT, R16, 0xc0, PT ;  /* 0x000000c01000780c */ /* 0x000fe40003f24070 */
[----:B------:R-:W-:-:S02]  /*17c0*/  IADD3.X R28, PT, PT, R28, R29, R17, P2, P3 ;  /* 0x0000001d1c1c7210 */ /* 0x000fc400017e6411 */
[----:B------:R-:W-:Y:S02]  /*17d0*/  ISETP.GT.U32.AND.EX P0, PT, R0, RZ, PT, P1 ;  /* 0x000000ff0000720c */ /* 0x000fe40003f04110 */
[C---:B------:R-:W-:Y:S02]  /*17e0*/  ISETP.GT.U32.AND P1, PT, R16.reuse, 0xe0, PT ;  /* 0x000000e01000780c */ /* 0x040fe40003f24070 */
[----:B------:R-:W-:Y:S02]  /*17f0*/  ISETP.GT.U32.AND P2, PT, R16, 0x100, PT ;  /* 0x000001001000780c */ /* 0x000fe40003f44070 */
[----:B0-----:R-:W-:Y:S02]  /*1800*/  SEL R2, R8, RZ, P0 ;  /* 0x000000ff08027207 */ /* 0x001fe40000000000 */
[----:B------:R-:W-:Y:S02]  /*1810*/  SEL R17, R9, RZ, P0 ;  /* 0x000000ff09117207 */ /* 0x000fe40000000000 */
[----:B------:R-:W-:-:S02]  /*1820*/  ISETP.GT.U32.AND.EX P0, PT, R0, RZ, PT, P1 ;  /* 0x000000ff0000720c */ /* 0x000fc40003f04110 */
[----:B------:R-:W-:Y:S02]  /*1830*/  ISETP.GT.U32.AND.EX P1, PT, R0, RZ, PT, P2 ;  /* 0x000000ff0000720c */ /* 0x000fe40003f24120 */
[----:B------:R-:W-:Y:S02]  /*1840*/  ISETP.GT.U32.AND P2, PT, R16, 0x120, PT ;  /* 0x000001201000780c */ /* 0x000fe40003f44070 */
[----:B------:R-:W-:Y:S02]  /*1850*/  IADD3 R2, P3, P4, R2, R19, R3 ;  /* 0x0000001302027210 */ /* 0x000fe40007c7e003 */
[----:B------:R-:W-:Y:S02]  /*1860*/  SEL R3, R10, RZ, P0 ;  /* 0x000000ff0a037207 */ /* 0x000fe40000000000 */
[----:B------:R-:W-:Y:S02]  /*1870*/  SEL R9, R11, RZ, P0 ;  /* 0x000000ff0b097207 */ /* 0x000fe40000000000 */
[----:B------:R-:W-:-:S02]  /*1880*/  ISETP.GT.U32.AND.EX P0, PT, R0, RZ, PT, P2 ;  /* 0x000000ff0000720c */ /* 0x000fc40003f04120 */
[----:B----4-:R-:W-:Y:S02]  /*1890*/  SEL R8, R12, RZ, P1 ;  /* 0x000000ff0c087207 */ /* 0x010fe40000800000 */
[----:B------:R-:W-:Y:S02]  /*18a0*/  IADD3.X R12, PT, PT, R17, R28, R18, P3, P4 ;  /* 0x0000001c110c7210 */ /* 0x000fe40001fe8412 */
[----:B------:R-:W-:Y:S02]  /*18b0*/  SEL R11, R14, RZ, P0 ;  /* 0x000000ff0e0b7207 */ /* 0x000fe40000000000 */
[----:B------:R-:W-:Y:S02]  /*18c0*/  ISETP.GT.U32.AND P4, PT, R16, 0x160, PT ;  /* 0x000001601000780c */ /* 0x000fe40003f84070 */
[----:B------:R-:W-:Y:S02]  /*18d0*/  SEL R10, R13, RZ, P1 ;  /* 0x000000ff0d0a7207 */ /* 0x000fe40000800000 */
[----:B------:R-:W-:-:S02]  /*18e0*/  SEL R14, R15, RZ, P0 ;  /* 0x000000ff0f0e7207 */ /* 0x000fc40000000000 */
[----:B------:R-:W-:Y:S02]  /*18f0*/  IADD3 R8, P1, P2, R8, R2, R3 ;  /* 0x0000000208087210 */ /* 0x000fe40007a3e003 */
[----:B------:R-:W-:Y:S02]  /*1900*/  ISETP.GT.U32.AND P0, PT, R16, 0x180, PT ;  /* 0x000001801000780c */ /* 0x000fe40003f04070 */
[----:B------:R-:W-:Y:S02]  /*1910*/  ISETP.GT.U32.AND.EX P4, PT, R0, RZ, PT, P4 ;  /* 0x000000ff0000720c */ /* 0x000fe40003f84140 */
[----:B-1----:R-:W-:Y:S02]  /*1920*/  SEL R2, R20, RZ, P6 ;  /* 0x000000ff14027207 */ /* 0x002fe40003000000 */
[----:B------:R-:W-:Y:S02]  /*1930*/  IADD3.X R10, PT, PT, R10, R12, R9, P1, P2 ;  /* 0x0000000c0a0a7210 */ /* 0x000fe40000fe4409 */
[----:B------:R-:W-:-:S02]  /*1940*/  ISETP.GT.U32.AND.EX P0, PT, R0, RZ, PT, P0 ;  /* 0x000000ff0000720c */ /* 0x000fc40003f04100 */
[C---:B------:R-:W-:Y:S02]  /*1950*/  ISETP.GT.U32.AND P3, PT, R16.reuse, 0x1a0, PT ;  /* 0x000001a01000780c */ /* 0x040fe40003f64070 */
[----:B------:R-:W-:Y:S02]  /*1960*/  ISETP.GT.U32.AND P1, PT, R16, 0x1c0, PT ;  /* 0x000001c01000780c */ /* 0x000fe40003f24070 */
[----:B------:R-:W-:Y:S02]  /*1970*/  SEL R9, R21, RZ, P6 ;  /* 0x000000ff15097207 */ /* 0x000fe40003000000 */
[----:B------:R-:W-:Y:S02]  /*1980*/  SEL R3, R22, RZ, P4 ;  /* 0x000000ff16037207 */ /* 0x000fe40002000000 */
[----:B------:R-:W-:Y:S02]  /*1990*/  SEL R23, R23, RZ, P4 ;  /* 0x000000ff17177207 */ /* 0x000fe40002000000 */
[----:B------:R-:W-:-:S02]  /*19a0*/  IADD3 R2, P6, P4, R2, R8, R11 ;  /* 0x0000000802027210 */ /* 0x000fc40007cde00b */
[----:B--2---:R-:W-:Y:S02]  /*19b0*/  SEL R8, R24, RZ, P0 ;  /* 0x000000ff18087207 */ /* 0x004fe40000000000 */
[C---:B------:R-:W-:Y:S02]  /*19c0*/  ISETP.GT.U32.AND.EX P3, PT, R0.reuse, RZ, PT, P3 ;  /* 0x000000ff0000720c */ /* 0x040fe40003f64130 */
[----:B------:R-:W-:Y:S02]  /*19d0*/  ISETP.GT.U32.AND.EX P1, PT, R0, RZ, PT, P1 ;  /* 0x000000ff0000720c */ /* 0x000fe40003f24110 */
[----:B------:R-:W-:Y:S02]  /*19e0*/  ISETP.GT.U32.AND P2, PT, R16, 0x1e0, PT ;  /* 0x000001e01000780c */ /* 0x000fe40003f44070 */
[----:B------:R-:W-:Y:S02]  /*19f0*/  IADD3.X R9, PT, PT, R9, R10, R14, P6, P4 ;  /* 0x0000000a09097210 */ /* 0x000fe400037e840e */
[----:B------:R-:W-:-:S02]  /*1a00*/  IADD3 R8, P6, P4, R8, R2, R3 ;  /* 0x0000000208087210 */ /* 0x000fc40007cde003 */
[----:B------:R-:W-:Y:S02]  /*1a10*/  SEL R2, R26, RZ, P3 ;  /* 0x000000ff1a027207 */ /* 0x000fe40001800000 */
[----:B---3--:R-:W-:Y:S02]  /*1a20*/  SEL R3, R4, RZ, P1 ;  /* 0x000000ff04037207 */ /* 0x008fe40000800000 */
[----:B------:R-:W-:Y:S02]  /*1a30*/  ISETP.GT.U32.AND.EX P2, PT, R0, RZ, PT, P2 ;  /* 0x000000ff0000720c */ /* 0x000fe40003f44120 */
[----:B------:R-:W-:Y:S02]  /*1a40*/  SEL R4, R25, RZ, P0 ;  /* 0x000000ff19047207 */ /* 0x000fe40000000000 */
[----:B------:R-:W-:Y:S02]  /*1a50*/  SEL R27, R27, RZ, P3 ;  /* 0x000000ff1b1b7207 */ /* 0x000fe40001800000 */
[----:B------:R-:W-:-:S02]  /*1a60*/  IADD3 R3, P0, P3, R3, R8, R2 ;  /* 0x0000000803037210 */ /* 0x000fc40007b1e002 */
[----:B------:R-:W-:Y:S02]  /*1a70*/  SEL R2, R6, RZ, P2 ;  /* 0x000000ff06027207 */ /* 0x000fe40001000000 */
[----:B------:R-:W-:Y:S02]  /*1a80*/  IADD3.X R4, PT, PT, R4, R9, R23, P6, P4 ;  /* 0x0000000904047210 */ /* 0x000fe400037e8417 */
[----:B------:R-:W-:Y:S02]  /*1a90*/  SEL R0, R5, RZ, P1 ;  /* 0x000000ff05007207 */ /* 0x000fe40000800000 */
[----:B------:R-:W-:Y:S02]  /*1aa0*/  IADD3 R2, P1, PT, R2, R3, RZ ;  /* 0x0000000302027210 */ /* 0x000fe40007f3e0ff */
[----:B------:R-:W-:Y:S02]  /*1ab0*/  SEL R3, R7, RZ, P2 ;  /* 0x000000ff07037207 */ /* 0x000fe40001000000 */
[----:B------:R-:W-:-:S05]  /*1ac0*/  IADD3.X R0, PT, PT, R0, R4, R27, P0, P3 ;  /* 0x0000000400007210 */ /* 0x000fca00007e641b */
[----:B------:R-:W-:Y:S01]  /*1ad0*/  IMAD.X R3, R3, 0x1, R0, P1 ;  /* 0x0000000103037824 */ /* 0x000fe200008e0600 */
[----:B------:R-:W-:Y:S06]  /*1ae0*/  BRA `(.L_x_75) ;  /* 0x0000001400687947 */ /* 0x000fec0003800000 */
.L_x_61:
[----:B------:R-:W0:Y:S01]  /*1af0*/  S2R R4, SR_TID.X ;  /* 0x0000000000047919 */ /* 0x000e220000002100 */
[----:B------:R-:W0:Y:S01]  /*1b00*/  LDC.64 R2, c[0x0][0x380] ;  /* 0x0000e000ff027b82 */ /* 0x000e220000000a00 */
[----:B------:R-:W1:Y:S01]  /*1b10*/  LDCU UR4, c[0x0][0x38c] ;  /* 0x00007180ff0477ac */ /* 0x000e620008000800 */
[----:B0-----:R-:W-:-:S05]  /*1b20*/  IMAD.WIDE.U32 R2, R4, 0x4, R2 ;  /* 0x0000000404027825 */ /* 0x001fca00078e0002 */
[----:B------:R-:W1:Y:S04]  /*1b30*/  LDG.E R11, desc[UR6][R2.64] ;  /* 0x00000006020b7981 */ /* 0x000e68000c1e1900 */
[----:B------:R-:W2:Y:S04]  /*1b40*/  LDG.E R5, desc[UR6][R2.64+0x800] ;  /* 0x0008000602057981 */ /* 0x000ea8000c1e1900 */
[----:B------:R-:W3:Y:S04]  /*1b50*/  LDG.E R7, desc[UR6][R2.64+0x1800] ;  /* 0x0018000602077981 */ /* 0x000ee8000c1e1900 */
[----:B------:R-:W4:Y:S04]  /*1b60*/  LDG.E R8, desc[UR6][R2.64+0x2000] ;  /* 0x0020000602087981 */ /* 0x000f28000c1e1900 */
[----:B------:R-:W5:Y:S04]  /*1b70*/  LDG.E R9, desc[UR6][R2.64+0x2800] ;  /* 0x0028000602097981 */ /* 0x000f68000c1e1900 */
[----:B------:R-:W5:Y:S04]  /*1b80*/  LDG.E R6, desc[UR6][R2.64+0x1000] ;  /* 0x0010000602067981 */ /* 0x000f68000c1e1900 */
[----:B------:R-:W5:Y:S01]  /*1b90*/  LDG.E R10, desc[UR6][R2.64+0x3000] ;  /* 0x00300006020a7981 */ /* 0x000f62000c1e1900 */
[----:B-1----:R-:W-:-:S04]  /*1ba0*/  ISETP.GT.AND P0, PT, R11, UR4, PT ;  /* 0x000000040b007c0c */ /* 0x002fc8000bf04270 */
[----:B------:R-:W-:Y:S02]  /*1bb0*/  SEL R11, RZ, 0x1, !P0 ;  /* 0x00000001ff0b7807 */ /* 0x000fe40004000000 */
[----:B--2---:R-:W-:Y:S02]  /*1bc0*/  ISETP.GT.AND P1, PT, R5, UR4, PT ;  /* 0x0000000405007c0c */ /* 0x004fe4000bf24270 */
[----:B---3--:R-:W-:Y:S02]  /*1bd0*/  ISETP.GT.AND P0, PT, R7, UR4, PT ;  /* 0x0000000407007c0c */ /* 0x008fe4000bf04270 */
[----:B------:R-:W-:Y:S02]  /*1be0*/  SEL R5, RZ, 0x1, !P1 ;  /* 0x00000001ff057807 */ /* 0x000fe40004800000 */
[----:B------:R-:W-:Y:S02]  /*1bf0*/  SEL R7, RZ, 0x1, !P0 ;  /* 0x00000001ff077807 */ /* 0x000fe40004000000 */
[----:B----4-:R-:W-:-:S02]  /*1c00*/  ISETP.GT.AND P1, PT, R8, UR4, PT ;  /* 0x0000000408007c0c */ /* 0x010fc4000bf24270 */
[----:B-----5:R-:W-:Y:S02]  /*1c10*/  ISETP.GT.AND P0, PT, R9, UR4, PT ;  /* 0x0000000409007c0c */ /* 0x020fe4000bf04270 */
[----:B------:R-:W-:Y:S02]  /*1c20*/  IADD3 R8, P5, PT, R16, -0xe00, RZ ;  /* 0xfffff20010087810 */ /* 0x000fe40007fbe0ff */
[----:B------:R-:W-:Y:S02]  /*1c30*/  ISETP.GT.AND P2, PT, R6, UR4, PT ;  /* 0x0000000406007c0c */ /* 0x000fe4000bf44270 */
[----:B------:R-:W-:Y:S02]  /*1c40*/  SEL R9, RZ, 0x1, !P0 ;  /* 0x00000001ff097807 */ /* 0x000fe40004000000 */
[----:B------:R-:W-:Y:S02]  /*1c50*/  ISETP.GT.AND P6, PT, R10, UR4, PT ;  /* 0x000000040a007c0c */ /* 0x000fe4000bfc4270 */
[----:B------:R-:W-:-:S02]  /*1c60*/  ISETP.GE.U32.AND P0, PT, R8, 0xe00, PT ;  /* 0x00000e000800780c */ /* 0x000fc40003f06070 */
[----:B------:R-:W-:Y:S02]  /*1c70*/  IADD3.X R10, PT, PT, R0, -0x1, RZ, P5, !PT ;  /* 0xffffffff000a7810 */ /* 0x000fe40002ffe4ff */
[----:B------:R-:W-:Y:S02]  /*1c80*/  SEL R6, RZ, 0x1, !P2 ;  /* 0x00000001ff067807 */ /* 0x000fe40005000000 */
[----:B------:R-:W-:Y:S02]  /*1c90*/  ISETP.GE.U32.AND.EX P0, PT, R10, RZ, PT, P0 ;  /* 0x000000ff0a00720c */ /* 0x000fe40003f06100 */
[----:B------:R-:W-:Y:S02]  /*1ca0*/  IADD3 R6, P3, P4, R6, R5, R11 ;  /* 0x0000000506067210 */ /* 0x000fe40007c7e00b */
[----:B------:R-:W-:-:S04]  /*1cb0*/  SEL R5, RZ, 0x1, !P1 ;  /* 0x00000001ff057807 */ /* 0x000fc80004800000 */
[----:B------:R-:W-:Y:S02]  /*1cc0*/  IADD3 R6, P1, P2, R5, R6, R7 ;  /* 0x0000000605067210 */ /* 0x000fe40007a3e007 */
[----:B------:R-:W-:Y:S02]  /*1cd0*/  SEL R7, RZ, 0x1, !P6 ;  /* 0x00000001ff077807 */ /* 0x000fe40007000000 */
[----:B------:R-:W-:Y:S02]  /*1ce0*/  IADD3.X R5, PT, PT, RZ, RZ, RZ, P3, P4 ;  /* 0x000000ffff057210 */ /* 0x000fe40001fe84ff */
[----:B------:R-:W-:Y:S02]  /*1cf0*/  IADD3 R6, P3, P4, R7, R6, R9 ;  /* 0x0000000607067210 */ /* 0x000fe40007c7e009 */
[----:B------:R-:W-:Y:S01]  /*1d00*/  IADD3.X R5, PT, PT, RZ, R5, RZ, P1, P2 ;  /* 0x00000005ff057210 */ /* 0x000fe20000fe44ff */
[----:B------:R-:W-:Y:S02]  /*1d10*/  IMAD.MOV.U32 R7, RZ, RZ, 0xe00 ;  /* 0x00000e00ff077424 */ /* 0x000fe400078e00ff */
[----:B------:R-:W-:Y:S01]  /*1d20*/  IMAD.MOV.U32 R9, RZ, RZ, RZ ;  /* 0x000000ffff097224 */ /* 0x000fe200078e00ff */
[----:B------:R-:W-:Y:S01]  /*1d30*/  IADD3.X R5, PT, PT, RZ, R5, RZ, P3, P4 ;  /* 0x00000005ff057210 */ /* 0x000fe20001fe84ff */
[----:B------:R-:W-:Y:S06]  /*1d40*/  @!P0 BRA `(.L_x_76) ;  /* 0x0000000000b88947 */ /* 0x000fec0003800000 */
[----:B------:R-:W0:Y:S01]  /*1d50*/  LDC.64 R16, c[0x0][0x398] ;  /* 0x0000e600ff107b82 */ /* 0x000e220000000a00 */
[----:B------:R-:W-:Y:S01]  /*1d60*/  IMAD.MOV.U32 R7, RZ, RZ, 0xe00 ;  /* 0x00000e00ff077424 */ /* 0x000fe200078e00ff */
[----:B------:R-:W1:Y:S01]  /*1d70*/  LDCU UR4, c[0x0][0x38c] ;  /* 0x00007180ff0477ac */ /* 0x000e620008000800 */
[----:B------:R-:W-:-:S07]  /*1d80*/  IMAD.MOV.U32 R9, RZ, RZ, RZ ;  /* 0x000000ffff097224 */ /* 0x000fce00078e00ff */
.L_x_78:
[----:B------:R-:W-:-:S04]  /*1d90*/  LEA R12, P0, R7, R2, 0x2 ;  /* 0x00000002070c7211 */ /* 0x000fc800078010ff */
[----:B------:R-:W-:-:S05]  /*1da0*/  LEA.HI.X R13, R7, R3, R9, 0x2, P0 ;  /* 0x00000003070d7211 */ /* 0x000fca00000f1409 */
[----:B------:R-:W1:Y:S04]  /*1db0*/  LDG.E R20, desc[UR6][R12.64] ;  /* 0x000000060c147981 */ /* 0x000e68000c1e1900 */
[----:B------:R-:W2:Y:S04]  /*1dc0*/  LDG.E R0, desc[UR6][R12.64+0x800] ;  /* 0x000800060c007981 */ /* 0x000ea8000c1e1900 */
[----:B------:R-:W3:Y:S04]  /*1dd0*/  LDG.E R11, desc[UR6][R12.64+0x1000] ;  /* 0x001000060c0b7981 */ /* 0x000ee8000c1e1900 */
[----:B------:R-:W4:Y:S04]  /*1de0*/  LDG.E R14, desc[UR6][R12.64+0x1800] ;  /* 0x001800060c0e7981 */ /* 0x000f28000c1e1900 */
[----:B------:R-:W5:Y:S04]  /*1df0*/  LDG.E R15, desc[UR6][R12.64+0x2000] ;  /* 0x002000060c0f7981 */ /* 0x000f68000c1e1900 */
[----:B------:R-:W5:Y:S04]  /*1e00*/  LDG.E R18, desc[UR6][R12.64+0x2800] ;  /* 0x002800060c127981 */ /* 0x000f68000c1e1900 */
[----:B------:R0:W5:Y:S02]  /*1e10*/  LDG.E R19, desc[UR6][R12.64+0x3000] ;  /* 0x003000060c137981 */ /* 0x000164000c1e1900 */
[----:B0-----:R-:W-:-:S02]  /*1e20*/  IADD3 R12, P3, PT, -R7, R16, RZ ;  /* 0x00000010070c7210 */ /* 0x001fc40007f7e1ff */
[----:B-1----:R-:W-:Y:S02]  /*1e30*/  ISETP.GT.AND P0, PT, R20, UR4, PT ;  /* 0x0000000414007c0c */ /* 0x002fe4000bf04270 */
[----:B--2---:R-:W-:Y:S02]  /*1e40*/  ISETP.GT.AND P1, PT, R0, UR4, PT ;  /* 0x0000000400007c0c */ /* 0x004fe4000bf24270 */
[----:B------:R-:W-:Y:S02]  /*1e50*/  SEL R0, RZ, 0x1, !P0 ;  /* 0x00000001ff007807 */ /* 0x000fe40004000000 */
[----:B------:R-:W-:Y:S02]  /*1e60*/  SEL R21, RZ, 0x1, !P1 ;  /* 0x00000001ff157807 */ /* 0x000fe40004800000 */
[----:B---3--:R-:W-:Y:S02]  /*1e70*/  ISETP.GT.AND P0, PT, R11, UR4, PT ;  /* 0x000000040b007c0c */ /* 0x008fe4000bf04270 */
[----:B----4-:R-:W-:-:S02]  /*1e80*/  ISETP.GT.AND P5, PT, R14, UR4, PT ;  /* 0x000000040e007c0c */ /* 0x010fc4000bfa4270 */
[----:B------:R-:W-:Y:S02]  /*1e90*/  IADD3 R6, P2, P1, R21, R6, R0 ;  /* 0x0000000615067210 */ /* 0x000fe4000795e000 */
[----:B-----5:R-:W-:Y:S02]  /*1ea0*/  ISETP.GT.AND P4, PT, R15, UR4, PT ;  /* 0x000000040f007c0c */ /* 0x020fe4000bf84270 */
[----:B------:R-:W-:Y:S02]  /*1eb0*/  SEL R0, RZ, 0x1, !P0 ;  /* 0x00000001ff007807 */ /* 0x000fe40004000000 */
[----:B------:R-:W-:Y:S02]  /*1ec0*/  SEL R11, RZ, 0x1, !P5 ;  /* 0x00000001ff0b7807 */ /* 0x000fe40006800000 */
[----:B------:R-:W-:Y:S02]  /*1ed0*/  ISETP.GT.AND P6, PT, R18, UR4, PT ;  /* 0x0000000412007c0c */ /* 0x000fe4000bfc4270 */
[----:B------:R-:W-:-:S02]  /*1ee0*/  ISETP.GE.U32.AND P0, PT, R12, 0xe00, PT ;  /* 0x00000e000c00780c */ /* 0x000fc40003f06070 */
[----:B------:R-:W-:Y:S02]  /*1ef0*/  SEL R12, RZ, 0x1, !P4 ;  /* 0x00000001ff0c7807 */ /* 0x000fe40006000000 */
[----:B------:R-:W-:Y:S01]  /*1f00*/  IADD3 R6, P4, P5, R11, R6, R0 ;  /* 0x000000060b067210 */ /* 0x000fe20007d9e000 */
[----:B------:R-:W-:Y:S01]  /*1f10*/  IMAD.MOV.U32 R0, RZ, RZ, R17 ;  /* 0x000000ffff007224 */ /* 0x000fe200078e0011 */
[----:B------:R-:W-:Y:S02]  /*1f20*/  SEL R11, RZ, 0x1, !P6 ;  /* 0x00000001ff0b7807 */ /* 0x000fe40007000000 */
[----:B------:R-:W-:Y:S02]  /*1f30*/  IADD3.X R5, PT, PT, RZ, R5, RZ, P2, P1 ;  /* 0x00000005ff057210 */ /* 0x000fe400017e24ff */
[----:B------:R-:W-:Y:S01]  /*1f40*/  IADD3 R6, P1, P2, R11, R6, R12 ;  /* 0x000000060b067210 */ /* 0x000fe20007a3e00c */
[----:B------:R-:W-:Y:S01]  /*1f50*/  IMAD.X R12, R0, 0x1, ~R9, P3 ;  /* 0x00000001000c7824 */ /* 0x000fe200018e0e09 */
[----:B------:R-:W-:-:S02]  /*1f60*/  ISETP.GT.AND P6, PT, R19, UR4, PT ;  /* 0x0000000413007c0c */ /* 0x000fc4000bfc4270 */
[----:B------:R-:W-:Y:S02]  /*1f70*/  IADD3.X R5, PT, PT, RZ, R5, RZ, P4, P5 ;  /* 0x00000005ff057210 */ /* 0x000fe400027ea4ff */
[----:B------:R-:W-:Y:S02]  /*1f80*/  ISETP.GE.U32.AND.EX P0, PT, R12, RZ, PT, P0 ;  /* 0x000000ff0c00720c */ /* 0x000fe40003f06100 */
[----:B------:R-:W-:Y:S02]  /*1f90*/  SEL R11, RZ, 0x1, !P6 ;  /* 0x00000001ff0b7807 */ /* 0x000fe40007000000 */
[----:B------:R-:W-:Y:S02]  /*1fa0*/  IADD3.X R5, PT, PT, RZ, R5, RZ, P1, P2 ;  /* 0x00000005ff057210 */ /* 0x000fe40000fe44ff */
[----:B------:R-:W-:-:S05]  /*1fb0*/  IADD3 R6, P3, PT, R6, R11, RZ ;  /* 0x0000000b06067210 */ /* 0x000fca0007f7e0ff */
[----:B------:R-:W-:Y:S02]  /*1fc0*/  IMAD.X R5, RZ, RZ, R5, P3 ;  /* 0x000000ffff057224 */ /* 0x000fe400018e0605 */
[----:B------:R-:W-:Y:S06]  /*1fd0*/  @!P0 BRA `(.L_x_77) ;  /* 0x0000000c00048947 */ /* 0x000fec0003800000 */
[----:B------:R-:W-:-:S05]  /*1fe0*/  IADD3 R7, P0, PT, R7, 0xe00, RZ ;  /* 0x00000e0007077810 */ /* 0x000fca0007f1e0ff */
[----:B------:R-:W-:Y:S01]  /*1ff0*/  IMAD.X R9, RZ, RZ, R9, P0 ;  /* 0x000000ffff097224 */ /* 0x000fe200000e0609 */
[----:B------:R-:W-:-:S04]  /*2000*/  ISETP.GT.U32.AND P0, PT, R7, R8, PT ;  /* 0x000000080700720c */ /* 0x000fc80003f04070 */
[----:B------:R-:W-:-:S13]  /*2010*/  ISETP.GT.U32.AND.EX P0, PT, R9, R10, PT, P0 ;  /* 0x0000000a0900720c */ /* 0x000fda0003f04100 */
[----:B------:R-:W-:Y:S05]  /*2020*/  @!P0 BRA `(.L_x_78) ;  /* 0xfffffffc00588947 */ /* 0x000fea000383ffff */
.L_x_76:
[----:B------:R-:W-:Y:S01]  /*2030*/  IMAD.IADD R3, R16, 0x1, -R7 ;  /* 0x0000000110037824 */ /* 0x000fe200078e0a07 */
[----:B------:R-:W-:Y:S01]  /*2040*/  ISETP.GE.U32.AND P1, PT, R7, R16, PT ;  /* 0x000000100700720c */ /* 0x000fe20003f26070 */
[----:B------:R-:W-:Y:S03]  /*2050*/  BSSY.RECONVERGENT B1, `(.L_x_77) ;  /* 0x00000b9000017945 */ /* 0x000fe60003800200 */
[----:B------:R-:W-:-:S04]  /*2060*/  ISETP.GE.AND P0, PT, R4, R3, PT ;  /* 0x000000030400720c */ /* 0x000fc80003f06270 */
[----:B------:R-:W-:-:S13]  /*2070*/  ISETP.GE.U32.OR.EX P0, PT, R9, R0, P0, P1 ;  /* 0x000000000900720c */ /* 0x000fda0000706510 */
[----:B------:R-:W-:Y:S05]  /*2080*/  @P0 BRA `(.L_x_79) ;  /* 0x0000000800d40947 */ /* 0x000fea0003800000 */
[----:B------:R-:W-:Y:S01]  /*2090*/  LOP3.LUT R0, RZ, R4, RZ, 0x33, !PT ;  /* 0x00000004ff007212 */ /* 0x000fe200078e33ff */
[----:B------:R-:W-:Y:S03]  /*20a0*/  BSSY.RECONVERGENT B2, `(.L_x_80) ;  /* 0x0000058000027945 */ /* 0x000fe60003800200 */
[----:B------:R-:W-:-:S04]  /*20b0*/  IADD3 R0, PT, PT, -R7, R16, R0 ;  /* 0x0000001007007210 */ /* 0x000fc80007ffe100 */
[C---:B------:R-:W-:Y:S02]  /*20c0*/  ISETP.GE.U32.AND P1, PT, R0.reuse, 0x1e00, PT ;  /* 0x00001e000000780c */ /* 0x040fe40003f26070 */
[----:B------:R-:W-:Y:S01]  /*20d0*/  LEA.HI R8, R0, 0x1, RZ, 0x17 ;  /* 0x0000000100087811 */ /* 0x000fe200078fb8ff */
[----:B------:R-:W-:-:S03]  /*20e0*/  IMAD.MOV.U32 R0, RZ, RZ, R4 ;  /* 0x000000ffff007224 */ /* 0x000fc600078e0004 */
[----:B------:R-:W-:-:S04]  /*20f0*/  LOP3.LUT R26, R8, 0xf, RZ, 0xc0, !PT ;  /* 0x0000000f081a7812 */ /* 0x000fc800078ec0ff */
[----:B------:R-:W-:-:S03]  /*2100*/  ISETP.NE.AND P0, PT, R26, RZ, PT ;  /* 0x000000ff1a00720c */ /* 0x000fc60003f05270 */
[----:B------:R-:W-:Y:S10]  /*2110*/  @!P1 BRA `(.L_x_81) ;  /* 0x0000000400409947 */ /* 0x000ff40003800000 */
[----:B------:R-:W0:Y:S01]  /*2120*/  LDCU.64 UR8, c[0x0][0x380] ;  /* 0x00007000ff0877ac */ /* 0x000e220008000a00 */
[----:B------:R-:W-:Y:S02]  /*2130*/  IADD3 R3, P1, PT, R4, R7, RZ ;  /* 0x0000000704037210 */ /* 0x000fe40007f3e0ff */
[----:B------:R-:W-:-:S03]  /*2140*/  LOP3.LUT R10, R8, 0xfffff0, RZ, 0xc0, !PT ;  /* 0x00fffff0080a7812 */ /* 0x000fc600078ec0ff */
[----:B------:R-:W-:Y:S02]  /*2150*/  IMAD.X R0, RZ, RZ, R9, P1 ;  /* 0x000000ffff007224 */ /* 0x000fe400008e0609 */
[----:B------:R-:W-:Y:S01]  /*2160*/  IMAD.MOV R10, RZ, RZ, -R10 ;  /* 0x000000ffff0a7224 */ /* 0x000fe200078e0a0a */
[----:B0-----:R-:W-:-:S04]  /*2170*/  LEA R2, P2, R3, UR8, 0x2 ;  /* 0x0000000803027c11 */ /* 0x001fc8000f8410ff */
[----:B------:R-:W-:Y:S02]  /*2180*/  IADD3 R2, P1, PT, R2, 0x4000, RZ ;  /* 0x0000400002027810 */ /* 0x000fe40007f3e0ff */
[----:B------:R-:W-:Y:S01]  /*2190*/  LEA.HI.X R3, R3, UR9, R0, 0x2, P2 ;  /* 0x0000000903037c11 */ /* 0x000fe200090f1400 */
[----:B------:R-:W-:-:S04]  /*21a0*/  IMAD.MOV.U32 R0, RZ, RZ, R4 ;  /* 0x000000ffff007224 */ /* 0x000fc800078e0004 */
[----:B------:R-:W-:-:S07]  /*21b0*/  IMAD.X R3, RZ, RZ, R3, P1 ;  /* 0x000000ffff037224 */ /* 0x000fce00008e0603 */
.L_x_82:
        /* <DEDUP_REMOVED lines=70> */
.L_x_81:
[----:B------:R-:W-:Y:S05]  /*2620*/  BSYNC.RECONVERGENT B2 ;  /* 0x0000000000027941 */ /* 0x000fea0003800200 */
.L_x_80:
[----:B------:R-:W-:Y:S05]  /*2630*/  @!P0 BRA `(.L_x_79) ;  /* 0x0000000400688947 */ /* 0x000fea0003800000 */
[----:B------:R-:W-:Y:S01]  /*2640*/  ISETP.GE.U32.AND P1, PT, R26, 0x8, PT ;  /* 0x000000081a00780c */ /* 0x000fe20003f26070 */
[----:B------:R-:W-:Y:S01]  /*2650*/  BSSY.RECONVERGENT B2, `(.L_x_83) ;  /* 0x000002a000027945 */ /* 0x000fe20003800200 */
[----:B------:R-:W-:-:S04]  /*2660*/  LOP3.LUT R18, R8, 0x7, RZ, 0xc0, !PT ;  /* 0x0000000708127812 */ /* 0x000fc800078ec0ff */
[----:B------:R-:W-:-:S07]  /*2670*/  ISETP.NE.AND P0, PT, R18, RZ, PT ;  /* 0x000000ff1200720c */ /* 0x000fce0003f05270 */
[----:B------:R-:W-:Y:S06]  /*2680*/  @!P1 BRA `(.L_x_84) ;  /* 0x0000000000989947 */ /* 0x000fec0003800000 */
[----:B------:R-:W0:Y:S01]  /*2690*/  LDCU.64 UR8, c[0x0][0x380] ;  /* 0x00007000ff0877ac */ /* 0x000e220008000a00 */
[----:B------:R-:W-:-:S05]  /*26a0*/  IADD3 R3, P1, PT, R0, R7, RZ ;  /* 0x0000000700037210 */ /* 0x000fca0007f3e0ff */
[----:B------:R-:W-:Y:S01]  /*26b0*/  IMAD.X R10, RZ, RZ, R9, P1 ;  /* 0x000000ffff0a7224 */ /* 0x000fe200008e0609 */
[----:B0-----:R-:W-:-:S04]  /*26c0*/  LEA R2, P1, R3, UR8, 0x2 ;  /* 0x0000000803027c11 */ /* 0x001fc8000f8210ff */
        /* <DEDUP_REMOVED lines=34> */
.L_x_84:
[----:B------:R-:W-:Y:S05]  /*28f0*/  BSYNC.RECONVERGENT B2 ;  /* 0x0000000000027941 */ /* 0x000fea0003800200 */
.L_x_83:
        /* <DEDUP_REMOVED lines=28> */
.L_x_86:
[----:B------:R-:W-:Y:S05]  /*2ac0*/  BSYNC.RECONVERGENT B2 ;  /* 0x0000000000027941 */ /* 0x000fea0003800200 */
.L_x_85:
[----:B------:R-:W-:Y:S05]  /*2ad0*/  @!P0 BRA `(.L_x_79) ;  /* 0x0000000000408947 */ /* 0x000fea0003800000 */
[----:B------:R-:W0:Y:S01]  /*2ae0*/  LDCU.64 UR8, c[0x0][0x380] ;  /* 0x00007000ff0877ac */ /* 0x000e220008000a00 */
[----:B------:R-:W-:Y:S01]  /*2af0*/  IADD3 R3, P0, PT, R0, R7, RZ ;  /* 0x0000000700037210 */ /* 0x000fe20007f1e0ff */
[----:B------:R-:W-:-:S04]  /*2b00*/  IMAD.MOV R0, RZ, RZ, -R10 ;  /* 0x000000ffff007224 */ /* 0x000fc800078e0a0a */
[----:B------:R-:W-:Y:S01]  /*2b10*/  IMAD.X R8, RZ, RZ, R9, P0 ;  /* 0x000000ffff087224 */ /* 0x000fe200000e0609 */
[----:B0-----:R-:W-:-:S04]  /*2b20*/  LEA R2, P1, R3, UR8, 0x2 ;  /* 0x0000000803027c11 */ /* 0x001fc8000f8210ff */
[----:B------:R-:W-:-:S09]  /*2b30*/  LEA.HI.X R3, R3, UR9, R8, 0x2, P1 ;  /* 0x0000000903037c11 */ /* 0x000fd200088f1408 */
.L_x_87:
[----:B------:R0:W2:Y:S01]  /*2b40*/  LDG.E R7, desc[UR6][R2.64] ;  /* 0x0000000602077981 */ /* 0x0000a2000c1e1900 */
[----:B------:R-:W-:Y:S01]  /*2b50*/  VIADD R0, R0, 0x1 ;  /* 0x0000000100007836 */ /* 0x000fe20000000000 */
[----:B0-----:R-:W-:-:S05]  /*2b60*/  IADD3 R2, P2, PT, R2, 0x800, RZ ;  /* 0x0000080002027810 */ /* 0x001fca0007f5e0ff */
[----:B------:R-:W-:Y:S01]  /*2b70*/  IMAD.X R3, RZ, RZ, R3, P2 ;  /* 0x000000ffff037224 */ /* 0x000fe200010e0603 */
[----:B--2---:R-:W-:-:S04]  /*2b80*/  ISETP.GT.AND P0, PT, R7, UR4, PT ;  /* 0x0000000407007c0c */ /* 0x004fc8000bf04270 */
[----:B------:R-:W-:Y:S02]  /*2b90*/  SEL R7, RZ, 0x1, !P0 ;  /* 0x00000001ff077807 */ /* 0x000fe40004000000 */
[----:B------:R-:W-:Y:S02]  /*2ba0*/  ISETP.NE.AND P0, PT, R0, RZ, PT ;  /* 0x000000ff0000720c */ /* 0x000fe40003f05270 */
[----:B------:R-:W-:-:S05]  /*2bb0*/  IADD3 R6, P1, PT, R6, R7, RZ ;  /* 0x0000000706067210 */ /* 0x000fca0007f3e0ff */
[----:B------:R-:W-:-:S06]  /*2bc0*/  IMAD.X R5, RZ, RZ, R5, P1 ;  /* 0x000000ffff057224 */ /* 0x000fcc00008e0605 */
[----:B------:R-:W-:Y:S05]  /*2bd0*/  @P0 BRA `(.L_x_87) ;  /* 0xfffffffc00d80947 */ /* 0x000fea000383ffff */
.L_x_79:
[----:B------:R-:W-:Y:S05]  /*2be0*/  BSYNC.RECONVERGENT B1 ;  /* 0x0000000000017941 */ /* 0x000fea0003800200 */
.L_x_77:
[----:B------:R-:W0:Y:S01]  /*2bf0*/  S2R R8, SR_LANEID ;  /* 0x0000000000087919 */ /* 0x000e220000000000 */
[----:B------:R-:W-:Y:S01]  /*2c00*/  ISETP.NE.AND P5, PT, R4, RZ, PT ;  /* 0x000000ff0400720c */ /* 0x000fe20003fa5270 */
        /* <DEDUP_REMOVED lines=33> */
[----:B------:R-:W-:Y:S01]  /*2e20*/  IMAD.X R6, R2, 0x1, R9, P0 ;  /* 0x0000000102067824 */ /* 0x000fe200000e0609 */
[----:B------:R-:W-:-:S04]  /*2e30*/  @!P2 MOV R2, 0x400 ;  /* 0x000004000002a802 */ /* 0x000fc80000000f00 */
[----:B------:R-:W1:Y:S01]  /*2e40*/  SHFL.DOWN PT, R3, R6, 0x10, 0x1f ;  /* 0x0a001f0006037f89 */ /* 0x000e6200000e0000 */
[----:B--2---:R-:W-:-:S05]  /*2e50*/  @!P2 LEA R8, R11, R2, 0x18 ;  /* 0x000000020b08a211 */ /* 0x004fca00078ec0ff */
        /* <DEDUP_REMOVED lines=12> */
[----:B--2---:R-:W0:Y:S04]  /*2f20*/  LDS.128 R4, [UR4+0x20] ;  /* 0x00002004ff047984 */ /* 0x004e280008000c00 */
        /* <DEDUP_REMOVED lines=21> */
[----:B------:R-:W-:-:S07]  /*3080*/  IMAD.X R3, R3, 0x1, R31, P2 ;  /* 0x0000000103037824 */ /* 0x000fce00010e061f */
.L_x_75:
[----:B------:R-:W-:Y:S05]  /*3090*/  BSYNC.RECONVERGENT B0 ;  /* 0x0000000000007941 */ /* 0x000fea0003800200 */
.L_x_60:
[----:B------:R-:W-:Y:S05]  /*30a0*/  @P5 EXIT ;  /* 0x000000000000594d */ /* 0x000fea0003800000 */
[----:B------:R-:W0:Y:S01]  /*30b0*/  LDCU.64 UR4, c[0x0][0x3a8] ;  /* 0x00007500ff0477ac */ /* 0x000e220008000a00 */
[----:B------:R-:W3:Y:S01]  /*30c0*/  LDC.64 R4, c[0x0][0x390] ;  /* 0x0000e400ff047b82 */ /* 0x000ee20000000a00 */
[----:B012---:R-:W-:-:S04]  /*30d0*/  IADD3 R2, P0, PT, R2, UR4, RZ ;  /* 0x0000000402027c10 */ /* 0x007fc8000ff1e0ff */
[----:B------:R-:W-:-:S05]  /*30e0*/  IADD3.X R3, PT, PT, R3, UR5, RZ, P0, !PT ;  /* 0x0000000503037c10 */ /* 0x000fca00087fe4ff */
[----:B---3--:R-:W-:Y:S01]  /*30f0*/  STG.E.64 desc[UR6][R4.64], R2 ;  /* 0x0000000204007986 */ /* 0x008fe2000c101b06 */
[----:B------:R-:W-:Y:S05]  /*3100*/  EXIT ;  /* 0x000000000000794d */ /* 0x000fea0003800000 */
.L_x_88:
        /* <DEDUP_REMOVED lines=15> */
.L_x_197:


//--------------------- .text._ZN3cub18CUB_300001_SM_10006detail6reduce28DeviceReduceSingleTileKernelINS2_10policy_hubIljN4cuda3std3__44plusIlEEE10Policy1000EPlSC_iS9_llNS7_10__identityEEEvT0_T1_T2_T3_T4_T6_ --------------------------
	.section	.text._ZN3cub18CUB_300001_SM_10006detail6reduce28DeviceReduceSingleTileKernelINS2_10policy_hubIljN4cuda3std3__44plusIlEEE10Policy1000EPlSC_iS9_llNS7_10__identityEEEvT0_T1_T2_T3_T4_T6_,"ax",@progbits
	.align	128
        .global         _ZN3cub18CUB_300001_SM_10006detail6reduce28DeviceReduceSingleTileKernelINS2_10policy_hubIljN4cuda3std3__44plusIlEEE10Policy1000EPlSC_iS9_llNS7_10__identityEEEvT0_T1_T2_T3_T4_T6_
        .type           _ZN3cub18CUB_300001_SM_10006detail6reduce28DeviceReduceSingleTileKernelINS2_10policy_hubIljN4cuda3std3__44plusIlEEE10Policy1000EPlSC_iS9_llNS7_10__identityEEEvT0_T1_T2_T3_T4_T6_,@function
        .size           _ZN3cub18CUB_300001_SM_10006detail6reduce28DeviceReduceSingleTileKernelINS2_10policy_hubIljN4cuda3std3__44plusIlEEE10Policy1000EPlSC_iS9_llNS7_10__identityEEEvT0_T1_T2_T3_T4_T6_,(.L_x_198 - _ZN3cub18CUB_300001_SM_10006detail6reduce28DeviceReduceSingleTileKernelINS2_10policy_hubIljN4cuda3std3__44plusIlEEE10Policy1000EPlSC_iS9_llNS7_10__identityEEEvT0_T1_T2_T3_T4_T6_)
        .other          _ZN3cub18CUB_300001_SM_10006detail6reduce28DeviceReduceSingleTileKernelINS2_10policy_hubIljN4cuda3std3__44plusIlEEE10Policy1000EPlSC_iS9_llNS7_10__identityEEEvT0_T1_T2_T3_T4_T6_,@"STO_CUDA_ENTRY STV_DEFAULT"
_ZN3cub18CUB_300001_SM_10006detail6reduce28DeviceReduceSingleTileKernelINS2_10policy_hubIljN4cuda3std3__44plusIlEEE10Policy1000EPlSC_iS9_llNS7_10__identityEEEvT0_T1_T2_T3_T4_T6_:
.text._ZN3cub18CUB_300001_SM_10006detail6reduce28DeviceReduceSingleTileKernelINS2_10policy_hubIljN4cuda3std3__44plusIlEEE10Policy1000EPlSC_iS9_llNS7_10__identityEEEvT0_T1_T2_T3_T4_T6_:
        /* <DEDUP_REMOVED lines=13> */
.L_x_89:
        /* <DEDUP_REMOVED lines=13> */
.L_x_93:
[----:B------:R-:W-:Y:S05]  /*01a0*/  BSYNC.RECONVERGENT B1 ;  /* 0x0000000000017941 */ /* 0x000fea0003800200 */
.L_x_92:
        /* <DEDUP_REMOVED lines=17> */
.L_x_98:
        /* <DEDUP_REMOVED lines=11> */
.L_x_97:
[----:B------:R-:W-:Y:S05]  /*0370*/  BSYNC.RECONVERGENT B2 ;  /* 0x0000000000027941 */ /* 0x000fea0003800200 */
.L_x_96:
        /* <DEDUP_REMOVED lines=8> */
.L_x_101:
        /* <DEDUP_REMOVED lines=43> */
.L_x_100:
[----:B------:R-:W-:Y:S05]  /*06b0*/  BSYNC.RECONVERGENT B2 ;  /* 0x0000000000027941 */ /* 0x000fea0003800200 */
.L_x_99:
        /* <DEDUP_REMOVED lines=26> */
.L_x_103:
[----:B------:R-:W-:Y:S05]  /*0860*/  BSYNC.RECONVERGENT B2 ;  /* 0x0000000000027941 */ /* 0x000fea0003800200 */
.L_x_102:
        /* <DEDUP_REMOVED lines=12> */
.L_x_95:
[----:B------:R-:W-:Y:S05]  /*0930*/  BSYNC.RECONVERGENT B1 ;  /* 0x0000000000017941 */ /* 0x000fea0003800200 */
.L_x_94:
        /* <DEDUP_REMOVED lines=77> */
.L_x_104:
        /* <DEDUP_REMOVED lines=130> */
.L_x_91:
        /* <DEDUP_REMOVED lines=25> */
.L_x_108:
        /* <DEDUP_REMOVED lines=24> */
.L_x_106:
        /* <DEDUP_REMOVED lines=19> */
.L_x_112:
        /* <DEDUP_REMOVED lines=9> */
.L_x_111:
[----:B------:R-:W-:Y:S05]  /*1b00*/  BSYNC.RECONVERGENT B2 ;  /* 0x0000000000027941 */ /* 0x000fea0003800200 */
.L_x_110:
        /* <DEDUP_REMOVED lines=16> */
.L_x_115:
        /* <DEDUP_REMOVED lines=45> */
.L_x_114:
[----:B------:R-:W-:Y:S05]  /*1ee0*/  BSYNC.RECONVERGENT B2 ;  /* 0x0000000000027941 */ /* 0x000fea0003800200 */
.L_x_113:
        /* <DEDUP_REMOVED lines=30> */
.L_x_117:
[----:B------:R-:W-:Y:S05]  /*20d0*/  BSYNC.RECONVERGENT B2 ;  /* 0x0000000000027941 */ /* 0x000fea0003800200 */
.L_x_116:
        /* <DEDUP_REMOVED lines=11> */
.L_x_109:
[----:B------:R-:W-:Y:S05]  /*2190*/  BSYNC.RECONVERGENT B1 ;  /* 0x0000000000017941 */ /* 0x000fea0003800200 */
.L_x_107:
        /* <DEDUP_REMOVED lines=74> */
.L_x_105:
[----:B------:R-:W-:Y:S05]  /*2640*/  BSYNC.RECONVERGENT B0 ;  /* 0x0000000000007941 */ /* 0x000fea0003800200 */
.L_x_90:
[----:B------:R-:W-:Y:S05]  /*2650*/  @P0 EXIT ;  /* 0x000000000000094d */ /* 0x000fea0003800000 */
[----:B------:R-:W0:Y:S01]  /*2660*/  LDCU.64 UR4, c[0x0][0x398] ;  /* 0x00007300ff0477ac */ /* 0x000e220008000a00 */
[----:B------:R-:W3:Y:S01]  /*2670*/  LDC.64 R4, c[0x0][0x388] ;  /* 0x0000e200ff047b82 */ /* 0x000ee20000000a00 */
[----:B012---:R-:W-:-:S04]  /*2680*/  IADD3 R2, P0, PT, R2, UR4, RZ ;  /* 0x0000000402027c10 */ /* 0x007fc8000ff1e0ff */
[----:B------:R-:W-:-:S05]  /*2690*/  IADD3.X R3, PT, PT, R3, UR5, RZ, P0, !PT ;  /* 0x0000000503037c10 */ /* 0x000fca00087fe4ff */
[----:B---3--:R-:W-:Y:S01]  /*26a0*/  STG.E.64 desc[UR6][R4.64], R2 ;  /* 0x0000000204007986 */ /* 0x008fe2000c101b06 */
[----:B------:R-:W-:Y:S05]  /*26b0*/  EXIT ;  /* 0x000000000000794d */ /* 0x000fea0003800000 */
.L_x_118:
        /* <DEDUP_REMOVED lines=12> */
.L_x_198:


//--------------------- .text._ZN3cub18CUB_300001_SM_10006detail6reduce18DeviceReduceKernelINS2_10policy_hubIljN4cuda3std3__44plusIlEEE10Policy1000EN6thrust24THRUST_300001_SM_1000_NS18transform_iteratorINSD_6detail10functional5actorINSG_9compositeIJNSG_16operator_adaptorINS7_7greaterIvEEEENSH_INSG_8argumentILj0EEEEENSH_INSG_5valueIiEEEEEEEEENSF_15normal_iteratorINSD_10device_ptrIiEEEEllEEjS9_lNS7_10__identityEEEvT0_PT3_T1_NS0_13GridEvenShareIS14_EET2_T4_ --------------------------
	.section	.text._ZN3cub18CUB_300001_SM_10006detail6reduce18DeviceReduceKernelINS2_10policy_hubIljN4cuda3std3__44plusIlEEE10Policy1000EN6thrust24THRUST_300001_SM_1000_NS18transform_iteratorINSD_6detail10functional5actorINSG_9compositeIJNSG_16operator_adaptorINS7_7greaterIvEEEENSH_INSG_8argumentILj0EEEEENSH_INSG_5valueIiEEEEEEEEENSF_15normal_iteratorINSD_10device_ptrIiEEEEllEEjS9_lNS7_10__identityEEEvT0_PT3_T1_NS0_13GridEvenShareIS14_EET2_T4_,"ax",@progbits
	.align	128
        .global         _ZN3cub18CUB_300001_SM_10006detail6reduce18DeviceReduceKernelINS2_10policy_hubIljN4cuda3std3__44plusIlEEE10Policy1000EN6thrust24THRUST_300001_SM_1000_NS18transform_iteratorINSD_6detail10functional5actorINSG_9compositeIJNSG_16operator_adaptorINS7_7greaterIvEEEENSH_INSG_8argumentILj0EEEEENSH_INSG_5valueIiEEEEEEEEENSF_15normal_iteratorINSD_10device_ptrIiEEEEllEEjS9_lNS7_10__identityEEEvT0_PT3_T1_NS0_13GridEvenShareIS14_EET2_T4_
        .type           _ZN3cub18CUB_300001_SM_10006detail6reduce18DeviceReduceKernelINS2_10policy_hubIljN4cuda3std3__44plusIlEEE10Policy1000EN6thrust24THRUST_300001_SM_1000_NS18transform_iteratorINSD_6detail10functional5actorINSG_9compositeIJNSG_16operator_adaptorINS7_7greaterIvEEEENSH_INSG_8argumentILj0EEEEENSH_INSG_5valueIiEEEEEEEEENSF_15normal_iteratorINSD_10device_ptrIiEEEEllEEjS9_lNS7_10__identityEEEvT0_PT3_T1_NS0_13GridEvenShareIS14_EET2_T4_,@function
        .size           _ZN3cub18CUB_300001_SM_10006detail6reduce18DeviceReduceKernelINS2_10policy_hubIljN4cuda3std3__44plusIlEEE10Policy1000EN6thrust24THRUST_300001_SM_1000_NS18transform_iteratorINSD_6detail10functional5actorINSG_9compositeIJNSG_16operator_adaptorINS7_7greaterIvEEEENSH_INSG_8argumentILj0EEEEENSH_INSG_5valueIiEEEEEEEEENSF_15normal_iteratorINSD_10device_ptrIiEEEEllEEjS9_lNS7_10__identityEEEvT0_PT3_T1_NS0_13GridEvenShareIS14_EET2_T4_,(.L_x_199 - _ZN3cub18CUB_300001_SM_10006detail6reduce18DeviceReduceKernelINS2_10policy_hubIljN4cuda3std3__44plusIlEEE10Policy1000EN6thrust24THRUST_300001_SM_1000_NS18transform_iteratorINSD_6detail10functional5actorINSG_9compositeIJNSG_16operator_adaptorINS7_7greaterIvEEEENSH_INSG_8argumentILj0EEEEENSH_INSG_5valueIiEEEEEEEEENSF_15normal_iteratorINSD_10device_ptrIiEEEEllEEjS9_lNS7_10__identityEEEvT0_PT3_T1_NS0_13GridEvenShareIS14_EET2_T4_)
        .other          _ZN3cub18CUB_300001_SM_10006detail6reduce18DeviceReduceKernelINS2_10policy_hubIljN4cuda3std3__44plusIlEEE10Policy1000EN6thrust24THRUST_300001_SM_1000_NS18transform_iteratorINSD_6detail10functional5actorINSG_9compositeIJNSG_16operator_adaptorINS7_7greaterIvEEEENSH_INSG_8argumentILj0EEEEENSH_INSG_5valueIiEEEEEEEEENSF_15normal_iteratorINSD_10device_ptrIiEEEEllEEjS9_lNS7_10__identityEEEvT0_PT3_T1_NS0_13GridEvenShareIS14_EET2_T4_,@"STO_CUDA_ENTRY STV_DEFAULT"
_ZN3cub18CUB_300001_SM_10006detail6reduce18DeviceReduceKernelINS2_10policy_hubIljN4cuda3std3__44plusIlEEE10Policy1000EN6thrust24THRUST_300001_SM_1000_NS18transform_iteratorINSD_6detail10functional5actorINSG_9compositeIJNSG_16operator_adaptorINS7_7greaterIvEEEENSH_INSG_8argumentILj0EEEEENSH_INSG_5valueIiEEEEEEEEENSF_15normal_iteratorINSD_10device_ptrIiEEEEllEEjS9_lNS7_10__identityEEEvT0_PT3_T1_NS0_13GridEvenShareIS14_EET2_T4_:
.text._ZN3cub18CUB_300001_SM_10006detail6reduce18DeviceReduceKernelINS2_10policy_hubIljN4cuda3std3__44plusIlEEE10Policy1000EN6thrust24THRUST_300001_SM_1000_NS18transform_iteratorINSD_6detail10functional5actorINSG_9compositeIJNSG_16operator_adaptorINS7_7greaterIvEEEENSH_INSG_8argumentILj0EEEEENSH_INSG_5valueIiEEEEEEEEENSF_15normal_iteratorINSD_10device_ptrIiEEEEllEEjS9_lNS7_10__identityEEEvT0_PT3_T1_NS0_13GridEvenShareIS14_EET2_T4_:
[----:B------:R-:W-:Y:S01]  /*0000*/  LDC R1, c[0x0][0x37c] ;  /* 0x0000df00ff017b82 */ /* 0x000fe20000000800 */
[----:B------:R-:W0:Y:S07]  /*0010*/  S2R R0, SR_CTAID.X ;  /* 0x0000000000007919 */ /* 0x000e2e0000002500 */
[----:B------:R-:W1:Y:S01]  /*0020*/  LDC.64 R6, c[0x0][0x3b0] ;  /* 0x0000ec00ff067b82 */ /* 0x000e620000000a00 */
[----:B------:R-:W2:Y:S01]  /*0030*/  LDCU.64 UR8, c[0x0][0x358] ;  /* 0x00006b00ff0877ac */ /* 0x000ea20008000a00 */
[----:B------:R-:W-:Y:S01]  /*0040*/  BSSY.RECONVERGENT B0, `(.L_x_119) ;  /* 0x000035c000007945 */ /* 0x000fe20003800200 */
[----:B-1----:R-:W-:-:S02]  /*0050*/  IMAD R2, R7, 0xe00, RZ ;  /* 0x00000e0007027824 */ /* 0x002fc400078e02ff */
[----:B0-----:R-:W-:-:S05]  /*0060*/  IMAD R28, R0, -0xe00, R6 ;  /* 0xfffff200001c7824 */ /* 0x001fca00078e0206 */
[----:B------:R-:W-:-:S13]  /*0070*/  ISETP.GT.U32.AND P0, PT, R28, 0xdff, PT ;  /* 0x00000dff1c00780c */ /* 0x000fda0003f04070 */
[----:B--2---:R-:W-:Y:S05]  /*0080*/  @P0 BRA `(.L_x_120) ;  /* 0x0000001c00180947 */ /* 0x004fea0003800000 */
[----:B------:R-:W0:Y:S01]  /*0090*/  S2R R5, SR_TID.X ;  /* 0x0000000000057919 */ /* 0x000e220000002100 */
[----:B------:R-:W1:Y:S01]  /*00a0*/  LDCU UR5, c[0x0][0x38c] ;  /* 0x00007180ff0577ac */ /* 0x000e620008000800 */
[----:B------:R-:W-:Y:S01]  /*00b0*/  BSSY.RECONVERGENT B1, `(.L_x_121) ;  /* 0x000000f000017945 */ /* 0x000fe20003800200 */
[----:B------:R-:W-:Y:S02]  /*00c0*/  IMAD.MOV.U32 R22, RZ, RZ, RZ ;  /* 0x000000ffff167224 */ /* 0x000fe400078e00ff */
[----:B------:R-:W-:Y:S01]  /*00d0*/  IMAD.MOV.U32 R25, RZ, RZ, RZ ;  /* 0x000000ffff197224 */ /* 0x000fe200078e00ff */
[----:B0-----:R-:W-:Y:S01]  /*00e0*/  ISETP.GE.U32.AND P0, PT, R5, R28, PT ;  /* 0x0000001c0500720c */ /* 0x001fe20003f06070 */
[----:B------:R-:W-:-:S12]  /*00f0*/  IMAD.MOV.U32 R7, RZ, RZ, R5 ;  /* 0x000000ffff077224 */ /* 0x000fd800078e0005 */
[----:B-1----:R-:W-:Y:S05]  /*0100*/  @P0 BRA `(.L_x_122) ;  /* 0x0000000000240947 */ /* 0x002fea0003800000 */
[----:B------:R-:W0:Y:S01]  /*0110*/  LDC.64 R2, c[0x0][0x380] ;  /* 0x0000e000ff027b82 */ /* 0x000e220000000a00 */
[----:B------:R-:W-:Y:S01]  /*0120*/  IMAD R7, R0, 0xe00, R5 ;  /* 0x00000e0000077824 */ /* 0x000fe200078e0205 */
[----:B------:R-:W1:Y:S03]  /*0130*/  LDCU UR4, c[0x0][0x38c] ;  /* 0x00007180ff0477ac */ /* 0x000e660008000800 */
[----:B0-----:R-:W-:-:S06]  /*0140*/  IMAD.WIDE.U32 R2, R7, 0x4, R2 ;  /* 0x0000000407027825 */ /* 0x001fcc00078e0002 */
[----:B------:R-:W1:Y:S01]  /*0150*/  LDG.E R2, desc[UR8][R2.64] ;  /* 0x0000000802027981 */ /* 0x000e62000c1e1900 */
[----:B------:R-:W-:Y:S02]  /*0160*/  VIADD R7, R5, 0x200 ;  /* 0x0000020005077836 */ /* 0x000fe40000000000 */
[----:B------:R-:W-:Y:S01]  /*0170*/  IMAD.MOV.U32 R25, RZ, RZ, RZ ;  /* 0x000000ffff197224 */ /* 0x000fe200078e00ff */
[----:B-1----:R-:W-:-:S04]  /*0180*/  ISETP.GT.AND P0, PT, R2, UR4, PT ;  /* 0x0000000402007c0c */ /* 0x002fc8000bf04270 */
[----:B------:R-:W-:-:S09]  /*0190*/  SEL R22, RZ, 0x1, !P0 ;  /* 0x00000001ff167807 */ /* 0x000fd20004000000 */
.L_x_122:
[----:B------:R-:W-:Y:S05]  /*01a0*/  BSYNC.RECONVERGENT B1 ;  /* 0x0000000000017941 */ /* 0x000fea0003800200 */
.L_x_121:
[----:B------:R-:W-:Y:S01]  /*01b0*/  ISETP.GE.U32.AND P0, PT, R7, R28, PT ;  /* 0x0000001c0700720c */ /* 0x000fe20003f06070 */
[----:B------:R-:W-:-:S12]  /*01c0*/  BSSY.RECONVERGENT B1, `(.L_x_123) ;  /* 0x00000e3000017945 */ /* 0x000fd80003800200 */
[----:B------:R-:W-:Y:S05]  /*01d0*/  @P0 BRA `(.L_x_124) ;  /* 0x0000000c00840947 */ /* 0x000fea0003800000 */
[----:B------:R-:W-:Y:S01]  /*01e0*/  LOP3.LUT R3, RZ, R7, RZ, 0x33, !PT ;  /* 0x00000007ff037212 */ /* 0x000fe200078e33ff */
[----:B------:R-:W-:Y:S04]  /*01f0*/  BSSY.RECONVERGENT B2, `(.L_x_125) ;  /* 0x0000073000027945 */ /* 0x000fe80003800200 */
[----:B------:R-:W-:-:S04]  /*0200*/  IMAD.IADD R3, R3, 0x1, R6 ;  /* 0x0000000103037824 */ /* 0x000fc800078e0206 */
[----:B------:R-:W-:-:S05]  /*0210*/  IMAD R3, R0, -0xe00, R3 ;  /* 0xfffff20000037824 */ /* 0x000fca00078e0203 */
[C---:B------:R-:W-:Y:S02]  /*0220*/  ISETP.GE.U32.AND P0, PT, R3.reuse, 0x1e00, PT ;  /* 0x00001e000300780c */ /* 0x040fe40003f06070 */
[----:B------:R-:W-:-:S04]  /*0230*/  LEA.HI R4, R3, 0x1, RZ, 0x17 ;  /* 0x0000000103047811 */ /* 0x000fc800078fb8ff */
[----:B------:R-:W-:-:S07]  /*0240*/  LOP3.LUT R6, R4, 0xf, RZ, 0xc0, !PT ;  /* 0x0000000f04067812 */ /* 0x000fce00078ec0ff */
[----:B------:R-:W-:Y:S05]  /*0250*/  @!P0 BRA `(.L_x_126) ;  /* 0x0000000400b08947 */ /* 0x000fea0003800000 */
[----:B------:R-:W0:Y:S01]  /*0260*/  LDC.64 R12, c[0x0][0x380] ;  /* 0x0000e000ff0c7b82 */ /* 0x000e220000000a00 */
[----:B------:R-:W-:Y:S01]  /*0270*/  LOP3.LUT R2, R4, 0xfffff0, RZ, 0xc0, !PT ;  /* 0x00fffff004027812 */ /* 0x000fe200078ec0ff */
[----:B------:R-:W-:Y:S01]  /*0280*/  BSSY.RECONVERGENT B3, `(.L_x_127) ;  /* 0x0000068000037945 */ /* 0x000fe20003800200 */
[----:B------:R-:W-:Y:S01]  /*0290*/  LOP3.LUT R8, R7, 0x1000, RZ, 0xfc, !PT ;  /* 0x0000100007087812 */ /* 0x000fe200078efcff */
[----:B------:R-:W-:Y:S02]  /*02a0*/  IMAD R7, R0, 0xe00, R7 ;  /* 0x00000e0000077824 */ /* 0x000fe400078e0207 */
[----:B------:R-:W-:-:S07]  /*02b0*/  IMAD.MOV R2, RZ, RZ, -R2 ;  /* 0x000000ffff027224 */ /* 0x000fce00078e0a02 */
.L_x_128:
[C---:B------:R-:W-:Y:S02]  /*02c0*/  VIADD R27, R7.reuse, 0x200 ;  /* 0x00000200071b7836 */ /* 0x040fe40000000000 */
[----:B0-----:R-:W-:-:S04]  /*02d0*/  IMAD.WIDE.U32 R14, R7, 0x4, R12 ;  /* 0x00000004070e7825 */ /* 0x001fc800078e000c */
[----:B------:R-:W-:Y:S01]  /*02e0*/  IMAD.WIDE.U32 R26, R27, 0x4, R12 ;  /* 0x000000041b1a7825 */ /* 0x000fe200078e000c */
[----:B------:R0:W2:Y:S04]  /*02f0*/  LDG.E R3, desc[UR8][R14.64] ;  /* 0x000000080e037981 */ /* 0x0000a8000c1e1900 */
[----:B------:R-:W3:Y:S01]  /*0300*/  LDG.E R17, desc[UR8][R26.64] ;  /* 0x000000081a117981 */ /* 0x000ee2000c1e1900 */
[----:B------:R-:W-:-:S04]  /*0310*/  VIADD R19, R7, 0x400 ;  /* 0x0000040007137836 */ /* 0x000fc80000000000 */
[----:B------:R-:W-:-:S05]  /*0320*/  IMAD.WIDE.U32 R18, R19, 0x4, R12 ;  /* 0x0000000413127825 */ /* 0x000fca00078e000c */
[----:B------:R1:W4:Y:S01]  /*0330*/  LDG.E R16, desc[UR8][R18.64] ;  /* 0x0000000812107981 */ /* 0x000322000c1e1900 */
[C---:B------:R-:W-:Y:S02]  /*0340*/  VIADD R11, R7.reuse, 0x600 ;  /* 0x00000600070b7836 */ /* 0x040fe40000000000 */
[----:B------:R-:W-:Y:S02]  /*0350*/  VIADD R21, R7, 0x800 ;  /* 0x0000080007157836 */ /* 0x000fe40000000000 */
[----:B------:R-:W-:-:S04]  /*0360*/  IMAD.WIDE.U32 R10, R11, 0x4, R12 ;  /* 0x000000040b0a7825 */ /* 0x000fc800078e000c */
[C---:B------:R-:W-:Y:S02]  /*0370*/  VIADD R23, R7.reuse, 0xc00 ;  /* 0x00000c0007177836 */ /* 0x040fe40000000000 */
[----:B------:R-:W-:Y:S01]  /*0380*/  VIADD R9, R7, 0xa00 ;  /* 0x00000a0007097836 */ /* 0x000fe20000000000 */
[----:B------:R5:W4:Y:S01]  /*0390*/  LDG.E R10, desc[UR8][R10.64] ;  /* 0x000000080a0a7981 */ /* 0x000b22000c1e1900 */
[----:B------:R-:W-:-:S04]  /*03a0*/  IMAD.WIDE.U32 R20, R21, 0x4, R12 ;  /* 0x0000000415147825 */ /* 0x000fc800078e000c */
[----:B0-----:R-:W-:-:S04]  /*03b0*/  IMAD.WIDE.U32 R14, R23, 0x4, R12 ;  /* 0x00000004170e7825 */ /* 0x001fc800078e000c */
[--C-:B-1----:R-:W-:Y:S01]  /*03c0*/  IMAD.WIDE.U32 R18, R9, 0x4, R12.reuse ;  /* 0x0000000409127825 */ /* 0x102fe200078e000c */
[----:B------:R-:W4:Y:S03]  /*03d0*/  LDG.E R24, desc[UR8][R14.64] ;  /* 0x000000080e187981 */ /* 0x000f26000c1e1900 */
[C---:B------:R-:W-:Y:S01]  /*03e0*/  VIADD R27, R7.reuse, 0xe00 ;  /* 0x00000e00071b7836 */ /* 0x040fe20000000000 */
[----:B------:R0:W4:Y:S01]  /*03f0*/  LDG.E R9, desc[UR8][R20.64] ;  /* 0x0000000814097981 */ /* 0x000122000c1e1900 */
[----:B-----5:R-:W-:Y:S02]  /*0400*/  VIADD R11, R7, 0x1200 ;  /* 0x00001200070b7836 */ /* 0x020fe40000000000 */
[----:B------:R-:W-:Y:S01]  /*0410*/  IMAD.WIDE.U32 R26, R27, 0x4, R12 ;  /* 0x000000041b1a7825 */ /* 0x000fe200078e000c */
[----:B------:R1:W5:Y:S05]  /*0420*/  LDG.E R23, desc[UR8][R18.64] ;  /* 0x0000000812177981 */ /* 0x00036a000c1e1900 */
[----:B------:R-:W5:Y:S01]  /*0430*/  LDG.E R26, desc[UR8][R26.64] ;  /* 0x000000081a1a7981 */ /* 0x000f62000c1e1900 */
[----:B0-----:R-:W-:-:S02]  /*0440*/  VIADD R21, R7, 0x1400 ;  /* 0x0000140007157836 */ /* 0x001fc40000000000 */
[----:B-1----:R-:W-:-:S04]  /*0450*/  IMAD.WIDE.U32 R18, R11, 0x4, R12 ;  /* 0x000000040b127825 */ /* 0x002fc800078e000c */
[----:B------:R-:W-:Y:S01]  /*0460*/  IMAD.WIDE.U32 R20, R21, 0x4, R12 ;  /* 0x0000000415147825 */ /* 0x000fe200078e000c */
[----:B------:R0:W5:Y:S04]  /*0470*/  LDG.E R11, desc[UR8][R18.64] ;  /* 0x00000008120b7981 */ /* 0x000168000c1e1900 */
[----:B------:R1:W5:Y:S01]  /*0480*/  LDG.E R27, desc[UR8][R20.64] ;  /* 0x00000008141b7981 */ /* 0x000362000c1e1900 */
[C---:B0-----:R-:W-:Y:S02]  /*0490*/  VIADD R19, R7.reuse, 0x1a00 ;  /* 0x00001a0007137836 */ /* 0x041fe40000000000 */
[----:B-1----:R-:W-:-:S04]  /*04a0*/  VIADD R21, R7, 0x1e00 ;  /* 0x00001e0007157836 */ /* 0x002fc80000000000 */
[----:B------:R-:W-:-:S06]  /*04b0*/  IMAD.WIDE.U32 R20, R21, 0x4, R12 ;  /* 0x0000000415147825 */ /* 0x000fcc00078e000c */
[----:B------:R-:W5:Y:S01]  /*04c0*/  LDG.E R20, desc[UR8][R20.64] ;  /* 0x0000000814147981 */ /* 0x000f62000c1e1900 */
[----:B--2---:R-:W-:Y:S01]  /*04d0*/  ISETP.GT.AND P0, PT, R3, UR5, PT ;  /* 0x0000000503007c0c */ /* 0x004fe2000bf04270 */
[----:B------:R-:W-:Y:S01]  /*04e0*/  VIADD R3, R7, 0x1000 ;  /* 0x0000100007037836 */ /* 0x000fe20000000000 */
[----:B---3--:R-:W-:Y:S02]  /*04f0*/  ISETP.GT.AND P1, PT, R17, UR5, PT ;  /* 0x0000000511007c0c */ /* 0x008fe4000bf24270 */
[----:B------:R-:W-:Y:S02]  /*0500*/  SEL R29, RZ, 0x1, !P0 ;  /* 0x00000001ff1d7807 */ /* 0x000fe40004000000 */
[----:B------:R-:W-:Y:S01]  /*0510*/  SEL R17, RZ, 0x1, !P1 ;  /* 0x00000001ff117807 */ /* 0x000fe20004800000 */
[----:B------:R-:W-:-:S03]  /*0520*/  IMAD.WIDE.U32 R14, R3, 0x4, R12 ;  /* 0x00000004030e7825 */ /* 0x000fc600078e000c */
[----:B------:R-:W-:Y:S01]  /*0530*/  IADD3 R22, P3, P2, R17, R22, R29 ;  /* 0x0000001611167210 */ /* 0x000fe20007a7e01d */
[----:B------:R-:W-:Y:S01]  /*0540*/  VIADD R17, R7, 0x1600 ;  /* 0x0000160007117836 */ /* 0x000fe20000000000 */
[----:B------:R0:W2:Y:S01]  /*0550*/  LDG.E R3, desc[UR8][R14.64] ;  /* 0x000000080e037981 */ /* 0x0000a2000c1e1900 */
[----:B----4-:R-:W-:Y:S02]  /*0560*/  ISETP.GT.AND P1, PT, R16, UR5, PT ;  /* 0x0000000510007c0c */ /* 0x010fe4000bf24270 */
[----:B0-----:R-:W-:-:S04]  /*0570*/  IMAD.WIDE.U32 R14, R17, 0x4, R12 ;  /* 0x00000004110e7825 */ /* 0x001fc800078e000c */
[----:B------:R-:W-:Y:S01]  /*0580*/  VIADD R17, R7, 0x1800 ;  /* 0x0000180007117836 */ /* 0x000fe20000000000 */
[----:B------:R0:W3:Y:S03]  /*0590*/  LDG.E R29, desc[UR8][R14.64] ;  /* 0x000000080e1d7981 */ /* 0x0000e6000c1e1900 */
[----:B0-----:R-:W-:-:S04]  /*05a0*/  IMAD.WIDE.U32 R14, R17, 0x4, R12 ;  /* 0x00000004110e7825 */ /* 0x001fc800078e000c */
[--C-:B------:R-:W-:Y:S02]  /*05b0*/  IMAD.WIDE.U32 R16, R19, 0x4, R12.reuse ;  /* 0x0000000413107825 */ /* 0x100fe400078e000c */
[----:B------:R0:W4:Y:S02]  /*05c0*/  LDG.E R14, desc[UR8][R14.64] ;  /* 0x000000080e0e7981 */ /* 0x000124000c1e1900 */
[----:B------:R-:W-:Y:S02]  /*05d0*/  VIADD R19, R7, 0x1c00 ;  /* 0x00001c0007137836 */ /* 0x000fe40000000000 */
[----:B------:R-:W4:Y:S02]  /*05e0*/  LDG.E R16, desc[UR8][R16.64] ;  /* 0x0000000810107981 */ /* 0x000f24000c1e1900 */
[----:B------:R-:W-:-:S06]  /*05f0*/  IMAD.WIDE.U32 R18, R19, 0x4, R12 ;  /* 0x0000000413127825 */ /* 0x000fcc00078e000c */
[----:B------:R-:W4:Y:S01]  /*0600*/  LDG.E R18, desc[UR8][R18.64] ;  /* 0x0000000812127981 */ /* 0x000f22000c1e1900 */
[----:B------:R-:W-:Y:S02]  /*0610*/  ISETP.GT.AND P4, PT, R10, UR5, PT ;  /* 0x000000050a007c0c */ /* 0x000fe4000bf84270 */
[----:B------:R-:W-:Y:S02]  /*0620*/  ISETP.GT.AND P0, PT, R9, UR5, PT ;  /* 0x0000000509007c0c */ /* 0x000fe4000bf04270 */
[----:B------:R-:W-:Y:S02]  /*0630*/  SEL R10, RZ, 0x1, !P1 ;  /* 0x00000001ff0a7807 */ /* 0x000fe40004800000 */
[----:B------:R-:W-:Y:S02]  /*0640*/  SEL R9, RZ, 0x1, !P4 ;  /* 0x00000001ff097807 */ /* 0x000fe40006000000 */
[----:B-----5:R-:W-:Y:S02]  /*0650*/  ISETP.GT.AND P5, PT, R23, UR5, PT ;  /* 0x0000000517007c0c */ /* 0x020fe4000bfa4270 */
[----:B0-----:R-:W-:-:S02]  /*0660*/  IADD3 R15, P4, P6, R9, R22, R10 ;  /* 0x00000016090f7210 */ /* 0x001fc40007e9e00a */
[----:B------:R-:W-:Y:S02]  /*0670*/  ISETP.GT.AND P1, PT, R24, UR5, PT ;  /* 0x0000000518007c0c */ /* 0x000fe4000bf24270 */
[----:B------:R-:W-:Y:S02]  /*0680*/  SEL R22, RZ, 0x1, !P0 ;  /* 0x00000001ff167807 */ /* 0x000fe40004000000 */
[----:B------:R-:W-:Y:S02]  /*0690*/  SEL R9, RZ, 0x1, !P5 ;  /* 0x00000001ff097807 */ /* 0x000fe40006800000 */
[----:B------:R-:W-:Y:S02]  /*06a0*/  ISETP.GT.AND P5, PT, R26, UR5, PT ;  /* 0x000000051a007c0c */ /* 0x000fe4000bfa4270 */
[----:B------:R-:W-:Y:S02]  /*06b0*/  SEL R10, RZ, 0x1, !P1 ;  /* 0x00000001ff0a7807 */ /* 0x000fe40004800000 */
[----:B------:R-:W-:-:S02]  /*06c0*/  IADD3.X R25, PT, PT, RZ, R25, RZ, P3, P2 ;  /* 0x00000019ff197210 */ /* 0x000fc40001fe44ff */
[----:B------:R-:W-:Y:S02]  /*06d0*/  IADD3 R9, P1, P0, R9, R15, R22 ;  /* 0x0000000f09097210 */ /* 0x000fe4000783e016 */
[----:B------:R-:W-:Y:S02]  /*06e0*/  SEL R15, RZ, 0x1, !P5 ;  /* 0x00000001ff0f7807 */ /* 0x000fe40006800000 */
[----:B------:R-:W-:Y:S02]  /*06f0*/  IADD3.X R25, PT, PT, RZ, R25, RZ, P4, P6 ;  /* 0x00000019ff197210 */ /* 0x000fe400027ec4ff */
[----:B------:R-:W-:Y:S02]  /*0700*/  ISETP.GT.AND P6, PT, R11, UR5, PT ;  /* 0x000000050b007c0c */ /* 0x000fe4000bfc4270 */
[----:B------:R-:W-:Y:S02]  /*0710*/  IADD3 R15, P3, P2, R15, R9, R10 ;  /* 0x000000090f0f7210 */ /* 0x000fe40007a7e00a */
[----:B------:R-:W-:-:S02]  /*0720*/  ISETP.GT.AND P4, PT, R27, UR5, PT ;  /* 0x000000051b007c0c */ /* 0x000fc4000bf84270 */
[----:B------:R-:W-:Y:S02]  /*0730*/  SEL R9, RZ, 0x1, !P6 ;  /* 0x00000001ff097807 */ /* 0x000fe40007000000 */
[----:B------:R-:W-:Y:S01]  /*0740*/  IADD3.X R25, PT, PT, RZ, R25, RZ, P1, P0 ;  /* 0x00000019ff197210 */ /* 0x000fe20000fe04ff */
[----:B------:R-:W-:-:S03]  /*0750*/  VIADD R2, R2, 0x10 ;  /* 0x0000001002027836 */ /* 0x000fc60000000000 */
[----:B------:R-:W-:Y:S02]  /*0760*/  IADD3.X R25, PT, PT, RZ, R25, RZ, P3, P2 ;  /* 0x00000019ff197210 */ /* 0x000fe40001fe44ff */
[----:B------:R-:W-:-:S04]  /*0770*/  ISETP.GT.AND P2, PT, R20, UR5, PT ;  /* 0x0000000514007c0c */ /* 0x000fc8000bf44270 */
[----:B------:R-:W-:Y:S01]  /*0780*/  SEL R22, RZ, 0x1, !P2 ;  /* 0x00000001ff167807 */ /* 0x000fe20005000000 */
[----:B------:R-:W-:Y:S02]  /*0790*/  VIADD R8, R8, 0x2000 ;  /* 0x0000200008087836 */ /* 0x000fe40000000000 */
[----:B------:R-:W-:Y:S01]  /*07a0*/  VIADD R7, R7, 0x2000 ;  /* 0x0000200007077836 */ /* 0x000fe20000000000 */
[----:B--2---:R-:W-:-:S04]  /*07b0*/  ISETP.GT.AND P5, PT, R3, UR5, PT ;  /* 0x0000000503007c0c */ /* 0x004fc8000bfa4270 */
[----:B------:R-:W-:Y:S02]  /*07c0*/  SEL R10, RZ, 0x1, !P5 ;  /* 0x00000001ff0a7807 */ /* 0x000fe40006800000 */
[----:B---3--:R-:W-:-:S04]  /*07d0*/  ISETP.GT.AND P5, PT, R29, UR5, PT ;  /* 0x000000051d007c0c */ /* 0x008fc8000bfa4270 */
[----:B------:R-:W-:Y:S02]  /*07e0*/  SEL R3, RZ, 0x1, !P5 ;  /* 0x00000001ff037807 */ /* 0x000fe40006800000 */
[----:B----4-:R-:W-:Y:S02]  /*07f0*/  ISETP.GT.AND P6, PT, R14, UR5, PT ;  /* 0x000000050e007c0c */ /* 0x010fe4000bfc4270 */
[----:B------:R-:W-:Y:S02]  /*0800*/  SEL R14, RZ, 0x1, !P4 ;  /* 0x00000001ff0e7807 */ /* 0x000fe40006000000 */
[----:B------:R-:W-:Y:S02]  /*0810*/  IADD3 R9, P4, P5, R9, R15, R10 ;  /* 0x0000000f09097210 */ /* 0x000fe40007d9e00a */
[----:B------:R-:W-:Y:S02]  /*0820*/  ISETP.GT.AND P0, PT, R16, UR5, PT ;  /* 0x0000000510007c0c */ /* 0x000fe4000bf04270 */
[----:B------:R-:W-:-:S02]  /*0830*/  SEL R10, RZ, 0x1, !P6 ;  /* 0x00000001ff0a7807 */ /* 0x000fc40007000000 */
[----:B------:R-:W-:Y:S02]  /*0840*/  IADD3 R3, P1, P6, R3, R9, R14 ;  /* 0x0000000903037210 */ /* 0x000fe40007e3e00e */
[----:B------:R-:W-:Y:S02]  /*0850*/  SEL R9, RZ, 0x1, !P0 ;  /* 0x00000001ff097807 */ /* 0x000fe40004000000 */
[----:B------:R-:W-:Y:S02]  /*0860*/  ISETP.GT.AND P0, PT, R18, UR5, PT ;  /* 0x0000000512007c0c */ /* 0x000fe4000bf04270 */
[----:B------:R-:W-:Y:S02]  /*0870*/  IADD3.X R25, PT, PT, RZ, R25, RZ, P4, P5 ;  /* 0x00000019ff197210 */ /* 0x000fe400027ea4ff */
[----:B------:R-:W-:Y:S02]  /*0880*/  IADD3 R9, P3, P4, R9, R3, R10 ;  /* 0x0000000309097210 */ /* 0x000fe40007c7e00a */
[----:B------:R-:W-:-:S02]  /*0890*/  SEL R3, RZ, 0x1, !P0 ;  /* 0x00000001ff037807 */ /* 0x000fc40004000000 */
[----:B------:R-:W-:Y:S02]  /*08a0*/  ISETP.NE.AND P0, PT, R2, RZ, PT ;  /* 0x000000ff0200720c */ /* 0x000fe40003f05270 */
[----:B------:R-:W-:Y:S02]  /*08b0*/  IADD3.X R25, PT, PT, RZ, R25, RZ, P1, P6 ;  /* 0x00000019ff197210 */ /* 0x000fe40000fec4ff */
[----:B------:R-:W-:Y:S02]  /*08c0*/  IADD3 R22, P1, P2, R22, R9, R3 ;  /* 0x0000000916167210 */ /* 0x000fe40007a3e003 */
[----:B------:R-:W-:-:S04]  /*08d0*/  IADD3.X R25, PT, PT, RZ, R25, RZ, P3, P4 ;  /* 0x00000019ff197210 */ /* 0x000fc80001fe84ff */
[----:B------:R-:W-:-:S03]  /*08e0*/  IADD3.X R25, PT, PT, RZ, R25, RZ, P1, P2 ;  /* 0x00000019ff197210 */ /* 0x000fc60000fe44ff */
[----:B------:R-:W-:Y:S05]  /*08f0*/  @P0 BRA `(.L_x_128) ;  /* 0xfffffff800700947 */ /* 0x000fea000383ffff */
[----:B------:R-:W-:Y:S05]  /*0900*/  BSYNC.RECONVERGENT B3 ;  /* 0x0000000000037941 */ /* 0x000fea0003800200 */
.L_x_127:
[----:B------:R-:W-:-:S07]  /*0910*/  VIADD R7, R8, 0xfffff000 ;  /* 0xfffff00008077836 */ /* 0x000fce0000000000 */
.L_x_126:
[----:B------:R-:W-:Y:S05]  /*0920*/  BSYNC.RECONVERGENT B2 ;  /* 0x0000000000027941 */ /* 0x000fea0003800200 */
.L_x_125:
[----:B------:R-:W-:-:S13]  /*0930*/  ISETP.NE.AND P0, PT, R6, RZ, PT ;  /* 0x000000ff0600720c */ /* 0x000fda0003f05270 */
[----:B------:R-:W-:Y:S05]  /*0940*/  @!P0 BRA `(.L_x_124) ;  /* 0x0000000400a88947 */ /* 0x000fea0003800000 */
[----:B------:R-:W-:Y:S01]  /*0950*/  ISETP.GE.U32.AND P1, PT, R6, 0x8, PT ;  /* 0x000000080600780c */ /* 0x000fe20003f26070 */
[----:B------:R-:W-:Y:S01]  /*0960*/  BSSY.RECONVERGENT B2, `(.L_x_129) ;  /* 0x0000037000027945 */ /* 0x000fe20003800200 */
[----:B------:R-:W-:-:S04]  /*0970*/  LOP3.LUT R20, R4, 0x7, RZ, 0xc0, !PT ;  /* 0x0000000704147812 */ /* 0x000fc800078ec0ff */
[----:B------:R-:W-:-:S07]  /*0980*/  ISETP.NE.AND P0, PT, R20, RZ, PT ;  /* 0x000000ff1400720c */ /* 0x000fce0003f05270 */
[----:B------:R-:W-:Y:S06]  /*0990*/  @!P1 BRA `(.L_x_130) ;  /* 0x0000000000cc9947 */ /* 0x000fec0003800000 */
[----:B------:R-:W0:Y:S01]  /*09a0*/  LDC.64 R2, c[0x0][0x380] ;  /* 0x0000e000ff027b82 */ /* 0x000e220000000a00 */
[----:B------:R-:W-:Y:S01]  /*09b0*/  IMAD R17, R0, 0xe00, R7 ;  /* 0x00000e0000117824 */ /* 0x000fe200078e0207 */
[----:B------:R-:W1:Y:S03]  /*09c0*/  LDCU UR4, c[0x0][0x38c] ;  /* 0x00007180ff0477ac */ /* 0x000e660008000800 */
[C---:B------:R-:W-:Y:S02]  /*09d0*/  VIADD R15, R17.reuse, 0x200 ;  /* 0x00000200110f7836 */ /* 0x040fe40000000000 */
[C---:B------:R-:W-:Y:S02]  /*09e0*/  VIADD R27, R17.reuse, 0x400 ;  /* 0x00000400111b7836 */ /* 0x040fe40000000000 */
[C---:B------:R-:W-:Y:S02]  /*09f0*/  VIADD R9, R17.reuse, 0x600 ;  /* 0x0000060011097836 */ /* 0x040fe40000000000 */
[----:B------:R-:W-:-:S02]  /*0a00*/  VIADD R11, R17, 0x800 ;  /* 0x00000800110b7836 */ /* 0x000fc40000000000 */
[C---:B------:R-:W-:Y:S02]  /*0a10*/  VIADD R13, R17.reuse, 0xa00 ;  /* 0x00000a00110d7836 */ /* 0x040fe40000000000 */
[C---:B------:R-:W-:Y:S02]  /*0a20*/  VIADD R21, R17.reuse, 0xc00 ;  /* 0x00000c0011157836 */ /* 0x040fe40000000000 */
[----:B0-----:R-:W-:-:S04]  /*0a30*/  IMAD.WIDE.U32 R18, R17, 0x4, R2 ;  /* 0x0000000411127825 */ /* 0x001fc800078e0002 */
[--C-:B------:R-:W-:Y:S01]  /*0a40*/  IMAD.WIDE.U32 R14, R15, 0x4, R2.reuse ;  /* 0x000000040f0e7825 */ /* 0x100fe200078e0002 */
[----:B------:R-:W1:Y:S03]  /*0a50*/  LDG.E R6, desc[UR8][R18.64] ;  /* 0x0000000812067981 */ /* 0x000e66000c1e1900 */
[--C-:B------:R-:W-:Y:S01]  /*0a60*/  IMAD.WIDE.U32 R26, R27, 0x4, R2.reuse ;  /* 0x000000041b1a7825 */ /* 0x100fe200078e0002 */
[----:B------:R0:W2:Y:S03]  /*0a70*/  LDG.E R16, desc[UR8][R14.64] ;  /* 0x000000080e107981 */ /* 0x0000a6000c1e1900 */
[--C-:B------:R-:W-:Y:S02]  /*0a80*/  IMAD.WIDE.U32 R8, R9, 0x4, R2.reuse ;  /* 0x0000000409087825 */ /* 0x100fe400078e0002 */
[----:B------:R-:W3:Y:S02]  /*0a90*/  LDG.E R26, desc[UR8][R26.64] ;  /* 0x000000081a1a7981 */ /* 0x000ee4000c1e1900 */
[----:B------:R-:W-:-:S02]  /*0aa0*/  IMAD.WIDE.U32 R10, R11, 0x4, R2 ;  /* 0x000000040b0a7825 */ /* 0x000fc400078e0002 */
[----:B------:R4:W5:Y:S02]  /*0ab0*/  LDG.E R8, desc[UR8][R8.64] ;  /* 0x0000000808087981 */ /* 0x000964000c1e1900 */
[--C-:B------:R-:W-:Y:S02]  /*0ac0*/  IMAD.WIDE.U32 R12, R13, 0x4, R2.reuse ;  /* 0x000000040d0c7825 */ /* 0x100fe400078e0002 */
[----:B------:R-:W5:Y:S02]  /*0ad0*/  LDG.E R10, desc[UR8][R10.64] ;  /* 0x000000080a0a7981 */ /* 0x000f64000c1e1900 */
[----:B------:R-:W-:Y:S02]  /*0ae0*/  VIADD R17, R17, 0xe00 ;  /* 0x00000e0011117836 */ /* 0x000fe40000000000 */
[--C-:B0-----:R-:W-:Y:S01]  /*0af0*/  IMAD.WIDE.U32 R14, R21, 0x4, R2.reuse ;  /* 0x00000004150e7825 */ /* 0x101fe200078e0002 */
[----:B------:R-:W5:Y:S03]  /*0b00*/  LDG.E R12, desc[UR8][R12.64] ;  /* 0x000000080c0c7981 */ /* 0x000f66000c1e1900 */
[----:B------:R-:W-:-:S02]  /*0b10*/  IMAD.WIDE.U32 R2, R17, 0x4, R2 ;  /* 0x0000000411027825 */ /* 0x000fc400078e0002 */
[----:B------:R-:W5:Y:S04]  /*0b20*/  LDG.E R14, desc[UR8][R14.64] ;  /* 0x000000080e0e7981 */ /* 0x000f68000c1e1900 */
[----:B------:R0:W5:Y:S01]  /*0b30*/  LDG.E R2, desc[UR8][R2.64] ;  /* 0x0000000802027981 */ /* 0x000162000c1e1900 */
[----:B------:R-:W-:Y:S01]  /*0b40*/  VIADD R7, R7, 0x1000 ;  /* 0x0000100007077836 */ /* 0x000fe20000000000 */
[----:B-1----:R-:W-:Y:S02]  /*0b50*/  ISETP.GT.AND P1, PT, R6, UR4, PT ;  /* 0x0000000406007c0c */ /* 0x002fe4000bf24270 */
[----:B--2---:R-:W-:Y:S02]  /*0b60*/  ISETP.GT.AND P2, PT, R16, UR4, PT ;  /* 0x0000000410007c0c */ /* 0x004fe4000bf44270 */
[----:B------:R-:W-:-:S02]  /*0b70*/  SEL R6, RZ, 0x1, !P1 ;  /* 0x00000001ff067807 */ /* 0x000fc40004800000 */
[----:B----4-:R-:W-:Y:S02]  /*0b80*/  SEL R9, RZ, 0x1, !P2 ;  /* 0x00000001ff097807 */ /* 0x010fe40005000000 */
[----:B---3--:R-:W-:Y:S02]  /*0b90*/  ISETP.GT.AND P1, PT, R26, UR4, PT ;  /* 0x000000041a007c0c */ /* 0x008fe4000bf24270 */
[----:B-----5:R-:W-:Y:S02]  /*0ba0*/  ISETP.GT.AND P2, PT, R8, UR4, PT ;  /* 0x0000000408007c0c */ /* 0x020fe4000bf44270 */
[----:B------:R-:W-:Y:S02]  /*0bb0*/  IADD3 R22, P5, P6, R9, R22, R6 ;  /* 0x0000001609167210 */ /* 0x000fe40007ebe006 */
[----:B------:R-:W-:Y:S02]  /*0bc0*/  SEL R9, RZ, 0x1, !P1 ;  /* 0x00000001ff097807 */ /* 0x000fe40004800000 */
[----:B------:R-:W-:-:S02]  /*0bd0*/  SEL R8, RZ, 0x1, !P2 ;  /* 0x00000001ff087807 */ /* 0x000fc40005000000 */
[----:B------:R-:W-:Y:S02]  /*0be0*/  ISETP.GT.AND P3, PT, R10, UR4, PT ;  /* 0x000000040a007c0c */ /* 0x000fe4000bf64270 */
[----:B------:R-:W-:Y:S02]  /*0bf0*/  ISETP.GT.AND P4, PT, R12, UR4, PT ;  /* 0x000000040c007c0c */ /* 0x000fe4000bf84270 */
[----:B------:R-:W-:Y:S02]  /*0c00*/  IADD3 R8, P1, P2, R8, R22, R9 ;  /* 0x0000001608087210 */ /* 0x000fe40007a3e009 */
[----:B------:R-:W-:Y:S02]  /*0c10*/  SEL R6, RZ, 0x1, !P3 ;  /* 0x00000001ff067807 */ /* 0x000fe40005800000 */
[----:B0-----:R-:W-:Y:S02]  /*0c20*/  SEL R3, RZ, 0x1, !P4 ;  /* 0x00000001ff037807 */ /* 0x001fe40006000000 */
[----:B------:R-:W-:-:S02]  /*0c30*/  ISETP.GT.AND P4, PT, R14, UR4, PT ;  /* 0x000000040e007c0c */ /* 0x000fc4000bf84270 */
[----:B------:R-:W-:Y:S02]  /*0c40*/  ISETP.GT.AND P3, PT, R2, UR4, PT ;  /* 0x0000000402007c0c */ /* 0x000fe4000bf64270 */
[----:B------:R-:W-:Y:S02]  /*0c50*/  IADD3.X R25, PT, PT, RZ, R25, RZ, P5, P6 ;  /* 0x00000019ff197210 */ /* 0x000fe40002fec4ff */
[----:B------:R-:W-:Y:S02]  /*0c60*/  IADD3 R2, P5, P6, R3, R8, R6 ;  /* 0x0000000803027210 */ /* 0x000fe40007ebe006 */
[----:B------:R-:W-:Y:S02]  /*0c70*/  SEL R3, RZ, 0x1, !P4 ;  /* 0x00000001ff037807 */ /* 0x000fe40006000000 */
[----:B------:R-:W-:Y:S02]  /*0c80*/  SEL R22, RZ, 0x1, !P3 ;  /* 0x00000001ff167807 */ /* 0x000fe40005800000 */
[----:B------:R-:W-:-:S02]  /*0c90*/  IADD3.X R25, PT, PT, RZ, R25, RZ, P1, P2 ;  /* 0x00000019ff197210 */ /* 0x000fc40000fe44ff */
[----:B------:R-:W-:Y:S02]  /*0ca0*/  IADD3 R22, P1, P2, R22, R2, R3 ;  /* 0x0000000216167210 */ /* 0x000fe40007a3e003 */
[----:B------:R-:W-:-:S04]  /*0cb0*/  IADD3.X R25, PT, PT, RZ, R25, RZ, P5, P6 ;  /* 0x00000019ff197210 */ /* 0x000fc80002fec4ff */
[----:B------:R-:W-:-:S07]  /*0cc0*/  IADD3.X R25, PT, PT, RZ, R25, RZ, P1, P2 ;  /* 0x00000019ff197210 */ /* 0x000fce0000fe44ff */
.L_x_130:
[----:B------:R-:W-:Y:S05]  /*0cd0*/  BSYNC.RECONVERGENT B2 ;  /* 0x0000000000027941 */ /* 0x000fea0003800200 */
.L_x_129:
        /* <DEDUP_REMOVED lines=12> */
[----:B0-----:R-:W-:-:S04]  /*0da0*/  IMAD.WIDE.U32 R8, R9, 0x4, R2 ;  /* 0x0000000409087825 */ /* 0x001fc800078e0002 */
[--C-:B------:R-:W-:Y:S02]  /*0db0*/  IMAD.WIDE.U32 R10, R11, 0x4, R2.reuse ;  /* 0x000000040b0a7825 */ /* 0x100fe400078e0002 */
[----:B------:R-:W1:Y:S02]  /*0dc0*/  LDG.E R8, desc[UR8][R8.64] ;  /* 0x0000000808087981 */ /* 0x000e64000c1e1900 */
[--C-:B------:R-:W-:Y:S02]  /*0dd0*/  IMAD.WIDE.U32 R12, R13, 0x4, R2.reuse ;  /* 0x000000040d0c7825 */ /* 0x100fe400078e0002 */
[----:B------:R-:W2:Y:S02]  /*0de0*/  LDG.E R10, desc[UR8][R10.64] ;  /* 0x000000080a0a7981 */ /* 0x000ea4000c1e1900 */
[----:B------:R-:W-:Y:S02]  /*0df0*/  IMAD.WIDE.U32 R2, R15, 0x4, R2 ;  /* 0x000000040f027825 */ /* 0x000fe400078e0002 */
[----:B------:R-:W3:Y:S04]  /*0e00*/  LDG.E R12, desc[UR8][R12.64] ;  /* 0x000000080c0c7981 */ /* 0x000ee8000c1e1900 */
[----:B------:R-:W4:Y:S01]  /*0e10*/  LDG.E R2, desc[UR8][R2.64] ;  /* 0x0000000802027981 */ /* 0x000f22000c1e1900 */
[----:B------:R-:W-:Y:S01]  /*0e20*/  VIADD R7, R7, 0x800 ;  /* 0x0000080007077836 */ /* 0x000fe20000000000 */
[----:B-1----:R-:W-:-:S02]  /*0e30*/  ISETP.GT.AND P1, PT, R8, UR4, PT ;  /* 0x0000000408007c0c */ /* 0x002fc4000bf24270 */
[----:B--2---:R-:W-:Y:S02]  /*0e40*/  ISETP.GT.AND P2, PT, R10, UR4, PT ;  /* 0x000000040a007c0c */ /* 0x004fe4000bf44270 */
[----:B------:R-:W-:Y:S02]  /*0e50*/  SEL R15, RZ, 0x1, !P1 ;  /* 0x00000001ff0f7807 */ /* 0x000fe40004800000 */
[----:B---3--:R-:W-:Y:S02]  /*0e60*/  ISETP.GT.AND P3, PT, R12, UR4, PT ;  /* 0x000000040c007c0c */ /* 0x008fe4000bf64270 */
[----:B------:R-:W-:Y:S02]  /*0e70*/  SEL R6, RZ, 0x1, !P2 ;  /* 0x00000001ff067807 */ /* 0x000fe40005000000 */
[----:B----4-:R-:W-:Y:S02]  /*0e80*/  ISETP.GT.AND P4, PT, R2, UR4, PT ;  /* 0x0000000402007c0c */ /* 0x010fe4000bf84270 */
[----:B------:R-:W-:-:S02]  /*0e90*/  SEL R9, RZ, 0x1, !P3 ;  /* 0x00000001ff097807 */ /* 0x000fc40005800000 */
[----:B------:R-:W-:Y:S02]  /*0ea0*/  SEL R8, RZ, 0x1, !P4 ;  /* 0x00000001ff087807 */ /* 0x000fe40006000000 */
[----:B------:R-:W-:-:S04]  /*0eb0*/  IADD3 R6, P1, P2, R6, R22, R15 ;  /* 0x0000001606067210 */ /* 0x000fc80007a3e00f */
[----:B------:R-:W-:Y:S02]  /*0ec0*/  IADD3 R22, P3, P4, R8, R6, R9 ;  /* 0x0000000608167210 */ /* 0x000fe40007c7e009 */
[----:B------:R-:W-:-:S04]  /*0ed0*/  IADD3.X R25, PT, PT, RZ, R25, RZ, P1, P2 ;  /* 0x00000019ff197210 */ /* 0x000fc80000fe44ff */
[----:B------:R-:W-:-:S07]  /*0ee0*/  IADD3.X R25, PT, PT, RZ, R25, RZ, P3, P4 ;  /* 0x00000019ff197210 */ /* 0x000fce0001fe84ff */
.L_x_132:
[----:B------:R-:W-:Y:S05]  /*0ef0*/  BSYNC.RECONVERGENT B2 ;  /* 0x0000000000027941 */ /* 0x000fea0003800200 */
.L_x_131:
[----:B------:R-:W-:Y:S05]  /*0f00*/  @!P0 BRA `(.L_x_124) ;  /* 0x0000000000388947 */ /* 0x000fea0003800000 */
[----:B------:R-:W0:Y:S01]  /*0f10*/  LDC.64 R8, c[0x0][0x380] ;  /* 0x0000e000ff087b82 */ /* 0x000e220000000a00 */
[----:B------:R-:W-:Y:S02]  /*0f20*/  IMAD R7, R0, 0xe00, R7 ;  /* 0x00000e0000077824 */ /* 0x000fe400078e0207 */
[----:B------:R-:W-:-:S07]  /*0f30*/  IMAD.MOV R4, RZ, RZ, -R4 ;  /* 0x000000ffff047224 */ /* 0x000fce00078e0a04 */
.L_x_133:
[C---:B0-----:R-:W-:Y:S01]  /*0f40*/  IMAD.WIDE.U32 R2, R7.reuse, 0x4, R8 ;  /* 0x0000000407027825 */ /* 0x041fe200078e0008 */
        /* <DEDUP_REMOVED lines=10> */
.L_x_124:
[----:B------:R-:W-:Y:S05]  /*0ff0*/  BSYNC.RECONVERGENT B1 ;  /* 0x0000000000017941 */ /* 0x000fea0003800200 */
.L_x_123:
[----:B------:R-:W-:-:S13]  /*1000*/  ISETP.GE.U32.AND P0, PT, R28, 0x200, PT ;  /* 0x000002001c00780c */ /* 0x000fda0003f06070 */
        /* <DEDUP_REMOVED lines=23> */
[C---:B------:R-:W-:Y:S01]  /*1180*/  ISETP.GT.AND P0, PT, R10.reuse, 0x17, PT ;  /* 0x000000170a00780c */ /* 0x040fe20003f04270 */
[----:B------:R-:W-:Y:S01]  /*1190*/  IMAD.X R4, R3, 0x1, R6, P1 ;  /* 0x0000000103047824 */ /* 0x000fe200008e0606 */
[----:B------:R-:W-:-:S04]  /*11a0*/  ISETP.NE.AND P1, PT, R10, RZ, PT ;  /* 0x000000ff0a00720c */ /* 0x000fc80003f25270 */
[----:B------:R-:W1:Y:S09]  /*11b0*/  SHFL.DOWN PT, R3, R4, 0x8, 0x1f ;  /* 0x09001f0004037f89 */ /* 0x000e7200000e0000 */
[----:B------:R-:W2:Y:S01]  /*11c0*/  @!P1 S2R R7, SR_CgaCtaId ;  /* 0x0000000000079919 */ /* 0x000ea20000008800 */
[----:B------:R-:W-:-:S02]  /*11d0*/  @!P1 MOV R6, 0x400 ;  /* 0x0000040000069802 */ /* 0x000fc40000000f00 */
[----:B0-----:R-:W-:-:S04]  /*11e0*/  SEL R2, R2, RZ, !P0 ;  /* 0x000000ff02027207 */ /* 0x001fc80004000000 */
[----:B------:R-:W-:Y:S02]  /*11f0*/  IADD3 R9, P2, PT, R2, R11, RZ ;  /* 0x0000000b02097210 */ /* 0x000fe40007f5e0ff */
[----:B-1----:R-:W-:-:S03]  /*1200*/  SEL R3, R3, RZ, !P0 ;  /* 0x000000ff03037207 */ /* 0x002fc60004000000 */
[----:B------:R-:W0:Y:S01]  /*1210*/  SHFL.DOWN PT, R2, R9, 0x10, 0x1f ;  /* 0x0a001f0009027f89 */ /* 0x000e2200000e0000 */
[----:B------:R-:W-:Y:S01]  /*1220*/  ISETP.GT.AND P0, PT, R10, 0xf, PT ;  /* 0x0000000f0a00780c */ /* 0x000fe20003f04270 */
[----:B------:R-:W-:Y:S01]  /*1230*/  IMAD.X R8, R3, 0x1, R4, P2 ;  /* 0x0000000103087824 */ /* 0x000fe200010e0604 */
[----:B------:R-:W-:-:S04]  /*1240*/  @!P1 SHF.R.U32.HI R4, RZ, 0x2, R5 ;  /* 0x00000002ff049819 */ /* 0x000fc80000011605 */
[----:B------:R-:W1:Y:S01]  /*1250*/  SHFL.DOWN PT, R3, R8, 0x10, 0x1f ;  /* 0x0a001f0008037f89 */ /* 0x000e6200000e0000 */
[----:B------:R-:W-:Y:S02]  /*1260*/  @!P1 LOP3.LUT R4, R4, 0xf8, RZ, 0xc0, !PT ;  /* 0x000000f804049812 */ /* 0x000fe400078ec0ff */
[----:B--2---:R-:W-:-:S05]  /*1270*/  @!P1 LEA R7, R7, R6, 0x18 ;  /* 0x0000000607079211 */ /* 0x004fca00078ec0ff */
[----:B------:R-:W-:Y:S01]  /*1280*/  @!P1 IMAD.IADD R7, R4, 0x1, R7 ;  /* 0x0000000104079824 */ /* 0x000fe200078e0207 */
[----:B0-----:R-:W-:-:S04]  /*1290*/  SEL R2, R2, RZ, !P0 ;  /* 0x000000ff02027207 */ /* 0x001fc80004000000 */
[----:B------:R-:W-:Y:S02]  /*12a0*/  IADD3 R2, P2, PT, R2, R9, RZ ;  /* 0x0000000902027210 */ /* 0x000fe40007f5e0ff */
[----:B-1----:R-:W-:Y:S02]  /*12b0*/  SEL R3, R3, RZ, !P0 ;  /* 0x000000ff03037207 */ /* 0x002fe40004000000 */
[----:B------:R-:W-:-:S03]  /*12c0*/  ISETP.NE.AND P0, PT, R5, RZ, PT ;  /* 0x000000ff0500720c */ /* 0x000fc60003f05270 */
        /* <DEDUP_REMOVED lines=9> */
[----:B-1----:R-:W1:Y:S04]  /*1360*/  LDS.128 R4, [UR4+0x30] ;  /* 0x00003004ff047984 */ /* 0x002e680008000c00 */
        /* <DEDUP_REMOVED lines=22> */
.L_x_134:
[----:B------:R-:W-:-:S04]  /*14d0*/  LOP3.LUT R2, R5, 0x3e0, RZ, 0xc0, !PT ;  /* 0x000003e005027812 */ /* 0x000fc800078ec0ff */
[----:B------:R-:W-:Y:S01]  /*14e0*/  LOP3.LUT R7, RZ, R2, RZ, 0x33, !PT ;  /* 0x00000002ff077212 */ /* 0x000fe200078e33ff */
[----:B------:R-:W-:Y:S02]  /*14f0*/  VIADD R3, R2, 0x20 ;  /* 0x0000002002037836 */ /* 0x000fe40000000000 */
[----:B------:R-:W0:Y:S02]  /*1500*/  S2R R2, SR_LANEID ;  /* 0x0000000000027919 */ /* 0x000e240000000000 */
[----:B------:R-:W-:Y:S01]  /*1510*/  IMAD.IADD R7, R28, 0x1, R7 ;  /* 0x000000011c077824 */ /* 0x000fe200078e0207 */
[----:B------:R-:W-:-:S04]  /*1520*/  ISETP.GT.U32.AND P0, PT, R3, R28, PT ;  /* 0x0000001c0300720c */ /* 0x000fc80003f04070 */
        /* <DEDUP_REMOVED lines=11> */
[----:B------:R-:W-:Y:S01]  /*15e0*/  ISETP.GT.AND P0, PT, R6, R7, PT ;  /* 0x000000070600720c */ /* 0x000fe20003f04270 */
[----:B------:R-:W-:Y:S02]  /*15f0*/  VIADD R6, R2, 0x4 ;  /* 0x0000000402067836 */ /* 0x000fe40000000000 */
[----:B------:R-:W1:Y:S01]  /*1600*/  SHFL.DOWN PT, R4, R9, 0x2, R7 ;  /* 0x0840000009047989 */ /* 0x000e6200000e0007 */
[----:B0-----:R-:W-:-:S04]  /*1610*/  SEL R3, R3, RZ, !P0 ;  /* 0x000000ff03037207 */ /* 0x001fc80004000000 */
[----:B------:R-:W-:Y:S02]  /*1620*/  IADD3 R8, P1, PT, R3, R10, RZ ;  /* 0x0000000a03087210 */ /* 0x000fe40007f3e0ff */
[----:B-1----:R-:W-:Y:S02]  /*1630*/  SEL R4, R4, RZ, !P0 ;  /* 0x000000ff04047207 */ /* 0x002fe40004000000 */
[----:B------:R-:W-:Y:S01]  /*1640*/  ISETP.GT.AND P0, PT, R6, R7, PT ;  /* 0x000000070600720c */ /* 0x000fe20003f04270 */
[----:B------:R-:W0:Y:S01]  /*1650*/  SHFL.DOWN PT, R3, R8, 0x4, R7 ;  /* 0x0880000008037989 */ /* 0x000e2200000e0007 */
[----:B------:R-:W-:Y:S02]  /*1660*/  VIADD R6, R2, 0x8 ;  /* 0x0000000802067836 */ /* 0x000fe40000000000 */
[----:B------:R-:W-:Y:S02]  /*1670*/  IMAD.X R11, R4, 0x1, R9, P1 ;  /* 0x00000001040b7824 */ /* 0x000fe400008e0609 */
[----:B------:R-:W-:-:S03]  /*1680*/  VIADD R2, R2, 0x10 ;  /* 0x0000001002027836 */ /* 0x000fc60000000000 */
[----:B------:R-:W1:Y:S01]  /*1690*/  SHFL.DOWN PT, R4, R11, 0x4, R7 ;  /* 0x088000000b047989 */ /* 0x000e6200000e0007 */
[----:B0-----:R-:W-:-:S04]  /*16a0*/  SEL R3, R3, RZ, !P0 ;  /* 0x000000ff03037207 */ /* 0x001fc80004000000 */
[----:B------:R-:W-:Y:S02]  /*16b0*/  IADD3 R10, P1, PT, R3, R8, RZ ;  /* 0x00000008030a7210 */ /* 0x000fe40007f3e0ff */
[----:B-1----:R-:W-:-:S03]  /*16c0*/  SEL R4, R4, RZ, !P0 ;  /* 0x000000ff04047207 */ /* 0x002fc60004000000 */
[----:B------:R-:W0:Y:S01]  /*16d0*/  SHFL.DOWN PT, R3, R10, 0x8, R7 ;  /* 0x090000000a037989 */ /* 0x000e2200000e0007 */
[----:B------:R-:W-:Y:S01]  /*16e0*/  ISETP.GT.AND P0, PT, R6, R7, PT ;  /* 0x000000070600720c */ /* 0x000fe20003f04270 */
[----:B------:R-:W-:Y:S02]  /*16f0*/  IMAD.X R9, R4, 0x1, R11, P1 ;  /* 0x0000000104097824 */ /* 0x000fe400008e060b */
[----:B------:R-:W1:Y:S03]  /*1700*/  @!P2 S2R R11, SR_CgaCtaId ;  /* 0x00000000000ba919 */ /* 0x000e660000008800 */
[----:B------:R-:W2:Y:S01]  /*1710*/  SHFL.DOWN PT, R4, R9, 0x8, R7 ;  /* 0x0900000009047989 */ /* 0x000ea200000e0007 */
[----:B0-----:R-:W-:-:S04]  /*1720*/  SEL R3, R3, RZ, !P0 ;  /* 0x000000ff03037207 */ /* 0x001fc80004000000 */
[----:B------:R-:W-:-:S05]  /*1730*/  IADD3 R6, P1, PT, R3, R10, RZ ;  /* 0x0000000a03067210 */ /* 0x000fca0007f3e0ff */
[----:B------:R-:W0:Y:S01]  /*1740*/  SHFL.DOWN PT, R3, R6, 0x10, R7 ;  /* 0x0a00000006037989 */ /* 0x000e2200000e0007 */
[----:B--2---:R-:W-:Y:S02]  /*1750*/  SEL R4, R4, RZ, !P0 ;  /* 0x000000ff04047207 */ /* 0x004fe40004000000 */
[----:B------:R-:W-:Y:S02]  /*1760*/  ISETP.GT.AND P0, PT, R2, R7, PT ;  /* 0x000000070200720c */ /* 0x000fe40003f04270 */
[----:B------:R-:W-:Y:S01]  /*1770*/  @!P2 MOV R2, 0x400 ;  /* 0x000004000002a802 */ /* 0x000fe20000000f00 */
[----:B------:R-:W-:Y:S01]  /*1780*/  IMAD.X R8, R4, 0x1, R9, P1 ;  /* 0x0000000104087824 */ /* 0x000fe200008e0609 */
[----:B------:R-:W-:Y:S02]  /*1790*/  @!P2 SHF.R.U32.HI R9, RZ, 0x2, R5 ;  /* 0x00000002ff09a819 */ /* 0x000fe40000011605 */
[----:B-1----:R-:W-:Y:S02]  /*17a0*/  @!P2 LEA R10, R11, R2, 0x18 ;  /* 0x000000020b0aa211 */ /* 0x002fe400078ec0ff */
[----:B------:R-:W1:Y:S01]  /*17b0*/  SHFL.DOWN PT, R4, R8, 0x10, R7 ;  /* 0x0a00000008047989 */ /* 0x000e6200000e0007 */
[----:B------:R-:W-:-:S05]  /*17c0*/  @!P2 LOP3.LUT R9, R9, 0xf8, RZ, 0xc0, !PT ;  /* 0x000000f80909a812 */ /* 0x000fca00078ec0ff */
        /* <DEDUP_REMOVED lines=9> */
[----:B------:R-:W1:Y:S01]  /*1860*/  S2UR UR5, SR_CgaCtaId ;  /* 0x00000000000579c3 */ /* 0x000e620000008800 */
[----:B------:R-:W-:Y:S01]  /*1870*/  UMOV UR4, 0x400 ;  /* 0x0000040000047882 */ /* 0x000fe20000000000 */
[C---:B------:R-:W-:Y:S02]  /*1880*/  ISETP.GT.U32.AND P1, PT, R28.reuse, 0x20, PT ;  /* 0x000000201c00780c */ /* 0x040fe40003f24070 */
[C---:B------:R-:W-:Y:S02]  /*1890*/  ISETP.GT.U32.AND P2, PT, R28.reuse, 0x40, PT ;  /* 0x000000401c00780c */ /* 0x040fe40003f44070 */
[C---:B------:R-:W-:Y:S02]  /*18a0*/  ISETP.GT.U32.AND P3, PT, R28.reuse, 0x80, PT ;  /* 0x000000801c00780c */ /* 0x040fe40003f64070 */
[C---:B------:R-:W-:Y:S02]  /*18b0*/  ISETP.GT.U32.AND P5, PT, R28.reuse, 0x180, PT ;  /* 0x000001801c00780c */ /* 0x040fe40003fa4070 */
[----:B------:R-:W-:Y:S01]  /*18c0*/  ISETP.GT.U32.AND P6, PT, R28, 0x1a0, PT ;  /* 0x000001a01c00780c */ /* 0x000fe20003fc4070 */
[----:B-1----:R-:W-:-:S09]  /*18d0*/  ULEA UR4, UR5, UR4, 0x18 ;  /* 0x0000000405047291 */ /* 0x002fd2000f8ec0ff */
[----:B------:R-:W1:Y:S04]  /*18e0*/  LDS.64 R12, [UR4+0x18] ;  /* 0x00001804ff0c7984 */ /* 0x000e680008000a00 */
[----:B------:R-:W2:Y:S04]  /*18f0*/  LDS.128 R16, [UR4+0x20] ;  /* 0x00002004ff107984 */ /* 0x000ea80008000c00 */
[----:B------:R-:W3:Y:S04]  /*1900*/  LDS.128 R4, [UR4+0x30] ;  /* 0x00003004ff047984 */ /* 0x000ee80008000c00 */
[----:B0-----:R-:W0:Y:S04]  /*1910*/  LDS.128 R8, [UR4+0x40] ;  /* 0x00004004ff087984 */ /* 0x001e280008000c00 */
[----:B------:R-:W-:Y:S01]  /*1920*/  LDS.128 R24, [UR4+0x80] ;  /* 0x00008004ff187984 */ /* 0x000fe20008000c00 */
[----:B-1----:R-:W-:-:S02]  /*1930*/  SEL R22, R12, RZ, P1 ;  /* 0x000000ff0c167207 */ /* 0x002fc40000800000 */
[----:B------:R-:W-:Y:S02]  /*1940*/  SEL R23, R13, RZ, P1 ;  /* 0x000000ff0d177207 */ /* 0x000fe40000800000 */
[----:B--2---:R-:W-:Y:S01]  /*1950*/  SEL R21, R16, RZ, P2 ;  /* 0x000000ff10157207 */ /* 0x004fe20001000000 */
[----:B------:R-:W1:Y:S01]  /*1960*/  LDS.128 R12, [UR4+0x50] ;  /* 0x00005004ff0c7984 */ /* 0x000e620008000c00 */
[----:B------:R-:W-:Y:S02]  /*1970*/  ISETP.GT.U32.AND P1, PT, R28, 0x60, PT ;  /* 0x000000601c00780c */ /* 0x000fe40003f24070 */
[----:B------:R-:W-:Y:S02]  /*1980*/  SEL R20, R17, RZ, P2 ;  /* 0x000000ff11147207 */ /* 0x000fe40001000000 */
[----:B------:R-:W-:Y:S02]  /*1990*/  IADD3 R16, P2, P4, R21, R22, R2 ;  /* 0x0000001615107210 */ /* 0x000fe40007c5e002 */
[----:B------:R-:W-:-:S02]  /*19a0*/  SEL R17, R18, RZ, P1 ;  /* 0x000000ff12117207 */ /* 0x000fc40000800000 */
[----:B---3--:R-:W-:Y:S02]  /*19b0*/  SEL R4, R4, RZ, P3 ;  /* 0x000000ff04047207 */ /* 0x008fe40001800000 */
[----:B------:R-:W-:Y:S02]  /*19c0*/  IADD3.X R20, PT, PT, R20, R23, R3, P2, P4 ;  /* 0x0000001714147210 */ /* 0x000fe400017e8403 */
[----:B------:R-:W-:Y:S02]  /*19d0*/  SEL R3, R5, RZ, P3 ;  /* 0x000000ff05037207 */ /* 0x000fe40001800000 */
[----:B------:R-:W-:Y:S02]  /*19e0*/  SEL R2, R19, RZ, P1 ;  /* 0x000000ff13027207 */ /* 0x000fe40000800000 */
[----:B------:R-:W-:Y:S02]  /*19f0*/  IADD3 R4, P3, P4, R4, R16, R17 ;  /* 0x0000001004047210 */ /* 0x000fe40007c7e011 */
[----:B------:R-:W2:Y:S01]  /*1a00*/  LDS.128 R16, [UR4+0x60] ;  /* 0x00006004ff107984 */ /* 0x000ea20008000c00 */
[----:B------:R-:W-:-:S02]  /*1a10*/  ISETP.GT.U32.AND P1, PT, R28, 0xa0, PT ;  /* 0x000000a01c00780c */ /* 0x000fc40003f24070 */
[----:B------:R-:W-:Y:S02]  /*1a20*/  IADD3.X R3, PT, PT, R3, R20, R2, P3, P4 ;  /* 0x0000001403037210 */ /* 0x000fe40001fe8402 */
[----:B------:R-:W3:Y:S01]  /*1a30*/  LDS.128 R20, [UR4+0x70] ;  /* 0x00007004ff147984 */ /* 0x000ee20008000c00 */
[----:B------:R-:W-:Y:S02]  /*1a40*/  ISETP.GT.U32.AND P2, PT, R28, 0xc0, PT ;  /* 0x000000c01c00780c */ /* 0x000fe40003f44070 */
[----:B------:R-:W-:Y:S02]  /*1a50*/  SEL R5, R6, RZ, P1 ;  /* 0x000000ff06057207 */ /* 0x000fe40000800000 */
[----:B0-----:R-:W-:Y:S02]  /*1a60*/  SEL R2, R8, RZ, P2 ;  /* 0x000000ff08027207 */ /* 0x001fe40001000000 */
[----:B------:R-:W-:Y:S02]  /*1a70*/  SEL R7, R7, RZ, P1 ;  /* 0x000000ff07077207 */ /* 0x000fe40000800000 */
[----:B------:R-:W-:-:S02]  /*1a80*/  ISETP.GT.U32.AND P1, PT, R28, 0xe0, PT ;  /* 0x000000e01c00780c */ /* 0x000fc40003f24070 */
[----:B------:R-:W-:Y:S02]  /*1a90*/  IADD3 R2, P3, P4, R2, R4, R5 ;  /* 0x0000000402027210 */ /* 0x000fe40007c7e005 */
[----:B------:R-:W-:Y:S02]  /*1aa0*/  SEL R6, R9, RZ, P2 ;  /* 0x000000ff09067207 */ /* 0x000fe40001000000 */
[----:B------:R-:W-:Y:S02]  /*1ab0*/  ISETP.GT.U32.AND P2, PT, R28, 0x100, PT ;  /* 0x000001001c00780c */ /* 0x000fe40003f44070 */
[----:B------:R-:W-:Y:S02]  /*1ac0*/  SEL R4, R10, RZ, P1 ;  /* 0x000000ff0a047207 */ /* 0x000fe40000800000 */
[----:B------:R-:W-:Y:S02]  /*1ad0*/  SEL R10, R11, RZ, P1 ;  /* 0x000000ff0b0a7207 */ /* 0x000fe40000800000 */
[----:B------:R-:W-:-:S02]  /*1ae0*/  ISETP.GT.U32.AND P1, PT, R28, 0x120, PT ;  /* 0x000001201c00780c */ /* 0x000fc40003f24070 */
[----:B------:R-:W-:Y:S02]  /*1af0*/  IADD3.X R6, PT, PT, R6, R3, R7, P3, P4 ;  /* 0x0000000306067210 */ /* 0x000fe40001fe8407 */
[----:B-1----:R-:W-:Y:S02]  /*1b00*/  SEL R3, R12, RZ, P2 ;  /* 0x000000ff0c037207 */ /* 0x002fe40001000000 */
[----:B------:R-:W-:Y:S02]  /*1b10*/  SEL R7, R13, RZ, P2 ;  /* 0x000000ff0d077207 */ /* 0x000fe40001000000 */
[----:B------:R-:W-:Y:S02]  /*1b20*/  ISETP.GT.U32.AND P2, PT, R28, 0x140, PT ;  /* 0x000001401c00780c */ /* 0x000fe40003f44070 */
[----:B------:R-:W-:Y:S02]  /*1b30*/  SEL R5, R14, RZ, P1 ;  /* 0x000000ff0e057207 */ /* 0x000fe40000800000 */
[----:B------:R-:W-:-:S02]  /*1b40*/  SEL R15, R15, RZ, P1 ;  /* 0x000000ff0f0f7207 */ /* 0x000fc40000800000 */
[----:B------:R-:W-:Y:S02]  /*1b50*/  ISETP.GT.U32.AND P1, PT, R28, 0x160, PT ;  /* 0x000001601c00780c */ /* 0x000fe40003f24070 */
[----:B------:R-:W-:Y:S02]  /*1b60*/  IADD3 R4, P3, P4, R3, R2, R4 ;  /* 0x0000000203047210 */ /* 0x000fe40007c7e004 */
[----:B--2---:R-:W-:Y:S02]  /*1b70*/  SEL R2, R16, RZ, P2 ;  /* 0x000000ff10027207 */ /* 0x004fe40001000000 */
[----:B------:R-:W-:Y:S02]  /*1b80*/  SEL R3, R18, RZ, P1 ;  /* 0x000000ff12037207 */ /* 0x000fe40000800000 */
[----:B------:R-:W-:Y:S02]  /*1b90*/  IADD3.X R7, PT, PT, R7, R6, R10, P3, P4 ;  /* 0x0000000607077210 */ /* 0x000fe40001fe840a */
[----:B------:R-:W-:-:S02]  /*1ba0*/  SEL R18, R19, RZ, P1 ;  /* 0x000000ff13127207 */ /* 0x000fc40000800000 */
[----:B------:R-:W-:Y:S02]  /*1bb0*/  SEL R6, R17, RZ, P2 ;  /* 0x000000ff11067207 */ /* 0x000fe40001000000 */
[----:B------:R-:W-:Y:S02]  /*1bc0*/  IADD3 R2, P1, P3, R2, R4, R5 ;  /* 0x0000000402027210 */ /* 0x000fe40007b3e005 */
[----:B---3--:R-:W-:Y:S02]  /*1bd0*/  SEL R4, R20, RZ, P5 ;  /* 0x000000ff14047207 */ /* 0x008fe40002800000 */
[----:B------:R-:W-:Y:S02]  /*1be0*/  ISETP.GT.U32.AND P2, PT, R28, 0x1c0, PT ;  /* 0x000001c01c00780c */ /* 0x000fe40003f44070 */
[----:B------:R-:W-:Y:S02]  /*1bf0*/  IADD3.X R6, PT, PT, R6, R7, R15, P1, P3 ;  /* 0x0000000706067210 */ /* 0x000fe40000fe640f */
[----:B------:R-:W-:-:S02]  /*1c00*/  IADD3 R4, P3, P4, R4, R2, R3 ;  /* 0x0000000204047210 */ /* 0x000fc40007c7e003 */
[----:B------:R-:W-:Y:S02]  /*1c10*/  SEL R2, R22, RZ, P6 ;  /* 0x000000ff16027207 */ /* 0x000fe40003000000 */
[----:B------:R-:W-:Y:S02]  /*1c20*/  SEL R3, R24, RZ, P2 ;  /* 0x000000ff18037207 */ /* 0x000fe40001000000 */
[----:B------:R-:W-:Y:S02]  /*1c30*/  ISETP.GT.U32.AND P1, PT, R28, 0x1e0, PT ;  /* 0x000001e01c00780c */ /* 0x000fe40003f24070 */
        /* <DEDUP_REMOVED lines=11> */
.L_x_120:
[----:B------:R-:W0:Y:S01]  /*1cf0*/  S2R R5, SR_TID.X ;  /* 0x0000000000057919 */ /* 0x000e220000002100 */
[----:B------:R-:W1:Y:S01]  /*1d00*/  LDC.64 R8, c[0x0][0x380] ;  /* 0x0000e000ff087b82 */ /* 0x000e620000000a00 */
[----:B------:R-:W2:Y:S01]  /*1d10*/  LDCU UR5, c[0x0][0x38c] ;  /* 0x00007180ff0577ac */ /* 0x000ea20008000800 */
[----:B0-----:R-:W-:-:S04]  /*1d20*/  IMAD R3, R0, 0xe00, R5 ;  /* 0x00000e0000037824 */ /* 0x001fc800078e0205 */
[----:B-1----:R-:W-:-:S05]  /*1d30*/  IMAD.WIDE.U32 R8, R3, 0x4, R8 ;  /* 0x0000000403087825 */ /* 0x002fca00078e0008 */
[----:B------:R-:W2:Y:S04]  /*1d40*/  LDG.E R14, desc[UR8][R8.64] ;  /* 0x00000008080e7981 */ /* 0x000ea8000c1e1900 */
[----:B------:R-:W3:Y:S04]  /*1d50*/  LDG.E R3, desc[UR8][R8.64+0x800] ;  /* 0x0008000808037981 */ /* 0x000ee8000c1e1900 */
[----:B------:R-:W4:Y:S04]  /*1d60*/  LDG.E R4, desc[UR8][R8.64+0x1000] ;  /* 0x0010000808047981 */ /* 0x000f28000c1e1900 */
[----:B------:R-:W5:Y:S04]  /*1d70*/  LDG.E R10, desc[UR8][R8.64+0x1800] ;  /* 0x00180008080a7981 */ /* 0x000f68000c1e1900 */
[----:B------:R-:W5:Y:S04]  /*1d80*/  LDG.E R11, desc[UR8][R8.64+0x2000] ;  /* 0x00200008080b7981 */ /* 0x000f68000c1e1900 */
[----:B------:R-:W5:Y:S04]  /*1d90*/  LDG.E R12, desc[UR8][R8.64+0x2800] ;  /* 0x00280008080c7981 */ /* 0x000f68000c1e1900 */
[----:B------:R-:W5:Y:S01]  /*1da0*/  LDG.E R13, desc[UR8][R8.64+0x3000] ;  /* 0x00300008080d7981 */ /* 0x000f62000c1e1900 */
[----:B--2---:R-:W-:-:S02]  /*1db0*/  ISETP.GT.AND P0, PT, R14, UR5, PT ;  /* 0x000000050e007c0c */ /* 0x004fc4000bf04270 */
[----:B---3--:R-:W-:Y:S02]  /*1dc0*/  ISETP.GT.AND P1, PT, R3, UR5, PT ;  /* 0x0000000503007c0c */ /* 0x008fe4000bf24270 */
[----:B------:R-:W-:Y:S02]  /*1dd0*/  SEL R14, RZ, 0x1, !P0 ;  /* 0x00000001ff0e7807 */ /* 0x000fe40004000000 */
[----:B----4-:R-:W-:Y:S02]  /*1de0*/  ISETP.GT.AND P2, PT, R4, UR5, PT ;  /* 0x0000000504007c0c */ /* 0x010fe4000bf44270 */
[----:B------:R-:W-:Y:S02]  /*1df0*/  SEL R4, RZ, 0x1, !P1 ;  /* 0x00000001ff047807 */ /* 0x000fe40004800000 */
[----:B------:R-:W-:Y:S02]  /*1e00*/  SEL R3, RZ, 0x1, !P2 ;  /* 0x00000001ff037807 */ /* 0x000fe40005000000 */
[----:B-----5:R-:W-:-:S02]  /*1e10*/  ISETP.GT.AND P2, PT, R10, UR5, PT ;  /* 0x000000050a007c0c */ /* 0x020fc4000bf44270 */
[----:B------:R-:W-:Y:S02]  /*1e20*/  IADD3 R3, P1, P0, R3, R4, R14 ;  /* 0x0000000403037210 */ /* 0x000fe4000783e00e */
[----:B------:R-:W-:Y:S02]  /*1e30*/  ISETP.GT.AND P3, PT, R11, UR5, PT ;  /* 0x000000050b007c0c */ /* 0x000fe4000bf64270 */
[----:B------:R-:W-:Y:S02]  /*1e40*/  IADD3.X R26, PT, PT, RZ, RZ, RZ, P1, P0 ;  /* 0x000000ffff1a7210 */ /* 0x000fe40000fe04ff */
[----:B------:R-:W-:Y:S02]  /*1e50*/  ISETP.GE.U32.AND P0, PT, R28, R2, PT ;  /* 0x000000021c00720c */ /* 0x000fe40003f06070 */
[----:B------:R-:W-:Y:S02]  /*1e60*/  ISETP.GT.AND P4, PT, R12, UR5, PT ;  /* 0x000000050c007c0c */ /* 0x000fe4000bf84270 */
[----:B------:R-:W-:-:S02]  /*1e70*/  ISETP.GT.AND P5, PT, R13, UR5, PT ;  /* 0x000000050d007c0c */ /* 0x000fc4000bfa4270 */
[----:B------:R-:W-:Y:S02]  /*1e80*/  SEL R9, RZ, 0x1, !P2 ;  /* 0x00000001ff097807 */ /* 0x000fe40005000000 */
[----:B------:R-:W-:Y:S02]  /*1e90*/  SEL R10, RZ, 0x1, !P3 ;  /* 0x00000001ff0a7807 */ /* 0x000fe40005800000 */
[----:B------:R-:W-:Y:S02]  /*1ea0*/  SEL R8, RZ, 0x1, !P4 ;  /* 0x00000001ff087807 */ /* 0x000fe40006000000 */
[----:B------:R-:W-:Y:S02]  /*1eb0*/  SEL R4, RZ, 0x1, !P5 ;  /* 0x00000001ff047807 */ /* 0x000fe40006800000 */
[----:B------:R-:W-:-:S04]  /*1ec0*/  IADD3 R3, P2, P3, R10, R3, R9 ;  /* 0x000000030a037210 */ /* 0x000fc80007b5e009 */
[----:B------:R-:W-:Y:S02]  /*1ed0*/  IADD3 R3, P1, P4, R4, R3, R8 ;  /* 0x0000000304037210 */ /* 0x000fe40007c3e008 */
[----:B------:R-:W-:-:S04]  /*1ee0*/  IADD3.X R26, PT, PT, RZ, R26, RZ, P2, P3 ;  /* 0x0000001aff1a7210 */ /* 0x000fc800017e64ff */
[----:B------:R-:W-:Y:S01]  /*1ef0*/  IADD3.X R26, PT, PT, RZ, R26, RZ, P1, P4 ;  /* 0x0000001aff1a7210 */ /* 0x000fe20000fe84ff */
[----:B------:R-:W-:Y:S06]  /*1f00*/  @!P0 BRA `(.L_x_136) ;  /* 0x0000001000948947 */ /* 0x000fec0003800000 */
[----:B------:R-:W-:Y:S01]  /*1f10*/  IMAD.IADD R10, R0, 0x1, R7 ;  /* 0x00000001000a7824 */ /* 0x000fe200078e0207 */
[----:B------:R-:W0:Y:S01]  /*1f20*/  LDC R8, c[0x0][0x3b0] ;  /* 0x0000ec00ff087b82 */ /* 0x000e220000000800 */
[----:B------:R-:W-:Y:S01]  /*1f30*/  VIADD R14, R6, 0xfffff200 ;  /* 0xfffff200060e7836 */ /* 0x000fe20000000000 */
[----:B------:R-:W-:Y:S01]  /*1f40*/  LOP3.LUT R7, RZ, R5, RZ, 0x33, !PT ;  /* 0x00000005ff077212 */ /* 0x000fe200078e33ff */
[----:B------:R-:W-:Y:S01]  /*1f50*/  IMAD R10, R10, 0xe00, RZ ;  /* 0x00000e000a0a7824 */ /* 0x000fe200078e02ff */
[----:B------:R-:W1:Y:S02]  /*1f60*/  LDCU UR6, c[0x0][0x38c] ;  /* 0x00007180ff0677ac */ /* 0x000e640008000800 */
[----:B------:R-:W-:Y:S01]  /*1f70*/  IADD3 R7, PT, PT, -R2, R6, R7 ;  /* 0x0000000602077210 */ /* 0x000fe20007ffe107 */
[--C-:B------:R-:W-:Y:S01]  /*1f80*/  IMAD.MOV.U32 R9, RZ, RZ, R10.reuse ;  /* 0x000000ffff097224 */ /* 0x100fe200078e000a */
[C---:B------:R-:W-:Y:S01]  /*1f90*/  ISETP.GT.U32.AND P0, PT, R10.reuse, R14, PT ;  /* 0x0000000e0a00720c */ /* 0x040fe20003f04070 */
[----:B------:R-:W2:Y:S01]  /*1fa0*/  LDCU.64 UR10, c[0x0][0x380] ;  /* 0x00007000ff0a77ac */ /* 0x000ea20008000a00 */
[----:B------:R-:W-:Y:S01]  /*1fb0*/  IADD3 R11, PT, PT, R10, 0x1000, R5 ;  /* 0x000010000a0b7810 */ /* 0x000fe20007ffe005 */
[----:B------:R-:W-:Y:S01]  /*1fc0*/  IMAD R4, R0, -0xe00, R7 ;  /* 0xfffff20000047824 */ /* 0x000fe200078e0207 */
[----:B------:R-:W-:Y:S01]  /*1fd0*/  UMOV UR4, URZ ;  /* 0x000000ff00047c82 */ /* 0x000fe20008000000 */
[----:B------:R-:W-:-:S08]  /*1fe0*/  IMAD.MOV.U32 R7, RZ, RZ, R10 ;  /* 0x000000ffff077224 */ /* 0x000fd000078e000a */
[----:B------:R-:W-:Y:S05]  /*1ff0*/  @P0 BRA `(.L_x_137) ;  /* 0x0000000000b40947 */ /* 0x000fea0003800000 */
.L_x_138:
[----:B------:R-:W-:-:S05]  /*2000*/  IADD3 R6, P0, PT, R5, R9, RZ ;  /* 0x0000000905067210 */ /* 0x000fca0007f1e0ff */
[----:B------:R-:W-:Y:S01]  /*2010*/  IMAD.X R13, RZ, RZ, RZ, P0 ;  /* 0x000000ffff0d7224 */ /* 0x000fe200000e06ff */
[----:B--2---:R-:W-:-:S04]  /*2020*/  LEA R12, P0, R6, UR10, 0x2 ;  /* 0x0000000a060c7c11 */ /* 0x004fc8000f8010ff */
        /* <DEDUP_REMOVED lines=8> */
[----:B-1----:R-:W-:-:S02]  /*20b0*/  UMOV UR5, UR6 ;  /* 0x0000000600057c82 */ /* 0x002fc40008000000 */
        /* <DEDUP_REMOVED lines=11> */
[----:B0-----:R-:W-:Y:S01]  /*2170*/  IADD3 R12, P2, P3, R6, R3, R15 ;  /* 0x00000003060c7210 */ /* 0x001fe20007b5e00f */
[----:B------:R-:W-:Y:S01]  /*2180*/  IMAD.MOV.U32 R6, RZ, RZ, R8 ;  /* 0x000000ffff067224 */ /* 0x000fe200078e0008 */
[----:B------:R-:W-:-:S02]  /*2190*/  SEL R13, RZ, 0x1, !P4 ;  /* 0x00000001ff0d7807 */ /* 0x000fc40006000000 */
[----:B------:R-:W-:Y:S02]  /*21a0*/  SEL R3, RZ, 0x1, !P5 ;  /* 0x00000001ff037807 */ /* 0x000fe40006800000 */
[----:B------:R-:W-:Y:S02]  /*21b0*/  IADD3.X R26, PT, PT, RZ, R26, RZ, P0, P1 ;  /* 0x0000001aff1a7210 */ /* 0x000fe400007e24ff */
[----:B------:R-:W-:Y:S01]  /*21c0*/  IADD3 R12, P5, P4, R3, R12, R13 ;  /* 0x0000000c030c7210 */ /* 0x000fe20007cbe00d */
[----:B------:R-:W-:Y:S01]  /*21d0*/  IMAD.IADD R3, R6, 0x1, -R9 ;  /* 0x0000000106037824 */ /* 0x000fe200078e0a09 */
[----:B------:R-:W-:Y:S02]  /*21e0*/  ISETP.GT.AND P6, PT, R19, UR5, PT ;  /* 0x0000000513007c0c */ /* 0x000fe4000bfc4270 */
[----:B------:R-:W-:Y:S02]  /*21f0*/  IADD3.X R26, PT, PT, RZ, R26, RZ, P2, P3 ;  /* 0x0000001aff1a7210 */ /* 0x000fe400017e64ff */
[----:B------:R-:W-:-:S02]  /*2200*/  ISETP.GE.U32.AND P0, PT, R3, R2, PT ;  /* 0x000000020300720c */ /* 0x000fc40003f06070 */
[----:B------:R-:W-:Y:S02]  /*2210*/  SEL R13, RZ, 0x1, !P6 ;  /* 0x00000001ff0d7807 */ /* 0x000fe40007000000 */
[----:B------:R-:W-:Y:S02]  /*2220*/  IADD3.X R26, PT, PT, RZ, R26, RZ, P5, P4 ;  /* 0x0000001aff1a7210 */ /* 0x000fe40002fe84ff */
[----:B------:R-:W-:-:S05]  /*2230*/  IADD3 R3, P1, PT, R12, R13, RZ ;  /* 0x0000000d0c037210 */ /* 0x000fca0007f3e0ff */
[----:B------:R-:W-:Y:S02]  /*2240*/  IMAD.X R26, RZ, RZ, R26, P1 ;  /* 0x000000ffff1a7224 */ /* 0x000fe400008e061a */
[----:B------:R-:W-:Y:S06]  /*2250*/  @!P0 BRA `(.L_x_136) ;  /* 0x0000000c00c08947 */ /* 0x000fec0003800000 */
[C---:B------:R-:W-:Y:S01]  /*2260*/  IMAD.IADD R9, R2.reuse, 0x1, R9 ;  /* 0x0000000102097824 */ /* 0x040fe200078e0209 */
[----:B------:R-:W-:Y:S01]  /*2270*/  UIADD3 UR4, UPT, UPT, UR4, 0x1, URZ ;  /* 0x0000000104047890 */ /* 0x000fe2000fffe0ff */
[----:B------:R-:W-:Y:S02]  /*2280*/  IMAD.IADD R7, R2, 0x1, R7 ;  /* 0x0000000102077824 */ /* 0x000fe400078e0207 */
[----:B------:R-:W-:Y:S01]  /*2290*/  IMAD.IADD R4, R4, 0x1, -R2 ;  /* 0x0000000104047824 */ /* 0x000fe200078e0a02 */
[----:B------:R-:W-:Y:S01]  /*22a0*/  ISETP.GT.U32.AND P0, PT, R9, R14, PT ;  /* 0x0000000e0900720c */ /* 0x000fe20003f04070 */
[----:B------:R-:W-:-:S12]  /*22b0*/  IMAD.IADD R11, R2, 0x1, R11 ;  /* 0x00000001020b7824 */ /* 0x000fd800078e020b */
[----:B------:R-:W-:Y:S05]  /*22c0*/  @!P0 BRA `(.L_x_138) ;  /* 0xfffffffc004c8947 */ /* 0x000fea000383ffff */
.L_x_137:
[----:B------:R-:W-:Y:S01]  /*22d0*/  IMAD.IADD R2, R6, 0x1, -R9 ;  /* 0x0000000106027824 */ /* 0x000fe200078e0a09 */
[----:B------:R-:W-:Y:S04]  /*22e0*/  BSSY.RECONVERGENT B1, `(.L_x_136) ;  /* 0x00000e7000017945 */ /* 0x000fe80003800200 */
[----:B------:R-:W-:-:S04]  /*22f0*/  ISETP.GE.AND P0, PT, R5, R2, PT ;  /* 0x000000020500720c */ /* 0x000fc80003f06270 */
[----:B------:R-:W-:-:S13]  /*2300*/  ISETP.GE.U32.OR P0, PT, R9, R6, P0 ;  /* 0x000000060900720c */ /* 0x000fda0000706470 */
[----:B------:R-:W-:Y:S05]  /*2310*/  @P0 BRA `(.L_x_139) ;  /* 0x0000000c008c0947 */ /* 0x000fea0003800000 */
[----:B------:R-:W3:Y:S01]  /*2320*/  LDC R2, c[0x0][0x3b4] ;  /* 0x0000ed00ff027b82 */ /* 0x000ee20000000800 */
[----:B------:R-:W-:Y:S01]  /*2330*/  LOP3.LUT R13, RZ, R5, RZ, 0x33, !PT ;  /* 0x00000005ff0d7212 */ /* 0x000fe200078e33ff */
[----:B------:R-:W-:Y:S03]  /*2340*/  BSSY.RECONVERGENT B2, `(.L_x_140) ;  /* 0x0000075000027945 */ /* 0x000fe60003800200 */
[----:B------:R-:W-:Y:S01]  /*2350*/  IADD3 R6, PT, PT, -R10, R6, R13 ;  /* 0x000000060a067210 */ /* 0x000fe20007ffe10d */
[----:B---3--:R-:W-:-:S04]  /*2360*/  IMAD R13, R2, UR4, RZ ;  /* 0x00000004020d7c24 */ /* 0x008fc8000f8e02ff */
[----:B------:R-:W-:-:S05]  /*2370*/  IMAD R6, R13, -0xe00, R6 ;  /* 0xfffff2000d067824 */ /* 0x000fca00078e0206 */
[C---:B------:R-:W-:Y:S02]  /*2380*/  ISETP.GE.U32.AND P0, PT, R6.reuse, 0x1e00, PT ;  /* 0x00001e000600780c */ /* 0x040fe40003f06070 */
[----:B0-----:R-:W-:Y:S01]  /*2390*/  LEA.HI R8, R6, 0x1, RZ, 0x17 ;  /* 0x0000000106087811 */ /* 0x001fe200078fb8ff */
[----:B------:R-:W-:-:S03]  /*23a0*/  IMAD.MOV.U32 R6, RZ, RZ, R5 ;  /* 0x000000ffff067224 */ /* 0x000fc600078e0005 */
[----:B------:R-:W-:-:S07]  /*23b0*/  LOP3.LUT R10, R8, 0xf, RZ, 0xc0, !PT ;  /* 0x0000000f080a7812 */ /* 0x000fce00078ec0ff */
[----:B------:R-:W-:Y:S05]  /*23c0*/  @!P0 BRA `(.L_x_141) ;  /* 0x0000000400b08947 */ /* 0x000fea0003800000 */
[----:B------:R-:W0:Y:S01]  /*23d0*/  LDC.64 R12, c[0x0][0x380] ;  /* 0x0000e000ff0c7b82 */ /* 0x000e220000000a00 */
[----:B------:R-:W-:Y:S01]  /*23e0*/  LEA.HI R2, R4, 0x1, RZ, 0x17 ;  /* 0x0000000104027811 */ /* 0x000fe200078fb8ff */
[----:B------:R-:W-:Y:S01]  /*23f0*/  BSSY.RECONVERGENT B3, `(.L_x_142) ;  /* 0x0000068000037945 */ /* 0x000fe20003800200 */
[----:B------:R-:W-:Y:S02]  /*2400*/  LOP3.LUT R6, R5, 0x1000, RZ, 0xfc, !PT ;  /* 0x0000100005067812 */ /* 0x000fe400078efcff */
[----:B------:R-:W-:-:S05]  /*2410*/  LOP3.LUT R2, R2, 0xfffff0, RZ, 0xc0, !PT ;  /* 0x00fffff002027812 */ /* 0x000fca00078ec0ff */
[----:B------:R-:W-:-:S07]  /*2420*/  IMAD.MOV R2, RZ, RZ, -R2 ;  /* 0x000000ffff027224 */ /* 0x000fce00078e0a02 */
.L_x_143:
[C---:B------:R-:W-:Y:S02]  /*2430*/  VIADD R19, R11.reuse, 0xfffff200 ;  /* 0xfffff2000b137836 */ /* 0x040fe40000000000 */
[----:B------:R-:W-:Y:S02]  /*2440*/  VIADD R21, R11, 0xfffff000 ;  /* 0xfffff0000b157836 */ /* 0x000fe40000000000 */
[----:B0-----:R-:W-:-:S04]  /*2450*/  IMAD.WIDE.U32 R18, R19, 0x4, R12 ;  /* 0x0000000413127825 */ /* 0x001fc800078e000c */
[--C-:B------:R-:W-:Y:S02]  /*2460*/  IMAD.WIDE.U32 R20, R21, 0x4, R12.reuse ;  /* 0x0000000415147825 */ /* 0x100fe400078e000c */
[----:B------:R-:W3:Y:S02]  /*2470*/  LDG.E R18, desc[UR8][R18.64] ;  /* 0x0000000812127981 */ /* 0x000ee4000c1e1900 */
[C---:B------:R-:W-:Y:S02]  /*2480*/  VIADD R15, R11.reuse, 0xfffff400 ;  /* 0xfffff4000b0f7836 */ /* 0x040fe40000000000 */
[----:B------:R-:W-:Y:S01]  /*2490*/  VIADD R25, R11, 0xfffff600 ;  /* 0xfffff6000b197836 */ /* 0x000fe20000000000 */
[----:B------:R-:W4:Y:S01]  /*24a0*/  LDG.E R27, desc[UR8][R20.64] ;  /* 0x00000008141b7981 */ /* 0x000f22000c1e1900 */
[----:B------:R-:W-:-:S04]  /*24b0*/  IMAD.WIDE.U32 R14, R15, 0x4, R12 ;  /* 0x000000040f0e7825 */ /* 0x000fc800078e000c */
[----:B------:R-:W-:Y:S02]  /*24c0*/  IMAD.WIDE.U32 R24, R25, 0x4, R12 ;  /* 0x0000000419187825 */ /* 0x000fe400078e000c */
[----:B------:R0:W5:Y:S04]  /*24d0*/  LDG.E R14, desc[UR8][R14.64] ;  /* 0x000000080e0e7981 */ /* 0x000168000c1e1900 */
[----:B------:R1:W2:Y:S01]  /*24e0*/  LDG.E R24, desc[UR8][R24.64] ;  /* 0x0000000818187981 */ /* 0x0002a2000c1e1900 */
[----:B------:R-:W-:-:S04]  /*24f0*/  VIADD R17, R11, 0xfffff800 ;  /* 0xfffff8000b117836 */ /* 0x000fc80000000000 */
[----:B------:R-:W-:-:S06]  /*2500*/  IMAD.WIDE.U32 R16, R17, 0x4, R12 ;  /* 0x0000000411107825 */ /* 0x000fcc00078e000c */
[----:B------:R2:W2:Y:S01]  /*2510*/  LDG.E R16, desc[UR8][R16.64] ;  /* 0x0000000810107981 */ /* 0x0004a2000c1e1900 */
[----:B------:R-:W-:-:S04]  /*2520*/  VIADD R23, R11, 0xfffffa00 ;  /* 0xfffffa000b177836 */ /* 0x000fc80000000000 */
[----:B------:R-:W-:-:S04]  /*2530*/  IMAD.WIDE.U32 R22, R23, 0x4, R12 ;  /* 0x0000000417167825 */ /* 0x000fc800078e000c */
[C---:B------:R-:W-:Y:S01]  /*2540*/  VIADD R29, R11.reuse, 0xfffffc00 ;  /* 0xfffffc000b1d7836 */ /* 0x040fe20000000000 */
[----:B------:R2:W2:Y:S01]  /*2550*/  LDG.E R19, desc[UR8][R22.64] ;  /* 0x0000000816137981 */ /* 0x0004a2000c1e1900 */
[----:B0-----:R-:W-:Y:S02]  /*2560*/  VIADD R15, R11, 0xfffffe00 ;  /* 0xfffffe000b0f7836 */ /* 0x001fe40000000000 */
[----:B------:R-:W-:-:S04]  /*2570*/  IMAD.WIDE.U32 R20, R29, 0x4, R12 ;  /* 0x000000041d147825 */ /* 0x000fc800078e000c */
[----:B------:R-:W-:Y:S01]  /*2580*/  VIADD R29, R11, 0x400 ;  /* 0x000004000b1d7836 */ /* 0x000fe20000000000 */
[----:B---3--:R-:W-:Y:S02]  /*2590*/  ISETP.GT.AND P1, PT, R18, UR5, PT ;  /* 0x0000000512007c0c */ /* 0x008fe4000bf24270 */
[----:B------:R0:W3:Y:S01]  /*25a0*/  LDG.E R18, desc[UR8][R20.64] ;  /* 0x0000000814127981 */ /* 0x0000e2000c1e1900 */
[----:B----4-:R-:W-:Y:S02]  /*25b0*/  ISETP.GT.AND P0, PT, R27, UR5, PT ;  /* 0x000000051b007c0c */ /* 0x010fe4000bf04270 */
[----:B------:R-:W-:Y:S02]  /*25c0*/  SEL R28, RZ, 0x1, !P1 ;  /* 0x00000001ff1c7807 */ /* 0x000fe40004800000 */
[----:B-1----:R-:W-:Y:S02]  /*25d0*/  SEL R25, RZ, 0x1, !P0 ;  /* 0x00000001ff197807 */ /* 0x002fe40004000000 */
[----:B-----5:R-:W-:-:S02]  /*25e0*/  ISETP.GT.AND P0, PT, R14, UR5, PT ;  /* 0x000000050e007c0c */ /* 0x020fc4000bf04270 */
[----:B--2---:R-:W-:Y:S02]  /*25f0*/  ISETP.GT.AND P1, PT, R24, UR5, PT ;  /* 0x0000000518007c0c */ /* 0x004fe4000bf24270 */
[----:B------:R-:W-:Y:S02]  /*2600*/  IADD3 R17, P3, P2, R28, R3, R25 ;  /* 0x000000031c117210 */ /* 0x000fe40007a7e019 */
[----:B------:R-:W-:Y:S02]  /*2610*/  SEL R22, RZ, 0x1, !P0 ;  /* 0x00000001ff167807 */ /* 0x000fe40004000000 */
[----:B------:R-:W-:Y:S01]  /*2620*/  SEL R25, RZ, 0x1, !P1 ;  /* 0x00000001ff197807 */ /* 0x000fe20004800000 */
[----:B------:R-:W-:-:S03]  /*2630*/  IMAD.WIDE.U32 R14, R15, 0x4, R12 ;  /* 0x000000040f0e7825 */ /* 0x000fc600078e000c */
[----:B------:R-:W-:Y:S01]  /*2640*/  IADD3 R25, P4, P6, R25, R17, R22 ;  /* 0x0000001119197210 */ /* 0x000fe20007e9e016 */
[C---:B------:R-:W-:Y:S01]  /*2650*/  VIADD R3, R11.reuse, 0x200 ;  /* 0x000002000b037836 */ /* 0x040fe20000000000 */
[----:B------:R1:W2:Y:S01]  /*2660*/  LDG.E R27, desc[UR8][R14.64] ;  /* 0x000000080e1b7981 */ /* 0x0002a2000c1e1900 */
[C---:B------:R-:W-:Y:S02]  /*2670*/  VIADD R17, R11.reuse, 0x600 ;  /* 0x000006000b117836 */ /* 0x040fe40000000000 */
[----:B------:R-:W-:-:S04]  /*2680*/  IMAD.WIDE.U32 R22, R11, 0x4, R12 ;  /* 0x000000040b167825 */ /* 0x000fc800078e000c */
[--C-:B0-----:R-:W-:Y:S02]  /*2690*/  IMAD.WIDE.U32 R20, R3, 0x4, R12.reuse ;  /* 0x0000000403147825 */ /* 0x101fe400078e000c */
[----:B------:R-:W4:Y:S02]  /*26a0*/  LDG.E R3, desc[UR8][R22.64] ;  /* 0x0000000816037981 */ /* 0x000f24000c1e1900 */
[--C-:B------:R-:W-:Y:S02]  /*26b0*/  IMAD.WIDE.U32 R28, R29, 0x4, R12.reuse ;  /* 0x000000041d1c7825 */ /* 0x100fe400078e000c */
[----:B------:R0:W5:Y:S02]  /*26c0*/  LDG.E R24, desc[UR8][R20.64] ;  /* 0x0000000814187981 */ /* 0x000164000c1e1900 */
[--C-:B-1----:R-:W-:Y:S02]  /*26d0*/  IMAD.WIDE.U32 R14, R17, 0x4, R12.reuse ;  /* 0x00000004110e7825 */ /* 0x102fe400078e000c */
[----:B------:R-:W5:Y:S02]  /*26e0*/  LDG.E R28, desc[UR8][R28.64] ;  /* 0x000000081c1c7981 */ /* 0x000f64000c1e1900 */
[C---:B------:R-:W-:Y:S01]  /*26f0*/  VIADD R17, R11.reuse, 0x800 ;  /* 0x000008000b117836 */ /* 0x040fe20000000000 */
[----:B------:R-:W-:Y:S01]  /*2700*/  ISETP.GT.AND P5, PT, R16, UR5, PT ;  /* 0x0000000510007c0c */ /* 0x000fe2000bfa4270 */
[----:B0-----:R-:W-:Y:S01]  /*2710*/  VIADD R21, R11, 0xa00 ;  /* 0x00000a000b157836 */ /* 0x001fe20000000000 */
[----:B------:R0:W5:Y:S02]  /*2720*/  LDG.E R29, desc[UR8][R14.64] ;  /* 0x000000080e1d7981 */ /* 0x000164000c1e1900 */
[----:B0-----:R-:W-:-:S04]  /*2730*/  IMAD.WIDE.U32 R14, R17, 0x4, R12 ;  /* 0x00000004110e7825 */ /* 0x001fc800078e000c */
[--C-:B------:R-:W-:Y:S02]  /*2740*/  IMAD.WIDE.U32 R16, R21, 0x4, R12.reuse ;  /* 0x0000000415107825 */ /* 0x100fe400078e000c */
[----:B------:R0:W5:Y:S02]  /*2750*/  LDG.E R14, desc[UR8][R14.64] ;  /* 0x000000080e0e7981 */ /* 0x000164000c1e1900 */
[----:B------:R-:W-:Y:S02]  /*2760*/  VIADD R21, R11, 0xc00 ;  /* 0x00000c000b157836 */ /* 0x000fe40000000000 */
[----:B------:R1:W5:Y:S02]  /*2770*/  LDG.E R16, desc[UR8][R16.64] ;  /* 0x0000000810107981 */ /* 0x000364000c1e1900 */
[----:B------:R-:W-:-:S04]  /*2780*/  IMAD.WIDE.U32 R20, R21, 0x4, R12 ;  /* 0x0000000415147825 */ /* 0x000fc800078e000c */
[----:B------:R-:W-:Y:S02]  /*2790*/  VIADD R23, R11, 0xe00 ;  /* 0x00000e000b177836 */ /* 0x000fe40000000000 */
[----:B------:R-:W5:Y:S02]  /*27a0*/  LDG.E R20, desc[UR8][R20.64] ;  /* 0x0000000814147981 */ /* 0x000f64000c1e1900 */
[----:B------:R-:W-:-:S06]  /*27b0*/  IMAD.WIDE.U32 R22, R23, 0x4, R12 ;  /* 0x0000000417167825 */ /* 0x000fcc00078e000c */
[----:B------:R-:W5:Y:S01]  /*27c0*/  LDG.E R22, desc[UR8][R22.64] ;  /* 0x0000000816167981 */ /* 0x000f62000c1e1900 */
[----:B------:R-:W-:Y:S02]  /*27d0*/  ISETP.GT.AND P0, PT, R19, UR5, PT ;  /* 0x0000000513007c0c */ /* 0x000fe4000bf04270 */
[----:B------:R-:W-:Y:S02]  /*27e0*/  SEL R19, RZ, 0x1, !P5 ;  /* 0x00000001ff137807 */ /* 0x000fe40006800000 */
[----:B------:R-:W-:Y:S02]  /*27f0*/  IADD3.X R26, PT, PT, RZ, R26, RZ, P3, P2 ;  /* 0x0000001aff1a7210 */ /* 0x000fe40001fe44ff */
[----:B0-----:R-:W-:Y:S02]  /*2800*/  SEL R15, RZ, 0x1, !P0 ;  /* 0x00000001ff0f7807 */ /* 0x001fe40004000000 */
[----:B------:R-:W-:Y:S01]  /*2810*/  IADD3.X R26, PT, PT, RZ, R26, RZ, P4, P6 ;  /* 0x0000001aff1a7210 */ /* 0x000fe200027ec4ff */
[----:B------:R-:W-:-:S02]  /*2820*/  VIADD R2, R2, 0x10 ;  /* 0x0000001002027836 */ /* 0x000fc40000000000 */
[----:B------:R-:W-:Y:S02]  /*2830*/  VIADD R6, R6, 0x2000 ;  /* 0x0000200006067836 */ /* 0x000fe40000000000 */
[----:B------:R-:W-:Y:S01]  /*2840*/  VIADD R11, R11, 0x2000 ;  /* 0x000020000b0b7836 */ /* 0x000fe20000000000 */
[----:B---3--:R-:W-:-:S04]  /*2850*/  ISETP.GT.AND P1, PT, R18, UR5, PT ;  /* 0x0000000512007c0c */ /* 0x008fc8000bf24270 */
[----:B------:R-:W-:Y:S02]  /*2860*/  SEL R18, RZ, 0x1, !P1 ;  /* 0x00000001ff127807 */ /* 0x000fe40004800000 */
[----:B------:R-:W-:-:S04]  /*2870*/  IADD3 R25, P1, P0, R15, R25, R19 ;  /* 0x000000190f197210 */ /* 0x000fc8000783e013 */
[----:B------:R-:W-:Y:S02]  /*2880*/  IADD3.X R26, PT, PT, RZ, R26, RZ, P1, P0 ;  /* 0x0000001aff1a7210 */ /* 0x000fe40000fe04ff */
[----:B--2---:R-:W-:-:S04]  /*2890*/  ISETP.GT.AND P5, PT, R27, UR5, PT ;  /* 0x000000051b007c0c */ /* 0x004fc8000bfa4270 */
[----:B-1----:R-:W-:Y:S02]  /*28a0*/  SEL R17, RZ, 0x1, !P5 ;  /* 0x00000001ff117807 */ /* 0x002fe40006800000 */
[----:B----4-:R-:W-:Y:S02]  /*28b0*/  ISETP.GT.AND P5, PT, R3, UR5, PT ;  /* 0x0000000503007c0c */ /* 0x010fe4000bfa4270 */
[----:B-----5:R-:W-:Y:S02]  /*28c0*/  ISETP.GT.AND P6, PT, R24, UR5, PT ;  /* 0x0000000518007c0c */ /* 0x020fe4000bfc4270 */
[----:B------:R-:W-:Y:S02]  /*28d0*/  SEL R24, RZ, 0x1, !P5 ;  /* 0x00000001ff187807 */ /* 0x000fe40006800000 */
[----:B------:R-:W-:Y:S02]  /*28e0*/  ISETP.GT.AND P4, PT, R28, UR5, PT ;  /* 0x000000051c007c0c */ /* 0x000fe4000bf84270 */
[----:B------:R-:W-:-:S02]  /*28f0*/  IADD3 R17, P3, P2, R17, R25, R18 ;  /* 0x0000001911117210 */ /* 0x000fc40007a7e012 */
[----:B------:R-:W-:Y:S02]  /*2900*/  SEL R15, RZ, 0x1, !P6 ;  /* 0x00000001ff0f7807 */ /* 0x000fe40007000000 */
[----:B------:R-:W-:Y:S02]  /*2910*/  SEL R18, RZ, 0x1, !P4 ;  /* 0x00000001ff127807 */ /* 0x000fe40006000000 */
[----:B------:R-:W-:-:S04]  /*2920*/  ISETP.GT.AND P5, PT, R29, UR5, PT ;  /* 0x000000051d007c0c */ /* 0x000fc8000bfa4270 */
[----:B------:R-:W-:Y:S02]  /*2930*/  SEL R3, RZ, 0x1, !P5 ;  /* 0x00000001ff037807 */ /* 0x000fe40006800000 */
[----:B------:R-:W-:Y:S02]  /*2940*/  IADD3 R15, P4, P5, R15, R17, R24 ;  /* 0x000000110f0f7210 */ /* 0x000fe40007d9e018 */
[----:B------:R-:W-:Y:S02]  /*2950*/  IADD3.X R26, PT, PT, RZ, R26, RZ, P3, P2 ;  /* 0x0000001aff1a7210 */ /* 0x000fe40001fe44ff */
[----:B------:R-:W-:Y:S02]  /*2960*/  ISETP.GT.AND P6, PT, R14, UR5, PT ;  /* 0x000000050e007c0c */ /* 0x000fe4000bfc4270 */
        /* <DEDUP_REMOVED lines=9> */
[----:B------:R-:W-:Y:S02]  /*2a00*/  ISETP.GT.AND P2, PT, R22, UR5, PT ;  /* 0x0000000516007c0c */ /* 0x000fe4000bf44270 */
[----:B------:R-:W-:Y:S02]  /*2a10*/  IADD3.X R26, PT, PT, RZ, R26, RZ, P1, P6 ;  /* 0x0000001aff1a7210 */ /* 0x000fe40000fec4ff */
[----:B------:R-:W-:Y:S02]  /*2a20*/  SEL R3, RZ, 0x1, !P2 ;  /* 0x00000001ff037807 */ /* 0x000fe40005000000 */
[----:B------:R-:W-:Y:S02]  /*2a30*/  IADD3.X R26, PT, PT, RZ, R26, RZ, P3, P4 ;  /* 0x0000001aff1a7210 */ /* 0x000fe40001fe84ff */
[----:B------:R-:W-:-:S04]  /*2a40*/  IADD3 R3, P1, P2, R3, R15, R14 ;  /* 0x0000000f03037210 */ /* 0x000fc80007a3e00e */
[----:B------:R-:W-:Y:S01]  /*2a50*/  IADD3.X R26, PT, PT, RZ, R26, RZ, P1, P2 ;  /* 0x0000001aff1a7210 */ /* 0x000fe20000fe44ff */
[----:B------:R-:W-:Y:S08]  /*2a60*/  @P0 BRA `(.L_x_143) ;  /* 0xfffffff800700947 */ /* 0x000ff0000383ffff */
[----:B------:R-:W-:Y:S05]  /*2a70*/  BSYNC.RECONVERGENT B3 ;  /* 0x0000000000037941 */ /* 0x000fea0003800200 */
.L_x_142:
[----:B------:R-:W-:-:S07]  /*2a80*/  VIADD R6, R6, 0xfffff000 ;  /* 0xfffff00006067836 */ /* 0x000fce0000000000 */
.L_x_141:
[----:B-12---:R-:W-:Y:S05]  /*2a90*/  BSYNC.RECONVERGENT B2 ;  /* 0x0000000000027941 */ /* 0x006fea0003800200 */
.L_x_140:
        /* <DEDUP_REMOVED lines=8> */
[----:B------:R-:W-:-:S04]  /*2b20*/  IMAD.IADD R25, R6, 0x1, R9 ;  /* 0x0000000106197824 */ /* 0x000fc800078e0209 */
[C---:B------:R-:W-:Y:S02]  /*2b30*/  VIADD R21, R25.reuse, 0x200 ;  /* 0x0000020019157836 */ /* 0x040fe40000000000 */
[C---:B------:R-:W-:Y:S02]  /*2b40*/  VIADD R13, R25.reuse, 0x400 ;  /* 0x00000400190d7836 */ /* 0x040fe40000000000 */
[C---:B------:R-:W-:Y:S02]  /*2b50*/  VIADD R15, R25.reuse, 0x600 ;  /* 0x00000600190f7836 */ /* 0x040fe40000000000 */
[C---:B------:R-:W-:Y:S02]  /*2b60*/  VIADD R17, R25.reuse, 0x800 ;  /* 0x0000080019117836 */ /* 0x040fe40000000000 */
[C---:B------:R-:W-:Y:S02]  /*2b70*/  VIADD R19, R25.reuse, 0xa00 ;  /* 0x00000a0019137836 */ /* 0x040fe40000000000 */
[----:B------:R-:W-:-:S02]  /*2b80*/  VIADD R27, R25, 0xc00 ;  /* 0x00000c00191b7836 */ /* 0x000fc40000000000 */
[----:B0-----:R-:W-:-:S04]  /*2b90*/  IMAD.WIDE.U32 R28, R25, 0x4, R10 ;  /* 0x00000004191c7825 */ /* 0x001fc800078e000a */
[--C-:B------:R-:W-:Y:S01]  /*2ba0*/  IMAD.WIDE.U32 R20, R21, 0x4, R10.reuse ;  /* 0x0000000415147825 */ /* 0x100fe200078e000a */
[----:B------:R-:W2:Y:S03]  /*2bb0*/  LDG.E R2, desc[UR8][R28.64] ;  /* 0x000000081c027981 */ /* 0x000ea6000c1e1900 */
[--C-:B------:R-:W-:Y:S01]  /*2bc0*/  IMAD.WIDE.U32 R12, R13, 0x4, R10.reuse ;  /* 0x000000040d0c7825 */ /* 0x100fe200078e000a */
[----:B------:R0:W3:Y:S03]  /*2bd0*/  LDG.E R22, desc[UR8][R20.64] ;  /* 0x0000000814167981 */ /* 0x0000e6000c1e1900 */
[--C-:B------:R-:W-:Y:S02]  /*2be0*/  IMAD.WIDE.U32 R14, R15, 0x4, R10.reuse ;  /* 0x000000040f0e7825 */ /* 0x100fe400078e000a */
[----:B------:R1:W4:Y:S02]  /*2bf0*/  LDG.E R12, desc[UR8][R12.64] ;  /* 0x000000080c0c7981 */ /* 0x000324000c1e1900 */
[----:B------:R-:W-:-:S02]  /*2c00*/  IMAD.WIDE.U32 R16, R17, 0x4, R10 ;  /* 0x0000000411107825 */ /* 0x000fc400078e000a */
[----:B------:R-:W5:Y:S02]  /*2c10*/  LDG.E R14, desc[UR8][R14.64] ;  /* 0x000000080e0e7981 */ /* 0x000f64000c1e1900 */
        /* <DEDUP_REMOVED lines=9> */
[----:B--2---:R-:W-:Y:S02]  /*2cb0*/  ISETP.GT.AND P1, PT, R2, UR5, PT ;  /* 0x0000000502007c0c */ /* 0x004fe4000bf24270 */
[----:B---3--:R-:W-:Y:S02]  /*2cc0*/  ISETP.GT.AND P2, PT, R22, UR5, PT ;  /* 0x0000000516007c0c */ /* 0x008fe4000bf44270 */
[----:B-1----:R-:W-:-:S02]  /*2cd0*/  SEL R13, RZ, 0x1, !P1 ;  /* 0x00000001ff0d7807 */ /* 0x002fc40004800000 */
[----:B------:R-:W-:Y:S02]  /*2ce0*/  SEL R2, RZ, 0x1, !P2 ;  /* 0x00000001ff027807 */ /* 0x000fe40005000000 */
[----:B----4-:R-:W-:Y:S02]  /*2cf0*/  ISETP.GT.AND P1, PT, R12, UR5, PT ;  /* 0x000000050c007c0c */ /* 0x010fe4000bf24270 */
[----:B-----5:R-:W-:Y:S02]  /*2d00*/  ISETP.GT.AND P2, PT, R14, UR5, PT ;  /* 0x000000050e007c0c */ /* 0x020fe4000bf44270 */
[----:B------:R-:W-:Y:S02]  /*2d10*/  IADD3 R12, P5, P6, R2, R3, R13 ;  /* 0x00000003020c7210 */ /* 0x000fe40007ebe00d */
[----:B------:R-:W-:Y:S02]  /*2d20*/  SEL R3, RZ, 0x1, !P1 ;  /* 0x00000001ff037807 */ /* 0x000fe40004800000 */
[----:B------:R-:W-:-:S02]  /*2d30*/  SEL R2, RZ, 0x1, !P2 ;  /* 0x00000001ff027807 */ /* 0x000fc40005000000 */
[----:B------:R-:W-:Y:S02]  /*2d40*/  ISETP.GT.AND P3, PT, R16, UR5, PT ;  /* 0x0000000510007c0c */ /* 0x000fe4000bf64270 */
[----:B------:R-:W-:Y:S02]  /*2d50*/  ISETP.GT.AND P4, PT, R18, UR5, PT ;  /* 0x0000000512007c0c */ /* 0x000fe4000bf84270 */
[----:B0-----:R-:W-:Y:S02]  /*2d60*/  IADD3 R11, P1, P2, R2, R12, R3 ;  /* 0x0000000c020b7210 */ /* 0x001fe40007a3e003 */
[----:B------:R-:W-:Y:S02]  /*2d70*/  SEL R3, RZ, 0x1, !P3 ;  /* 0x00000001ff037807 */ /* 0x000fe40005800000 */
[----:B------:R-:W-:Y:S02]  /*2d80*/  SEL R2, RZ, 0x1, !P4 ;  /* 0x00000001ff027807 */ /* 0x000fe40006000000 */
        /* <DEDUP_REMOVED lines=10> */
.L_x_145:
[----:B------:R-:W-:Y:S05]  /*2e30*/  BSYNC.RECONVERGENT B2 ;  /* 0x0000000000027941 */ /* 0x000fea0003800200 */
.L_x_144:
[----:B------:R-:W-:Y:S05]  /*2e40*/  @!P0 BRA `(.L_x_139) ;  /* 0x0000000000c08947 */ /* 0x000fea0003800000 */
[----:B------:R-:W-:Y:S01]  /*2e50*/  ISETP.GE.U32.AND P1, PT, R23, 0x4, PT ;  /* 0x000000041700780c */ /* 0x000fe20003f26070 */
[----:B------:R-:W-:Y:S01]  /*2e60*/  BSSY.RECONVERGENT B2, `(.L_x_146) ;  /* 0x000001d000027945 */ /* 0x000fe20003800200 */
[----:B------:R-:W-:-:S11]  /*2e70*/  LOP3.LUT P0, RZ, R8, 0x3, RZ, 0xc0, !PT ;  /* 0x0000000308ff7812 */ /* 0x000fd6000780c0ff */
[----:B------:R-:W-:Y:S05]  /*2e80*/  @!P1 BRA `(.L_x_147) ;  /* 0x0000000000689947 */ /* 0x000fea0003800000 */
[----:B------:R-:W0:Y:S01]  /*2e90*/  LDC.64 R10, c[0x0][0x380] ;  /* 0x0000e000ff0a7b82 */ /* 0x000e220000000a00 */
[----:B------:R-:W-:-:S04]  /*2ea0*/  IMAD.IADD R9, R6, 0x1, R9 ;  /* 0x0000000106097824 */ /* 0x000fc800078e0209 */
[C---:B------:R-:W-:Y:S02]  /*2eb0*/  VIADD R13, R9.reuse, 0x200 ;  /* 0x00000200090d7836 */ /* 0x040fe40000000000 */
[C---:B------:R-:W-:Y:S02]  /*2ec0*/  VIADD R15, R9.reuse, 0x400 ;  /* 0x00000400090f7836 */ /* 0x040fe40000000000 */
[C---:B------:R-:W-:Y:S02]  /*2ed0*/  VIADD R17, R9.reuse, 0x600 ;  /* 0x0000060009117836 */ /* 0x040fe40000000000 */
[----:B0-----:R-:W-:-:S04]  /*2ee0*/  IMAD.WIDE.U32 R8, R9, 0x4, R10 ;  /* 0x0000000409087825 */ /* 0x001fc800078e000a */
[--C-:B------:R-:W-:Y:S02]  /*2ef0*/  IMAD.WIDE.U32 R12, R13, 0x4, R10.reuse ;  /* 0x000000040d0c7825 */ /* 0x100fe400078e000a */
[----:B------:R-:W2:Y:S02]  /*2f00*/  LDG.E R8, desc[UR8][R8.64] ;  /* 0x0000000808087981 */ /* 0x000ea4000c1e1900 */
[--C-:B------:R-:W-:Y:S02]  /*2f10*/  IMAD.WIDE.U32 R14, R15, 0x4, R10.reuse ;  /* 0x000000040f0e7825 */ /* 0x100fe400078e000a */
[----:B------:R-:W3:Y:S02]  /*2f20*/  LDG.E R12, desc[UR8][R12.64] ;  /* 0x000000080c0c7981 */ /* 0x000ee4000c1e1900 */
[----:B------:R-:W-:Y:S02]  /*2f30*/  IMAD.WIDE.U32 R10, R17, 0x4, R10 ;  /* 0x00000004110a7825 */ /* 0x000fe400078e000a */
[----:B------:R-:W4:Y:S04]  /*2f40*/  LDG.E R14, desc[UR8][R14.64] ;  /* 0x000000080e0e7981 */ /* 0x000f28000c1e1900 */
[----:B------:R-:W5:Y:S01]  /*2f50*/  LDG.E R10, desc[UR8][R10.64] ;  /* 0x000000080a0a7981 */ /* 0x000f62000c1e1900 */
[----:B------:R-:W-:Y:S01]  /*2f60*/  VIADD R6, R6, 0x800 ;  /* 0x0000080006067836 */ /* 0x000fe20000000000 */
[----:B--2---:R-:W-:-:S02]  /*2f70*/  ISETP.GT.AND P1, PT, R8, UR5, PT ;  /* 0x0000000508007c0c */ /* 0x004fc4000bf24270 */
[----:B---3--:R-:W-:Y:S02]  /*2f80*/  ISETP.GT.AND P2, PT, R12, UR5, PT ;  /* 0x000000050c007c0c */ /* 0x008fe4000bf44270 */
[----:B------:R-:W-:Y:S02]  /*2f90*/  SEL R2, RZ, 0x1, !P1 ;  /* 0x00000001ff027807 */ /* 0x000fe40004800000 */
[----:B----4-:R-:W-:Y:S02]  /*2fa0*/  ISETP.GT.AND P3, PT, R14, UR5, PT ;  /* 0x000000050e007c0c */ /* 0x010fe4000bf64270 */
[----:B------:R-:W-:Y:S02]  /*2fb0*/  SEL R16, RZ, 0x1, !P2 ;  /* 0x00000001ff107807 */ /* 0x000fe40005000000 */
[----:B-----5:R-:W-:Y:S02]  /*2fc0*/  ISETP.GT.AND P4, PT, R10, UR5, PT ;  /* 0x000000050a007c0c */ /* 0x020fe4000bf84270 */
[----:B------:R-:W-:-:S02]  /*2fd0*/  SEL R17, RZ, 0x1, !P3 ;  /* 0x00000001ff117807 */ /* 0x000fc40005800000 */
[----:B------:R-:W-:Y:S02]  /*2fe0*/  SEL R8, RZ, 0x1, !P4 ;  /* 0x00000001ff087807 */ /* 0x000fe40006000000 */
[----:B------:R-:W-:-:S04]  /*2ff0*/  IADD3 R2, P1, P2, R16, R3, R2 ;  /* 0x0000000310027210 */ /* 0x000fc80007a3e002 */
[----:B------:R-:W-:Y:S02]  /*3000*/  IADD3 R3, P3, P4, R8, R2, R17 ;  /* 0x0000000208037210 */ /* 0x000fe40007c7e011 */
[----:B------:R-:W-:-:S04]  /*3010*/  IADD3.X R26, PT, PT, RZ, R26, RZ, P1, P2 ;  /* 0x0000001aff1a7210 */ /* 0x000fc80000fe44ff */
[----:B------:R-:W-:-:S07]  /*3020*/  IADD3.X R26, PT, PT, RZ, R26, RZ, P3, P4 ;  /* 0x0000001aff1a7210 */ /* 0x000fce0001fe84ff */
.L_x_147:
[----:B------:R-:W-:Y:S05]  /*3030*/  BSYNC.RECONVERGENT B2 ;  /* 0x0000000000027941 */ /* 0x000fea0003800200 */
.L_x_146:
[----:B------:R-:W-:Y:S05]  /*3040*/  @!P0 BRA `(.L_x_139) ;  /* 0x0000000000408947 */ /* 0x000fea0003800000 */
[----:B------:R-:W0:Y:S01]  /*3050*/  LDC.64 R8, c[0x0][0x380] ;  /* 0x0000e000ff087b82 */ /* 0x000e220000000a00 */
[----:B------:R-:W-:Y:S01]  /*3060*/  LOP3.LUT R2, R4, 0xffff, RZ, 0xc0, !PT ;  /* 0x0000ffff04027812 */ /* 0x000fe200078ec0ff */
[----:B------:R-:W-:-:S03]  /*3070*/  IMAD.IADD R11, R6, 0x1, R7 ;  /* 0x00000001060b7824 */ /* 0x000fc600078e0207 */
[----:B------:R-:W-:-:S04]  /*3080*/  LEA.HI R2, R2, 0x1, RZ, 0x17 ;  /* 0x0000000102027811 */ /* 0x000fc800078fb8ff */
[----:B------:R-:W-:-:S05]  /*3090*/  LOP3.LUT R2, R2, 0x3, RZ, 0xc0, !PT ;  /* 0x0000000302027812 */ /* 0x000fca00078ec0ff */
[----:B------:R-:W-:-:S07]  /*30a0*/  IMAD.MOV R2, RZ, RZ, -R2 ;  /* 0x000000ffff027224 */ /* 0x000fce00078e0a02 */
.L_x_148:
[----:B0-----:R-:W-:-:S06]  /*30b0*/  IMAD.WIDE.U32 R6, R11, 0x4, R8 ;  /* 0x000000040b067825 */ /* 0x001fcc00078e0008 */
[----:B------:R-:W2:Y:S01]  /*30c0*/  LDG.E R6, desc[UR8][R6.64] ;  /* 0x0000000806067981 */ /* 0x000ea2000c1e1900 */
[----:B------:R-:W-:Y:S02]  /*30d0*/  VIADD R2, R2, 0x1 ;  /* 0x0000000102027836 */ /* 0x000fe40000000000 */
[----:B------:R-:W-:Y:S01]  /*30e0*/  VIADD R11, R11, 0x200 ;  /* 0x000002000b0b7836 */ /* 0x000fe20000000000 */
[----:B--2---:R-:W-:-:S04]  /*30f0*/  ISETP.GT.AND P0, PT, R6, UR5, PT ;  /* 0x0000000506007c0c */ /* 0x004fc8000bf04270 */
[----:B------:R-:W-:Y:S02]  /*3100*/  SEL R4, RZ, 0x1, !P0 ;  /* 0x00000001ff047807 */ /* 0x000fe40004000000 */
[----:B------:R-:W-:Y:S02]  /*3110*/  ISETP.NE.AND P0, PT, R2, RZ, PT ;  /* 0x000000ff0200720c */ /* 0x000fe40003f05270 */
[----:B------:R-:W-:-:S05]  /*3120*/  IADD3 R3, P1, PT, R3, R4, RZ ;  /* 0x0000000403037210 */ /* 0x000fca0007f3e0ff */
[----:B------:R-:W-:-:S06]  /*3130*/  IMAD.X R26, RZ, RZ, R26, P1 ;  /* 0x000000ffff1a7224 */ /* 0x000fcc00008e061a */
[----:B------:R-:W-:Y:S05]  /*3140*/  @P0 BRA `(.L_x_148) ;  /* 0xfffffffc00d80947 */ /* 0x000fea000383ffff */
.L_x_139:
[----:B-12---:R-:W-:Y:S05]  /*3150*/  BSYNC.RECONVERGENT B1 ;  /* 0x0000000000017941 */ /* 0x006fea0003800200 */
.L_x_136:
[----:B0-----:R-:W0:Y:S01]  /*3160*/  S2R R8, SR_LANEID ;  /* 0x0000000000087919 */ /* 0x001e220000000000 */
        /* <DEDUP_REMOVED lines=10> */
[----:B------:R-:W1:Y:S01]  /*3210*/  SHFL.DOWN PT, R4, R11, 0x2, 0x1f ;  /* 0x08401f000b047f89 */ /* 0x000e6200000e0000 */
[----:B0-----:R-:W-:-:S04]  /*3220*/  SEL R2, R2, RZ, !P1 ;  /* 0x000000ff02027207 */ /* 0x001fc80004800000 */
[----:B------:R-:W-:Y:S02]  /*3230*/  IADD3 R7, P0, PT, R2, R9, RZ ;  /* 0x0000000902077210 */ /* 0x000fe40007f1e0ff */
[----:B-1----:R-:W-:Y:S02]  /*3240*/  SEL R4, R4, RZ, !P1 ;  /* 0x000000ff04047207 */ /* 0x002fe40004800000 */
[----:B------:R-:W-:Y:S01]  /*3250*/  ISETP.GT.AND P1, PT, R8, 0x1b, PT ;  /* 0x0000001b0800780c */ /* 0x000fe20003f24270 */
[----:B------:R-:W0:Y:S02]  /*3260*/  SHFL.DOWN PT, R2, R7, 0x4, 0x1f ;  /* 0x08801f0007027f89 */ /* 0x000e2400000e0000 */
[----:B------:R-:W-:Y:S02]  /*3270*/  IMAD.X R4, R4, 0x1, R11, P0 ;  /* 0x0000000104047824 */ /* 0x000fe400000e060b */
[----:B------:R-:W1:Y:S03]  /*3280*/  @!P2 S2R R11, SR_CgaCtaId ;  /* 0x00000000000ba919 */ /* 0x000e660000008800 */
[----:B------:R-:W2:Y:S01]  /*3290*/  SHFL.DOWN PT, R3, R4, 0x4, 0x1f ;  /* 0x08801f0004037f89 */ /* 0x000ea200000e0000 */
[----:B0-----:R-:W-:-:S04]  /*32a0*/  SEL R2, R2, RZ, !P1 ;  /* 0x000000ff02027207 */ /* 0x001fc80004800000 */
[----:B------:R-:W-:Y:S02]  /*32b0*/  IADD3 R9, P0, PT, R2, R7, RZ ;  /* 0x0000000702097210 */ /* 0x000fe40007f1e0ff */
[----:B--2---:R-:W-:-:S03]  /*32c0*/  SEL R3, R3, RZ, !P1 ;  /* 0x000000ff03037207 */ /* 0x004fc60004800000 */
[----:B------:R-:W0:Y:S01]  /*32d0*/  SHFL.DOWN PT, R2, R9, 0x8, 0x1f ;  /* 0x09001f0009027f89 */ /* 0x000e2200000e0000 */
[----:B------:R-:W-:Y:S01]  /*32e0*/  ISETP.GT.AND P1, PT, R8, 0x17, PT ;  /* 0x000000170800780c */ /* 0x000fe20003f24270 */
[----:B------:R-:W-:-:S05]  /*32f0*/  IMAD.X R6, R3, 0x1, R4, P0 ;  /* 0x0000000103067824 */ /* 0x000fca00000e0604 */
[----:B------:R-:W2:Y:S01]  /*3300*/  SHFL.DOWN PT, R3, R6, 0x8, 0x1f ;  /* 0x09001f0006037f89 */ /* 0x000ea200000e0000 */
[----:B0-----:R-:W-:-:S04]  /*3310*/  SEL R2, R2, RZ, !P1 ;  /* 0x000000ff02027207 */ /* 0x001fc80004800000 */
[----:B------:R-:W-:Y:S02]  /*3320*/  IADD3 R7, P0, PT, R2, R9, RZ ;  /* 0x0000000902077210 */ /* 0x000fe40007f1e0ff */
[----:B--2---:R-:W-:-:S03]  /*3330*/  SEL R3, R3, RZ, !P1 ;  /* 0x000000ff03037207 */ /* 0x004fc60004800000 */
[----:B------:R-:W0:Y:S01]  /*3340*/  SHFL.DOWN PT, R2, R7, 0x10, 0x1f ;  /* 0x0a001f0007027f89 */ /* 0x000e2200000e0000 */
[----:B------:R-:W-:Y:S02]  /*3350*/  ISETP.GT.AND P1, PT, R8, 0xf, PT ;  /* 0x0000000f0800780c */ /* 0x000fe40003f24270 */
[----:B------:R-:W-:Y:S01]  /*3360*/  @!P2 MOV R8, 0x400 ;  /* 0x000004000008a802 */ /* 0x000fe20000000f00 */
[----:B------:R-:W-:Y:S01]  /*3370*/  IMAD.X R4, R3, 0x1, R6, P0 ;  /* 0x0000000103047824 */ /* 0x000fe200000e0606 */
[----:B------:R-:W-:Y:S02]  /*3380*/  @!P2 SHF.R.U32.HI R6, RZ, 0x2, R5 ;  /* 0x00000002ff06a819 */ /* 0x000fe40000011605 */
[----:B-1----:R-:W-:Y:S02]  /*3390*/  @!P2 LEA R11, R11, R8, 0x18 ;  /* 0x000000080b0ba211 */ /* 0x002fe400078ec0ff */
[----:B------:R-:W1:Y:S01]  /*33a0*/  SHFL.DOWN PT, R3, R4, 0x10, 0x1f ;  /* 0x0a001f0004037f89 */ /* 0x000e6200000e0000 */
[----:B------:R-:W-:-:S05]  /*33b0*/  @!P2 LOP3.LUT R6, R6, 0xf8, RZ, 0xc0, !PT ;  /* 0x000000f80606a812 */ /* 0x000fca00078ec0ff */
        /* <DEDUP_REMOVED lines=9> */
[----:B------:R-:W0:Y:S01]  /*3450*/  S2UR UR5, SR_CgaCtaId ;  /* 0x00000000000579c3 */ /* 0x000e220000008800 */
[----:B------:R-:W-:Y:S02]  /*3460*/  UMOV UR4, 0x400 ;  /* 0x0000040000047882 */ /* 0x000fe40000000000 */
[----:B0-----:R-:W-:-:S09]  /*3470*/  ULEA UR4, UR5, UR4, 0x18 ;  /* 0x0000000405047291 */ /* 0x001fd2000f8ec0ff */
[----:B------:R-:W-:Y:S04]  /*3480*/  LDS.64 R8, [UR4+0x18] ;  /* 0x00001804ff087984 */ /* 0x000fe80008000a00 */
[----:B------:R-:W2:Y:S04]  /*3490*/  LDS.128 R24, [UR4+0x20] ;  /* 0x00002004ff187984 */ /* 0x000ea80008000c00 */
[----:B------:R-:W0:Y:S04]  /*34a0*/  LDS.128 R4, [UR4+0x30] ;  /* 0x00003004ff047984 */ /* 0x000e280008000c00 */
[----:B------:R-:W1:Y:S04]  /*34b0*/  LDS.128 R20, [UR4+0x40] ;  /* 0x00004004ff147984 */ /* 0x000e680008000c00 */
[----:B------:R-:W3:Y:S04]  /*34c0*/  LDS.128 R16, [UR4+0x50] ;  /* 0x00005004ff107984 */ /* 0x000ee80008000c00 */
[----:B------:R-:W4:Y:S01]  /*34d0*/  LDS.128 R12, [UR4+0x60] ;  /* 0x00006004ff0c7984 */ /* 0x000f220008000c00 */
[----:B--2---:R-:W-:-:S04]  /*34e0*/  IADD3 R11, P1, P2, R24, R8, R2 ;  /* 0x00000008180b7210 */ /* 0x004fc80007a3e002 */
[----:B------:R-:W-:Y:S02]  /*34f0*/  IADD3.X R25, PT, PT, R25, R9, R3, P1, P2 ;  /* 0x0000000919197210 */ /* 0x000fe40000fe4403 */
[----:B0-----:R-:W-:Y:S02]  /*3500*/  IADD3 R3, P1, P2, R4, R11, R26 ;  /* 0x0000000b04037210 */ /* 0x001fe40007a3e01a */
[----:B------:R-:W0:Y:S02]  /*3510*/  LDS.128 R8, [UR4+0x70] ;  /* 0x00007004ff087984 */ /* 0x000e240008000c00 */
[----:B------:R-:W-:Y:S02]  /*3520*/  IADD3.X R5, PT, PT, R5, R25, R27, P1, P2 ;  /* 0x0000001905057210 */ /* 0x000fe40000fe441b */
[----:B------:R-:W2:Y:S01]  /*3530*/  LDS.128 R24, [UR4+0x80] ;  /* 0x00008004ff187984 */ /* 0x000ea20008000c00 */
[----:B-1----:R-:W-:-:S04]  /*3540*/  IADD3 R3, P1, P2, R20, R3, R6 ;  /* 0x0000000314037210 */ /* 0x002fc80007a3e006 */
[----:B---3--:R-:W-:Y:S02]  /*3550*/  IADD3 R3, P3, P4, R16, R3, R22 ;  /* 0x0000000310037210 */ /* 0x008fe40007c7e016 */
[----:B------:R-:W-:Y:S02]  /*3560*/  IADD3.X R7, PT, PT, R21, R5, R7, P1, P2 ;  /* 0x0000000515077210 */ /* 0x000fe40000fe4407 */
[----:B----4-:R-:W-:Y:S02]  /*3570*/  IADD3 R3, P1, P2, R12, R3, R18 ;  /* 0x000000030c037210 */ /* 0x010fe40007a3e012 */
[----:B------:R-:W-:-:S04]  /*3580*/  IADD3.X R17, PT, PT, R17, R7, R23, P3, P4 ;  /* 0x0000000711117210 */ /* 0x000fc80001fe8417 */
[----:B------:R-:W-:Y:S02]  /*3590*/  IADD3.X R13, PT, PT, R13, R17, R19, P1, P2 ;  /* 0x000000110d0d7210 */ /* 0x000fe40000fe4413 */
[----:B0-----:R-:W-:-:S04]  /*35a0*/  IADD3 R3, P3, P4, R8, R3, R14 ;  /* 0x0000000308037210 */ /* 0x001fc80007c7e00e */
[----:B--2---:R-:W-:Y:S02]  /*35b0*/  IADD3 R3, P1, P2, R24, R3, R10 ;  /* 0x0000000318037210 */ /* 0x004fe40007a3e00a */
[----:B------:R-:W-:Y:S02]  /*35c0*/  IADD3.X R9, PT, PT, R9, R13, R15, P3, P4 ;  /* 0x0000000d09097210 */ /* 0x000fe40001fe840f */
[----:B------:R-:W-:Y:S02]  /*35d0*/  IADD3 R2, P3, PT, R3, R26, RZ ;  /* 0x0000001a03027210 */ /* 0x000fe40007f7e0ff */
[----:B------:R-:W-:-:S05]  /*35e0*/  IADD3.X R3, PT, PT, R25, R9, R11, P1, P2 ;  /* 0x0000000919037210 */ /* 0x000fca0000fe440b */
[----:B------:R-:W-:-:S07]  /*35f0*/  IMAD.X R3, R3, 0x1, R27, P3 ;  /* 0x0000000103037824 */ /* 0x000fce00018e061b */
.L_x_135:
[----:B------:R-:W-:Y:S05]  /*3600*/  BSYNC.RECONVERGENT B0 ;  /* 0x0000000000007941 */ /* 0x000fea0003800200 */
.L_x_119:
[----:B------:R-:W-:Y:S05]  /*3610*/  @P0 EXIT ;  /* 0x000000000000094d */ /* 0x000fea0003800000 */
[----:B------:R-:W3:Y:S02]  /*3620*/  LDC.64 R4, c[0x0][0x390] ;  /* 0x0000e400ff047b82 */ /* 0x000ee40000000a00 */
[----:B---3--:R-:W-:-:S05]  /*3630*/  IMAD.WIDE.U32 R4, R0, 0x8, R4 ;  /* 0x0000000800047825 */ /* 0x008fca00078e0004 */
[----:B------:R-:W-:Y:S01]  /*3640*/  STG.E.64 desc[UR8][R4.64], R2 ;  /* 0x0000000204007986 */ /* 0x000fe2000c101b08 */
[----:B------:R-:W-:Y:S05]  /*3650*/  EXIT ;  /* 0x000000000000794d */ /* 0x000fea0003800000 */
.L_x_149:
        /* <DEDUP_REMOVED lines=10> */
.L_x_199:


//--------------------- .text._ZN3cub18CUB_300001_SM_10006detail6reduce28DeviceReduceSingleTileKernelINS2_10policy_hubIljN4cuda3std3__44plusIlEEE10Policy1000EN6thrust24THRUST_300001_SM_1000_NS18transform_iteratorINSD_6detail10functional5actorINSG_9compositeIJNSG_16operator_adaptorINS7_7greaterIvEEEENSH_INSG_8argumentILj0EEEEENSH_INSG_5valueIiEEEEEEEEENSF_15normal_iteratorINSD_10device_ptrIiEEEEllEEPljS9_llNS7_10__identityEEEvT0_T1_T2_T3_T4_T6_ --------------------------
	.section	.text._ZN3cub18CUB_300001_SM_10006detail6reduce28DeviceReduceSingleTileKernelINS2_10policy_hubIljN4cuda3std3__44plusIlEEE10Policy1000EN6thrust24THRUST_300001_SM_1000_NS18transform_iteratorINSD_6detail10functional5actorINSG_9compositeIJNSG_16operator_adaptorINS7_7greaterIvEEEENSH_INSG_8argumentILj0EEEEENSH_INSG_5valueIiEEEEEEEEENSF_15normal_iteratorINSD_10device_ptrIiEEEEllEEPljS9_llNS7_10__identityEEEvT0_T1_T2_T3_T4_T6_,"ax",@progbits
	.align	128
        .global         _ZN3cub18CUB_300001_SM_10006detail6reduce28DeviceReduceSingleTileKernelINS2_10policy_hubIljN4cuda3std3__44plusIlEEE10Policy1000EN6thrust24THRUST_300001_SM_1000_NS18transform_iteratorINSD_6detail10functional5actorINSG_9compositeIJNSG_16operator_adaptorINS7_7greaterIvEEEENSH_INSG_8argumentILj0EEEEENSH_INSG_5valueIiEEEEEEEEENSF_15normal_iteratorINSD_10device_ptrIiEEEEllEEPljS9_llNS7_10__identityEEEvT0_T1_T2_T3_T4_T6_
        .type           _ZN3cub18CUB_300001_SM_10006detail6reduce28DeviceReduceSingleTileKernelINS2_10policy_hubIljN4cuda3std3__44plusIlEEE10Policy1000EN6thrust24THRUST_300001_SM_1000_NS18transform_iteratorINSD_6detail10functional5actorINSG_9compositeIJNSG_16operator_adaptorINS7_7greaterIvEEEENSH_INSG_8argumentILj0EEEEENSH_INSG_5valueIiEEEEEEEEENSF_15normal_iteratorINSD_10device_ptrIiEEEEllEEPljS9_llNS7_10__identityEEEvT0_T1_T2_T3_T4_T6_,@function
        .size           _ZN3cub18CUB_300001_SM_10006detail6reduce28DeviceReduceSingleTileKernelINS2_10policy_hubIljN4cuda3std3__44plusIlEEE10Policy1000EN6thrust24THRUST_300001_SM_1000_NS18transform_iteratorINSD_6detail10functional5actorINSG_9compositeIJNSG_16operator_adaptorINS7_7greaterIvEEEENSH_INSG_8argumentILj0EEEEENSH_INSG_5valueIiEEEEEEEEENSF_15normal_iteratorINSD_10device_ptrIiEEEEllEEPljS9_llNS7_10__identityEEEvT0_T1_T2_T3_T4_T6_,(.L_x_200 - _ZN3cub18CUB_300001_SM_10006detail6reduce28DeviceReduceSingleTileKernelINS2_10policy_hubIljN4cuda3std3__44plusIlEEE10Policy1000EN6thrust24THRUST_300001_SM_1000_NS18transform_iteratorINSD_6detail10functional5actorINSG_9compositeIJNSG_16operator_adaptorINS7_7greaterIvEEEENSH_INSG_8argumentILj0EEEEENSH_INSG_5valueIiEEEEEEEEENSF_15normal_iteratorINSD_10device_ptrIiEEEEllEEPljS9_llNS7_10__identityEEEvT0_T1_T2_T3_T4_T6_)
        .other          _ZN3cub18CUB_300001_SM_10006detail6reduce28DeviceReduceSingleTileKernelINS2_10policy_hubIljN4cuda3std3__44plusIlEEE10Policy1000EN6thrust24THRUST_300001_SM_1000_NS18transform_iteratorINSD_6detail10functional5actorINSG_9compositeIJNSG_16operator_adaptorINS7_7greaterIvEEEENSH_INSG_8argumentILj0EEEEENSH_INSG_5valueIiEEEEEEEEENSF_15normal_iteratorINSD_10device_ptrIiEEEEllEEPljS9_llNS7_10__identityEEEvT0_T1_T2_T3_T4_T6_,@"STO_CUDA_ENTRY STV_DEFAULT"
_ZN3cub18CUB_300001_SM_10006detail6reduce28DeviceReduceSingleTileKernelINS2_10policy_hubIljN4cuda3std3__44plusIlEEE10Policy1000EN6thrust24THRUST_300001_SM_1000_NS18transform_iteratorINSD_6detail10functional5actorINSG_9compositeIJNSG_16operator_adaptorINS7_7greaterIvEEEENSH_INSG_8argumentILj0EEEEENSH_INSG_5valueIiEEEEEEEEENSF_15normal_iteratorINSD_10device_ptrIiEEEEllEEPljS9_llNS7_10__identityEEEvT0_T1_T2_T3_T4_T6_:
.text._ZN3cub18CUB_300001_SM_10006detail6reduce28DeviceReduceSingleTileKernelINS2_10policy_hubIljN4cuda3std3__44plusIlEEE10Policy1000EN6thrust24THRUST_300001_SM_1000_NS18transform_iteratorINSD_6detail10functional5actorINSG_9compositeIJNSG_16operator_adaptorINS7_7greaterIvEEEENSH_INSG_8argumentILj0EEEEENSH_INSG_5valueIiEEEEEEEEENSF_15normal_iteratorINSD_10device_ptrIiEEEEllEEPljS9_llNS7_10__identityEEEvT0_T1_T2_T3_T4_T6_:
        /* <DEDUP_REMOVED lines=13> */
.L_x_150:
[----:B------:R-:W-:Y:S01]  /*00d0*/  ISETP.GT.U32.AND P0, PT, R32, 0xdff, PT ;  /* 0x00000dff2000780c */ /* 0x000fe20003f04070 */
[----:B------:R-:W-:-:S12]  /*00e0*/  BSSY.RECONVERGENT B0, `(.L_x_151) ;  /* 0x0000309000007945 */ /* 0x000fd80003800200 */
[----:B------:R-:W-:Y:S05]  /*00f0*/  @P0 BRA `(.L_x_152) ;  /* 0x0000001800380947 */ /* 0x000fea0003800000 */
        /* <DEDUP_REMOVED lines=16> */
.L_x_154:
[----:B------:R-:W-:Y:S05]  /*0200*/  BSYNC.RECONVERGENT B1 ;  /* 0x0000000000017941 */ /* 0x000fea0003800200 */
.L_x_153:
        /* <DEDUP_REMOVED lines=17> */
.L_x_159:
        /* <DEDUP_REMOVED lines=70> */
.L_x_158:
[----:B------:R-:W-:Y:S05]  /*0780*/  BSYNC.RECONVERGENT B2 ;  /* 0x0000000000027941 */ /* 0x000fea0003800200 */
.L_x_157:
        /* <DEDUP_REMOVED lines=29> */
[----:B0-----:R-:W-:Y:S02]  /*0960*/  IADD3 R6, P1, P2, R0, R8, R9 ;  /* 0x0000000800067210 */ /* 0x001fe40007a3e009 */
[----:B------:R-:W-:-:S02]  /*0970*/  SEL R7, RZ, 0x1, !P3 ;  /* 0x00000001ff077807 */ /* 0x000fc40005800000 */
        /* <DEDUP_REMOVED lines=11> */
.L_x_161:
[----:B------:R-:W-:Y:S05]  /*0a30*/  BSYNC.RECONVERGENT B2 ;  /* 0x0000000000027941 */ /* 0x000fea0003800200 */
.L_x_160:
        /* <DEDUP_REMOVED lines=26> */
.L_x_163:
[----:B------:R-:W-:Y:S05]  /*0be0*/  BSYNC.RECONVERGENT B2 ;  /* 0x0000000000027941 */ /* 0x000fea0003800200 */
.L_x_162:
[----:B------:R-:W-:Y:S05]  /*0bf0*/  @!P0 BRA `(.L_x_156) ;  /* 0x0000000000388947 */ /* 0x000fea0003800000 */
[----:B------:R-:W0:Y:S02]  /*0c00*/  LDC.64 R6, c[0x0][0x380] ;  /* 0x0000e000ff067b82 */ /* 0x000e240000000a00 */
[----:B0-----:R-:W-:-:S04]  /*0c10*/  IMAD.WIDE.U32 R6, R3, 0x4, R6 ;  /* 0x0000000403067825 */ /* 0x001fc800078e0006 */
[----:B------:R-:W-:-:S07]  /*0c20*/  IMAD.MOV R3, RZ, RZ, -R4 ;  /* 0x000000ffff037224 */ /* 0x000fce00078e0a04 */
.L_x_164:
[----:B------:R0:W2:Y:S01]  /*0c30*/  LDG.E R4, desc[UR6][R6.64] ;  /* 0x0000000606047981 */ /* 0x0000a2000c1e1900 */
[----:B------:R-:W2:Y:S01]  /*0c40*/  LDCU UR4, c[0x0][0x38c] ;  /* 0x00007180ff0477ac */ /* 0x000ea20008000800 */
        /* <DEDUP_REMOVED lines=9> */
.L_x_156:
[----:B------:R-:W-:Y:S05]  /*0ce0*/  BSYNC.RECONVERGENT B1 ;  /* 0x0000000000017941 */ /* 0x000fea0003800200 */
.L_x_155:
        /* <DEDUP_REMOVED lines=77> */
.L_x_165:
        /* <DEDUP_REMOVED lines=26> */
[----:B------:R-:W-:Y:S01]  /*1360*/  VIADD R4, R3, 0x8 ;  /* 0x0000000803047836 */ /* 0x000fe20000000000 */
[----:B------:R-:W1:Y:S02]  /*1370*/  @!P2 S2R R11, SR_CgaCtaId ;  /* 0x00000000000ba919 */ /* 0x000e640000008800 */
        /* <DEDUP_REMOVED lines=12> */
[----:B------:R-:W-:Y:S02]  /*1440*/  IMAD.X R7, R2, 0x1, R10, P1 ;  /* 0x0000000102077824 */ /* 0x000fe400008e060a */
[----:B------:R-:W-:Y:S01]  /*1450*/  VIADD R2, R3, 0x10 ;  /* 0x0000001003027836 */ /* 0x000fe20000000000 */
[----:B------:R-:W-:Y:S02]  /*1460*/  @!P2 SHF.R.U32.HI R3, RZ, 0x2, R5 ;  /* 0x00000002ff03a819 */ /* 0x000fe40000011605 */
[----:B------:R-:W2:Y:S02]  /*1470*/  SHFL.DOWN PT, R4, R7, 0x10, R9 ;  /* 0x0a00000007047989 */ /* 0x000ea400000e0009 */
[----:B------:R-:W-:Y:S02]  /*1480*/  ISETP.GT.AND P0, PT, R2, R9, PT ;  /* 0x000000090200720c */ /* 0x000fe40003f04270 */
[----:B------:R-:W-:-:S04]  /*1490*/  @!P2 MOV R2, 0x400 ;  /* 0x000004000002a802 */ /* 0x000fc80000000f00 */
[----:B-1----:R-:W-:Y:S02]  /*14a0*/  @!P2 LEA R11, R11, R2, 0x18 ;  /* 0x000000020b0ba211 */ /* 0x002fe400078ec0ff */
[----:B0-----:R-:W-:-:S04]  /*14b0*/  SEL R0, R0, RZ, !P0 ;  /* 0x000000ff00007207 */ /* 0x001fc80004000000 */
[----:B------:R-:W-:Y:S02]  /*14c0*/  IADD3 R2, P1, PT, R0, R6, RZ ;  /* 0x0000000600027210 */ /* 0x000fe40007f3e0ff */
[----:B------:R-:W-:Y:S02]  /*14d0*/  @!P2 LOP3.LUT R0, R3, 0xf8, RZ, 0xc0, !PT ;  /* 0x000000f80300a812 */ /* 0x000fe400078ec0ff */
[----:B--2---:R-:W-:Y:S02]  /*14e0*/  SEL R4, R4, RZ, !P0 ;  /* 0x000000ff04047207 */ /* 0x004fe40004000000 */
[----:B------:R-:W-:Y:S01]  /*14f0*/  ISETP.NE.AND P0, PT, R5, RZ, PT ;  /* 0x000000ff0500720c */ /* 0x000fe20003f05270 */
[----:B------:R-:W-:Y:S02]  /*1500*/  @!P2 IMAD.IADD R11, R0, 0x1, R11 ;  /* 0x00000001000ba824 */ /* 0x000fe400078e020b */
        /* <DEDUP_REMOVED lines=9> */
[----:B------:R-:W-:Y:S01]  /*15a0*/  ISETP.GT.U32.AND P6, PT, R32, 0x1a0, PT ;  /* 0x000001a02000780c */ /* 0x000fe20003fc4070 */
[----:B-1----:R-:W-:-:S09]  /*15b0*/  ULEA UR4, UR5, UR4, 0x18 ;  /* 0x0000000405047291 */ /* 0x002fd2000f8ec0ff */
[----:B------:R-:W1:Y:S04]  /*15c0*/  LDS.64 R24, [UR4+0x18] ;  /* 0x00001804ff187984 */ /* 0x000e680008000a00 */
[----:B------:R-:W2:Y:S04]  /*15d0*/  LDS.128 R4, [UR4+0x20] ;  /* 0x00002004ff047984 */ /* 0x000ea80008000c00 */
[----:B0-----:R-:W0:Y:S04]  /*15e0*/  LDS.128 R8, [UR4+0x30] ;  /* 0x00003004ff087984 */ /* 0x001e280008000c00 */
[----:B------:R-:W3:Y:S04]  /*15f0*/  LDS.128 R12, [UR4+0x40] ;  /* 0x00004004ff0c7984 */ /* 0x000ee80008000c00 */
[----:B------:R-:W4:Y:S04]  /*1600*/  LDS.128 R16, [UR4+0x50] ;  /* 0x00005004ff107984 */ /* 0x000f280008000c00 */
[----:B------:R-:W5:Y:S01]  /*1610*/  LDS.128 R20, [UR4+0x60] ;  /* 0x00006004ff147984 */ /* 0x000f620008000c00 */
[----:B-1----:R-:W-:-:S02]  /*1620*/  SEL R28, R24, RZ, P1 ;  /* 0x000000ff181c7207 */ /* 0x002fc40000800000 */
[----:B------:R-:W-:Y:S02]  /*1630*/  SEL R0, R25, RZ, P1 ;  /* 0x000000ff19007207 */ /* 0x000fe40000800000 */
[----:B--2---:R-:W-:Y:S01]  /*1640*/  SEL R33, R4, RZ, P2 ;  /* 0x000000ff04217207 */ /* 0x004fe20001000000 */
[----:B------:R-:W1:Y:S01]  /*1650*/  LDS.128 R24, [UR4+0x70] ;  /* 0x00007004ff187984 */ /* 0x000e620008000c00 */
[----:B------:R-:W-:Y:S02]  /*1660*/  SEL R4, R5, RZ, P2 ;  /* 0x000000ff05047207 */ /* 0x000fe40001000000 */
[----:B------:R-:W-:Y:S02]  /*1670*/  IADD3 R33, P3, P4, R33, R28, R2 ;  /* 0x0000001c21217210 */ /* 0x000fe40007c7e002 */
[----:B------:R-:W2:Y:S01]  /*1680*/  LDS.128 R28, [UR4+0x80] ;  /* 0x00008004ff1c7984 */ /* 0x000ea20008000c00 */
[C---:B------:R-:W-:Y:S02]  /*1690*/  ISETP.GT.U32.AND P1, PT, R32.reuse, 0x60, PT ;  /* 0x000000602000780c */ /* 0x040fe40003f24070 */
[----:B------:R-:W-:-:S02]  /*16a0*/  ISETP.GT.U32.AND P2, PT, R32, 0x80, PT ;  /* 0x000000802000780c */ /* 0x000fc40003f44070 */
[----:B------:R-:W-:Y:S02]  /*16b0*/  SEL R5, R6, RZ, P1 ;  /* 0x000000ff06057207 */ /* 0x000fe40000800000 */
[----:B0-----:R-:W-:Y:S02]  /*16c0*/  SEL R2, R8, RZ, P2 ;  /* 0x000000ff08027207 */ /* 0x001fe40001000000 */
[----:B------:R-:W-:Y:S02]  /*16d0*/  IADD3.X R0, PT, PT, R4, R0, R3, P3, P4 ;  /* 0x0000000004007210 */ /* 0x000fe40001fe8403 */
[----:B------:R-:W-:Y:S02]  /*16e0*/  SEL R7, R7, RZ, P1 ;  /* 0x000000ff07077207 */ /* 0x000fe40000800000 */
[----:B------:R-:W-:Y:S02]  /*16f0*/  SEL R4, R9, RZ, P2 ;  /* 0x000000ff09047207 */ /* 0x000fe40001000000 */
[----:B------:R-:W-:-:S02]  /*1700*/  IADD3 R2, P3, P4, R2, R33, R5 ;  /* 0x0000002102027210 */ /* 0x000fc40007c7e005 */
[C---:B------:R-:W-:Y:S02]  /*1710*/  ISETP.GT.U32.AND P1, PT, R32.reuse, 0xa0, PT ;  /* 0x000000a02000780c */ /* 0x040fe40003f24070 */
[----:B------:R-:W-:Y:S02]  /*1720*/  ISETP.GT.U32.AND P2, PT, R32, 0xc0, PT ;  /* 0x000000c02000780c */ /* 0x000fe40003f44070 */
[----:B------:R-:W-:Y:S02]  /*1730*/  IADD3.X R4, PT, PT, R4, R0, R7, P3, P4 ;  /* 0x0000000004047210 */ /* 0x000fe40001fe8407 */
[----:B------:R-:W-:Y:S02]  /*1740*/  SEL R3, R10, RZ, P1 ;  /* 0x000000ff0a037207 */ /* 0x000fe40000800000 */
[----:B---3--:R-:W-:Y:S02]  /*1750*/  SEL R0, R12, RZ, P2 ;  /* 0x000000ff0c007207 */ /* 0x008fe40001000000 */
[----:B------:R-:W-:-:S02]  /*1760*/  SEL R10, R11, RZ, P1 ;  /* 0x000000ff0b0a7207 */ /* 0x000fc40000800000 */
[----:B------:R-:W-:Y:S02]  /*1770*/  ISETP.GT.U32.AND P1, PT, R32, 0xe0, PT ;  /* 0x000000e02000780c */ /* 0x000fe40003f24070 */
[----:B------:R-:W-:Y:S02]  /*1780*/  SEL R5, R13, RZ, P2 ;  /* 0x000000ff0d057207 */ /* 0x000fe40001000000 */
[----:B------:R-:W-:Y:S02]  /*1790*/  IADD3 R0, P3, P4, R0, R2, R3 ;  /* 0x0000000200007210 */ /* 0x000fe40007c7e003 */
[----:B------:R-:W-:Y:S02]  /*17a0*/  ISETP.GT.U32.AND P2, PT, R32, 0x100, PT ;  /* 0x000001002000780c */ /* 0x000fe40003f44070 */
[----:B------:R-:W-:Y:S02]  /*17b0*/  SEL R3, R14, RZ, P1 ;  /* 0x000000ff0e037207 */ /* 0x000fe40000800000 */
[----:B------:R-:W-:-:S02]  /*17c0*/  SEL R15, R15, RZ, P1 ;  /* 0x000000ff0f0f7207 */ /* 0x000fc40000800000 */
[----:B------:R-:W-:Y:S02]  /*17d0*/  ISETP.GT.U32.AND P1, PT, R32, 0x120, PT ;  /* 0x000001202000780c */ /* 0x000fe40003f24070 */
[----:B------:R-:W-:Y:S02]  /*17e0*/  IADD3.X R5, PT, PT, R5, R4, R10, P3, P4 ;  /* 0x0000000405057210 */ /* 0x000fe40001fe840a */
[----:B----4-:R-:W-:Y:S02]  /*17f0*/  SEL R2, R16, RZ, P2 ;  /* 0x000000ff10027207 */ /* 0x010fe40001000000 */
[----:B------:R-:W-:Y:S02]  /*1800*/  SEL R4, R17, RZ, P2 ;  /* 0x000000ff11047207 */ /* 0x000fe40001000000 */
[----:B------:R-:W-:Y:S02]  /*1810*/  ISETP.GT.U32.AND P2, PT, R32, 0x140, PT ;  /* 0x000001402000780c */ /* 0x000fe40003f44070 */
[----:B------:R-:W-:-:S02]  /*1820*/  SEL R7, R18, RZ, P1 ;  /* 0x000000ff12077207 */ /* 0x000fc40000800000 */
[----:B------:R-:W-:Y:S02]  /*1830*/  SEL R18, R19, RZ, P1 ;  /* 0x000000ff13127207 */ /* 0x000fe40000800000 */
[----:B------:R-:W-:Y:S02]  /*1840*/  IADD3 R2, P3, P4, R2, R0, R3 ;  /* 0x0000000002027210 */ /* 0x000fe40007c7e003 */
[----:B------:R-:W-:Y:S02]  /*1850*/  ISETP.GT.U32.AND P1, PT, R32, 0x160, PT ;  /* 0x000001602000780c */ /* 0x000fe40003f24070 */
[----:B-----5:R-:W-:Y:S02]  /*1860*/  SEL R0, R20, RZ, P2 ;  /* 0x000000ff14007207 */ /* 0x020fe40001000000 */
[----:B------:R-:W-:Y:S02]  /*1870*/  IADD3.X R4, PT, PT, R4, R5, R15, P3, P4 ;  /* 0x0000000504047210 */ /* 0x000fe40001fe840f */
[----:B------:R-:W-:-:S02]  /*1880*/  SEL R3, R22, RZ, P1 ;  /* 0x000000ff16037207 */ /* 0x000fc40000800000 */
[----:B------:R-:W-:Y:S02]  /*1890*/  SEL R23, R23, RZ, P1 ;  /* 0x000000ff17177207 */ /* 0x000fe40000800000 */
[----:B------:R-:W-:Y:S02]  /*18a0*/  SEL R5, R21, RZ, P2 ;  /* 0x000000ff15057207 */ /* 0x000fe40001000000 */
[----:B------:R-:W-:Y:S02]  /*18b0*/  IADD3 R0, P1, P3, R0, R2, R7 ;  /* 0x0000000200007210 */ /* 0x000fe40007b3e007 */
[----:B-1----:R-:W-:Y:S02]  /*18c0*/  SEL R2, R24, RZ, P5 ;  /* 0x000000ff18027207 */ /* 0x002fe40002800000 */
[----:B------:R-:W-:Y:S02]  /*18d0*/  ISETP.GT.U32.AND P2, PT, R32, 0x1c0, PT ;  /* 0x000001c02000780c */ /* 0x000fe40003f44070 */
[----:B------:R-:W-:-:S02]  /*18e0*/  IADD3.X R5, PT, PT, R5, R4, R18, P1, P3 ;  /* 0x0000000405057210 */ /* 0x000fc40000fe6412 */
[----:B------:R-:W-:Y:S02]  /*18f0*/  IADD3 R2, P3, P4, R2, R0, R3 ;  /* 0x0000000002027210 */ /* 0x000fe40007c7e003 */
[----:B------:R-:W-:Y:S02]  /*1900*/  SEL R0, R26, RZ, P6 ;  /* 0x000000ff1a007207 */ /* 0x000fe40003000000 */
[----:B--2---:R-:W-:Y:S02]  /*1910*/  SEL R3, R28, RZ, P2 ;  /* 0x000000ff1c037207 */ /* 0x004fe40001000000 */
[----:B------:R-:W-:Y:S02]  /*1920*/  ISETP.GT.U32.AND P1, PT, R32, 0x1e0, PT ;  /* 0x000001e02000780c */ /* 0x000fe40003f24070 */
        /* <DEDUP_REMOVED lines=11> */
.L_x_152:
        /* <DEDUP_REMOVED lines=11> */
[----:B------:R-:W-:Y:S01]  /*1a90*/  IMAD.MOV.U32 R17, RZ, RZ, 0xe00 ;  /* 0x00000e00ff117424 */ /* 0x000fe200078e00ff */
[----:B-1----:R-:W-:-:S02]  /*1aa0*/  ISETP.GT.AND P0, PT, R10, UR4, PT ;  /* 0x000000040a007c0c */ /* 0x002fc4000bf04270 */
[----:B--2---:R-:W-:Y:S02]  /*1ab0*/  ISETP.GT.AND P1, PT, R4, UR4, PT ;  /* 0x0000000404007c0c */ /* 0x004fe4000bf24270 */
[----:B---3--:R-:W-:Y:S02]  /*1ac0*/  ISETP.GT.AND P2, PT, R5, UR4, PT ;  /* 0x0000000405007c0c */ /* 0x008fe4000bf44270 */
[----:B------:R-:W-:Y:S02]  /*1ad0*/  SEL R5, RZ, 0x1, !P0 ;  /* 0x00000001ff057807 */ /* 0x000fe40004000000 */
[----:B------:R-:W-:Y:S02]  /*1ae0*/  SEL R4, RZ, 0x1, !P1 ;  /* 0x00000001ff047807 */ /* 0x000fe40004800000 */
[----:B------:R-:W-:Y:S02]  /*1af0*/  SEL R25, RZ, 0x1, !P2 ;  /* 0x00000001ff197807 */ /* 0x000fe40005000000 */
[----:B----4-:R-:W-:Y:S01]  /*1b00*/  ISETP.GT.AND P2, PT, R6, UR4, PT ;  /* 0x0000000406007c0c */ /* 0x010fe2000bf44270 */
[----:B------:R-:W-:Y:S01]  /*1b10*/  VIADD R6, R32, 0xfffff200 ;  /* 0xfffff20020067836 */ /* 0x000fe20000000000 */
[----:B------:R-:W-:-:S02]  /*1b20*/  IADD3 R25, P0, P1, R25, R4, R5 ;  /* 0x0000000419197210 */ /* 0x000fc4000791e005 */
[----:B-----5:R-:W-:Y:S02]  /*1b30*/  ISETP.GT.AND P3, PT, R7, UR4, PT ;  /* 0x0000000407007c0c */ /* 0x020fe4000bf64270 */
[----:B------:R-:W-:Y:S02]  /*1b40*/  IADD3.X R27, PT, PT, RZ, RZ, RZ, P0, P1 ;  /* 0x000000ffff1b7210 */ /* 0x000fe400007e24ff */
[----:B------:R-:W-:Y:S02]  /*1b50*/  ISETP.GE.U32.AND P0, PT, R6, 0xe00, PT ;  /* 0x00000e000600780c */ /* 0x000fe40003f06070 */
[----:B------:R-:W-:Y:S02]  /*1b60*/  SEL R5, RZ, 0x1, !P2 ;  /* 0x00000001ff057807 */ /* 0x000fe40005000000 */
[----:B------:R-:W-:Y:S02]  /*1b70*/  SEL R4, RZ, 0x1, !P3 ;  /* 0x00000001ff047807 */ /* 0x000fe40005800000 */
[----:B------:R-:W-:-:S02]  /*1b80*/  ISETP.GT.AND P4, PT, R8, UR4, PT ;  /* 0x0000000408007c0c */ /* 0x000fc4000bf84270 */
[----:B------:R-:W-:Y:S02]  /*1b90*/  ISETP.GT.AND P5, PT, R9, UR4, PT ;  /* 0x0000000409007c0c */ /* 0x000fe4000bfa4270 */
[----:B------:R-:W-:Y:S02]  /*1ba0*/  IADD3 R25, P2, P3, R4, R25, R5 ;  /* 0x0000001904197210 */ /* 0x000fe40007b5e005 */
[----:B------:R-:W-:Y:S02]  /*1bb0*/  SEL R5, RZ, 0x1, !P4 ;  /* 0x00000001ff057807 */ /* 0x000fe40006000000 */
[----:B------:R-:W-:Y:S02]  /*1bc0*/  SEL R4, RZ, 0x1, !P5 ;  /* 0x00000001ff047807 */ /* 0x000fe40006800000 */
[----:B------:R-:W-:Y:S02]  /*1bd0*/  IADD3.X R27, PT, PT, RZ, R27, RZ, P2, P3 ;  /* 0x0000001bff1b7210 */ /* 0x000fe400017e64ff */
[----:B------:R-:W-:-:S04]  /*1be0*/  IADD3 R25, P1, P4, R4, R25, R5 ;  /* 0x0000001904197210 */ /* 0x000fc80007c3e005 */
[----:B------:R-:W-:Y:S01]  /*1bf0*/  IADD3.X R27, PT, PT, RZ, R27, RZ, P1, P4 ;  /* 0x0000001bff1b7210 */ /* 0x000fe20000fe84ff */
[----:B------:R-:W-:Y:S08]  /*1c00*/  @!P0 BRA `(.L_x_167) ;  /* 0x0000000000a08947 */ /* 0x000ff00003800000 */
[----:B------:R-:W0:Y:S01]  /*1c10*/  LDC R32, c[0x0][0x398] ;  /* 0x0000e600ff207b82 */ /* 0x000e220000000800 */
[----:B------:R-:W-:Y:S01]  /*1c20*/  IMAD.MOV.U32 R17, RZ, RZ, 0xe00 ;  /* 0x00000e00ff117424 */ /* 0x000fe200078e00ff */
[----:B------:R-:W1:Y:S01]  /*1c30*/  LDCU UR4, c[0x0][0x38c] ;  /* 0x00007180ff0477ac */ /* 0x000e620008000800 */
[----:B------:R-:W-:-:S05]  /*1c40*/  NOP ;  /* 0x0000000000007918 */ /* 0x000fca0000000000 */
.L_x_169:
[----:B------:R-:W-:-:S05]  /*1c50*/  IMAD.WIDE.U32 R4, R17, 0x4, R2 ;  /* 0x0000000411047825 */ /* 0x000fca00078e0002 */
[----:B------:R-:W1:Y:S04]  /*1c60*/  LDG.E R13, desc[UR6][R4.64] ;  /* 0x00000006040d7981 */ /* 0x000e68000c1e1900 */
[----:B------:R-:W2:Y:S04]  /*1c70*/  LDG.E R7, desc[UR6][R4.64+0x800] ;  /* 0x0008000604077981 */ /* 0x000ea8000c1e1900 */
[----:B------:R-:W3:Y:S04]  /*1c80*/  LDG.E R8, desc[UR6][R4.64+0x1000] ;  /* 0x0010000604087981 */ /* 0x000ee8000c1e1900 */
[----:B------:R-:W4:Y:S04]  /*1c90*/  LDG.E R9, desc[UR6][R4.64+0x1800] ;  /* 0x0018000604097981 */ /* 0x000f28000c1e1900 */
[----:B------:R-:W5:Y:S04]  /*1ca0*/  LDG.E R10, desc[UR6][R4.64+0x2000] ;  /* 0x00200006040a7981 */ /* 0x000f68000c1e1900 */
[----:B------:R-:W5:Y:S04]  /*1cb0*/  LDG.E R11, desc[UR6][R4.64+0x2800] ;  /* 0x00280006040b7981 */ /* 0x000f68000c1e1900 */
[----:B------:R0:W5:Y:S01]  /*1cc0*/  LDG.E R12, desc[UR6][R4.64+0x3000] ;  /* 0x00300006040c7981 */ /* 0x000162000c1e1900 */
        /* <DEDUP_REMOVED lines=14> */
[----:B------:R-:W-:Y:S02]  /*1db0*/  IADD3.X R27, PT, PT, RZ, R27, RZ, P0, P1 ;  /* 0x0000001bff1b7210 */ /* 0x000fe400007e24ff */
[----:B------:R-:W-:Y:S01]  /*1dc0*/  IADD3 R25, P5, P4, R4, R25, R5 ;  /* 0x0000001904197210 */ /* 0x000fe20007cbe005 */
[----:B------:R-:W-:Y:S01]  /*1dd0*/  IMAD.IADD R5, R32, 0x1, -R17 ;  /* 0x0000000120057824 */ /* 0x000fe200078e0a11 */
[----:B------:R-:W-:Y:S02]  /*1de0*/  ISETP.GT.AND P6, PT, R12, UR4, PT ;  /* 0x000000040c007c0c */ /* 0x000fe4000bfc4270 */
[----:B------:R-:W-:Y:S02]  /*1df0*/  IADD3.X R27, PT, PT, RZ, R27, RZ, P2, P3 ;  /* 0x0000001bff1b7210 */ /* 0x000fe400017e64ff */
[----:B------:R-:W-:-:S02]  /*1e00*/  ISETP.GE.U32.AND P0, PT, R5, 0xe00, PT ;  /* 0x00000e000500780c */ /* 0x000fc40003f06070 */
[----:B------:R-:W-:Y:S02]  /*1e10*/  SEL R4, RZ, 0x1, !P6 ;  /* 0x00000001ff047807 */ /* 0x000fe40007000000 */
[----:B------:R-:W-:Y:S02]  /*1e20*/  IADD3.X R27, PT, PT, RZ, R27, RZ, P5, P4 ;  /* 0x0000001bff1b7210 */ /* 0x000fe40002fe84ff */
[----:B------:R-:W-:-:S05]  /*1e30*/  IADD3 R25, P1, PT, R25, R4, RZ ;  /* 0x0000000419197210 */ /* 0x000fca0007f3e0ff */
[----:B------:R-:W-:Y:S02]  /*1e40*/  IMAD.X R27, RZ, RZ, R27, P1 ;  /* 0x000000ffff1b7224 */ /* 0x000fe400008e061b */
[----:B------:R-:W-:Y:S06]  /*1e50*/  @!P0 BRA `(.L_x_168) ;  /* 0x0000000c009c8947 */ /* 0x000fec0003800000 */
[----:B------:R-:W-:-:S05]  /*1e60*/  VIADD R17, R17, 0xe00 ;  /* 0x00000e0011117836 */ /* 0x000fca0000000000 */
[----:B------:R-:W-:-:S13]  /*1e70*/  ISETP.GT.U32.AND P0, PT, R17, R6, PT ;  /* 0x000000061100720c */ /* 0x000fda0003f04070 */
[----:B------:R-:W-:Y:S05]  /*1e80*/  @!P0 BRA `(.L_x_169) ;  /* 0xfffffffc00708947 */ /* 0x000fea000383ffff */
.L_x_167:
[----:B------:R-:W-:Y:S01]  /*1e90*/  IMAD.IADD R3, R32, 0x1, -R17 ;  /* 0x0000000120037824 */ /* 0x000fe200078e0a11 */
[----:B------:R-:W-:Y:S04]  /*1ea0*/  BSSY.RECONVERGENT B1, `(.L_x_168) ;  /* 0x00000e2000017945 */ /* 0x000fe80003800200 */
[----:B------:R-:W-:-:S04]  /*1eb0*/  ISETP.GE.AND P0, PT, R0, R3, PT ;  /* 0x000000030000720c */ /* 0x000fc80003f06270 */
[----:B------:R-:W-:-:S13]  /*1ec0*/  ISETP.GE.U32.OR P0, PT, R17, R32, P0 ;  /* 0x000000201100720c */ /* 0x000fda0000706470 */
[----:B------:R-:W-:Y:S05]  /*1ed0*/  @P0 BRA `(.L_x_170) ;  /* 0x0000000c00780947 */ /* 0x000fea0003800000 */
[----:B------:R-:W-:Y:S01]  /*1ee0*/  LOP3.LUT R2, RZ, R0, RZ, 0x33, !PT ;  /* 0x00000000ff027212 */ /* 0x000fe200078e33ff */
[----:B------:R-:W-:Y:S01]  /*1ef0*/  BSSY.RECONVERGENT B2, `(.L_x_171) ;  /* 0x0000073000027945 */ /* 0x000fe20003800200 */
[----:B------:R-:W-:Y:S02]  /*1f00*/  IMAD.MOV.U32 R20, RZ, RZ, R0 ;  /* 0x000000ffff147224 */ /* 0x000fe400078e0000 */
[----:B------:R-:W-:-:S04]  /*1f10*/  IADD3 R2, PT, PT, -R17, R32, R2 ;  /* 0x0000002011027210 */ /* 0x000fc80007ffe102 */
[C---:B------:R-:W-:Y:S02]  /*1f20*/  ISETP.GE.U32.AND P0, PT, R2.reuse, 0x1e00, PT ;  /* 0x00001e000200780c */ /* 0x040fe40003f06070 */
[----:B------:R-:W-:-:S04]  /*1f30*/  LEA.HI R19, R2, 0x1, RZ, 0x17 ;  /* 0x0000000102137811 */ /* 0x000fc800078fb8ff */
[----:B------:R-:W-:-:S07]  /*1f40*/  LOP3.LUT R32, R19, 0xf, RZ, 0xc0, !PT ;  /* 0x0000000f13207812 */ /* 0x000fce00078ec0ff */
[----:B------:R-:W-:Y:S05]  /*1f50*/  @!P0 BRA `(.L_x_172) ;  /* 0x0000000400b08947 */ /* 0x000fea0003800000 */
[----:B------:R-:W0:Y:S01]  /*1f60*/  LDC.64 R2, c[0x0][0x380] ;  /* 0x0000e000ff027b82 */ /* 0x000e220000000a00 */
[----:B------:R-:W-:Y:S01]  /*1f70*/  LOP3.LUT R16, R19, 0xfffff0, RZ, 0xc0, !PT ;  /* 0x00fffff013107812 */ /* 0x000fe200078ec0ff */
[----:B------:R-:W-:Y:S01]  /*1f80*/  BSSY.RECONVERGENT B3, `(.L_x_173) ;  /* 0x0000068000037945 */ /* 0x000fe20003800200 */
[C---:B------:R-:W-:Y:S01]  /*1f90*/  LOP3.LUT R20, R0.reuse, 0x1000, RZ, 0xfc, !PT ;  /* 0x0000100000147812 */ /* 0x040fe200078efcff */
[----:B------:R-:W-:Y:S02]  /*1fa0*/  IMAD.IADD R21, R0, 0x1, R17 ;  /* 0x0000000100157824 */ /* 0x000fe400078e0211 */
[----:B------:R-:W-:-:S07]  /*1fb0*/  IMAD.MOV R16, RZ, RZ, -R16 ;  /* 0x000000ffff107224 */ /* 0x000fce00078e0a10 */
.L_x_174:
[C---:B------:R-:W-:Y:S02]  /*1fc0*/  VIADD R13, R21.reuse, 0x200 ;  /* 0x00000200150d7836 */ /* 0x040fe40000000000 */
[----:B0-----:R-:W-:-:S04]  /*1fd0*/  IMAD.WIDE.U32 R8, R21, 0x4, R2 ;  /* 0x0000000415087825 */ /* 0x001fc800078e0002 */
[----:B------:R-:W-:Y:S01]  /*1fe0*/  IMAD.WIDE.U32 R12, R13, 0x4, R2 ;  /* 0x000000040d0c7825 */ /* 0x000fe200078e0002 */
[----:B------:R0:W2:Y:S03]  /*1ff0*/  LDG.E R24, desc[UR6][R8.64] ;  /* 0x0000000608187981 */ /* 0x0000a6000c1e1900 */
[C---:B------:R-:W-:Y:S01]  /*2000*/  VIADD R15, R21.reuse, 0x400 ;  /* 0x00000400150f7836 */ /* 0x040fe20000000000 */
[----:B------:R1:W3:Y:S01]  /*2010*/  LDG.E R23, desc[UR6][R12.64] ;  /* 0x000000060c177981 */ /* 0x0002e2000c1e1900 */
[C---:B------:R-:W-:Y:S02]  /*2020*/  VIADD R31, R21.reuse, 0x600 ;  /* 0x00000600151f7836 */ /* 0x040fe40000000000 */
[C---:B------:R-:W-:Y:S02]  /*2030*/  VIADD R5, R21.reuse, 0xa00 ;  /* 0x00000a0015057836 */ /* 0x040fe40000000000 */
[----:B0-----:R-:W-:-:S02]  /*2040*/  VIADD R9, R21, 0xe00 ;  /* 0x00000e0015097836 */ /* 0x001fc40000000000 */
[----:B------:R-:W-:-:S04]  /*2050*/  IMAD.WIDE.U32 R14, R15, 0x4, R2 ;  /* 0x000000040f0e7825 */ /* 0x000fc800078e0002 */
[--C-:B------:R-:W-:Y:S01]  /*2060*/  IMAD.WIDE.U32 R30, R31, 0x4, R2.reuse ;  /* 0x000000041f1e7825 */ /* 0x100fe200078e0002 */
[----:B------:R0:W4:Y:S03]  /*2070*/  LDG.E R26, desc[UR6][R14.64] ;  /* 0x000000060e1a7981 */ /* 0x000126000c1e1900 */
[----:B------:R-:W-:Y:S01]  /*2080*/  VIADD R7, R21, 0x800 ;  /* 0x0000080015077836 */ /* 0x000fe20000000000 */
[----:B------:R5:W4:Y:S01]  /*2090*/  LDG.E R22, desc[UR6][R30.64] ;  /* 0x000000061e167981 */ /* 0x000b22000c1e1900 */
[----:B------:R-:W-:-:S04]  /*20a0*/  IMAD.WIDE.U32 R4, R5, 0x4, R2 ;  /* 0x0000000405047825 */ /* 0x000fc800078e0002 */
[--C-:B-1----:R-:W-:Y:S01]  /*20b0*/  IMAD.WIDE.U32 R12, R9, 0x4, R2.reuse ;  /* 0x00000004090c7825 */ /* 0x102fe200078e0002 */
[----:B------:R1:W4:Y:S03]  /*20c0*/  LDG.E R28, desc[UR6][R4.64] ;  /* 0x00000006041c7981 */ /* 0x000326000c1e1900 */
[C---:B------:R-:W-:Y:S01]  /*20d0*/  VIADD R9, R21.reuse, 0x1000 ;  /* 0x0000100015097836 */ /* 0x040fe20000000000 */
[----:B------:R-:W4:Y:S01]  /*20e0*/  LDG.E R33, desc[UR6][R12.64] ;  /* 0x000000060c217981 */ /* 0x000f22000c1e1900 */
[----:B------:R-:W-:Y:S02]  /*20f0*/  VIADD R11, R21, 0xc00 ;  /* 0x00000c00150b7836 */ /* 0x000fe40000000000 */
[----:B------:R-:W-:-:S04]  /*2100*/  IMAD.WIDE.U32 R6, R7, 0x4, R2 ;  /* 0x0000000407067825 */ /* 0x000fc800078e0002 */
[--C-:B0-----:R-:W-:Y:S01]  /*2110*/  IMAD.WIDE.U32 R14, R9, 0x4, R2.reuse ;  /* 0x00000004090e7825 */ /* 0x101fe200078e0002 */
[----:B------:R0:W4:Y:S03]  /*2120*/  LDG.E R18, desc[UR6][R6.64] ;  /* 0x0000000606127981 */ /* 0x000126000c1e1900 */
[----:B------:R-:W-:Y:S01]  /*2130*/  IMAD.WIDE.U32 R10, R11, 0x4, R2 ;  /* 0x000000040b0a7825 */ /* 0x000fe200078e0002 */
[----:B------:R-:W4:Y:S03]  /*2140*/  LDG.E R34, desc[UR6][R14.64] ;  /* 0x000000060e227981 */ /* 0x000f26000c1e1900 */
[C---:B------:R-:W-:Y:S01]  /*2150*/  VIADD R9, R21.reuse, 0x1200 ;  /* 0x0000120015097836 */ /* 0x040fe20000000000 */
[----:B------:R0:W4:Y:S01]  /*2160*/  LDG.E R29, desc[UR6][R10.64] ;  /* 0x000000060a1d7981 */ /* 0x000122000c1e1900 */
[----:B-----5:R-:W-:-:S02]  /*2170*/  VIADD R31, R21, 0x1400 ;  /* 0x00001400151f7836 */ /* 0x020fc40000000000 */
[----:B------:R-:W-:Y:S02]  /*2180*/  VIADD R35, R21, 0x1600 ;  /* 0x0000160015237836 */ /* 0x000fe40000000000 */
[----:B-1----:R-:W-:-:S04]  /*2190*/  IMAD.WIDE.U32 R4, R9, 0x4, R2 ;  /* 0x0000000409047825 */ /* 0x002fc800078e0002 */
[----:B------:R-:W-:Y:S02]  /*21a0*/  VIADD R37, R21, 0x1800 ;  /* 0x0000180015257836 */ /* 0x000fe40000000000 */
[--C-:B0-----:R-:W-:Y:S01]  /*21b0*/  IMAD.WIDE.U32 R6, R31, 0x4, R2.reuse ;  /* 0x000000041f067825 */ /* 0x101fe200078e0002 */
[----:B------:R0:W5:Y:S03]  /*21c0*/  LDG.E R4, desc[UR6][R4.64] ;  /* 0x0000000604047981 */ /* 0x000166000c1e1900 */
[----:B------:R-:W-:Y:S02]  /*21d0*/  IMAD.WIDE.U32 R8, R35, 0x4, R2 ;  /* 0x0000000423087825 */ /* 0x000fe400078e0002 */
[----:B------:R1:W5:Y:S02]  /*21e0*/  LDG.E R6, desc[UR6][R6.64] ;  /* 0x0000000606067981 */ /* 0x000364000c1e1900 */
[----:B------:R-:W-:-:S02]  /*21f0*/  VIADD R31, R21, 0x1a00 ;  /* 0x00001a00151f7836 */ /* 0x000fc40000000000 */
[--C-:B------:R-:W-:Y:S01]  /*2200*/  IMAD.WIDE.U32 R10, R37, 0x4, R2.reuse ;  /* 0x00000004250a7825 */ /* 0x100fe200078e0002 */
[----:B------:R1:W5:Y:S03]  /*2210*/  LDG.E R8, desc[UR6][R8.64] ;  /* 0x0000000608087981 */ /* 0x000366000c1e1900 */
[--C-:B------:R-:W-:Y:S02]  /*2220*/  IMAD.WIDE.U32 R30, R31, 0x4, R2.reuse ;  /* 0x000000041f1e7825 */ /* 0x100fe400078e0002 */
[----:B------:R-:W5:Y:S02]  /*2230*/  LDG.E R10, desc[UR6][R10.64] ;  /* 0x000000060a0a7981 */ /* 0x000f64000c1e1900 */
[----:B------:R-:W-:Y:S02]  /*2240*/  VIADD R13, R21, 0x1c00 ;  /* 0x00001c00150d7836 */ /* 0x000fe40000000000 */
[----:B------:R-:W5:Y:S02]  /*2250*/  LDG.E R30, desc[UR6][R30.64] ;  /* 0x000000061e1e7981 */ /* 0x000f64000c1e1900 */
[----:B------:R-:W-:-:S04]  /*2260*/  IMAD.WIDE.U32 R12, R13, 0x4, R2 ;  /* 0x000000040d0c7825 */ /* 0x000fc800078e0002 */
[----:B------:R-:W-:Y:S02]  /*2270*/  VIADD R15, R21, 0x1e00 ;  /* 0x00001e00150f7836 */ /* 0x000fe40000000000 */
[----:B------:R-:W5:Y:S02]  /*2280*/  LDG.E R12, desc[UR6][R12.64] ;  /* 0x000000060c0c7981 */ /* 0x000f64000c1e1900 */
[----:B------:R-:W-:-:S06]  /*2290*/  IMAD.WIDE.U32 R14, R15, 0x4, R2 ;  /* 0x000000040f0e7825 */ /* 0x000fcc00078e0002 */
[----:B------:R-:W5:Y:S01]  /*22a0*/  LDG.E R14, desc[UR6][R14.64] ;  /* 0x000000060e0e7981 */ /* 0x000f62000c1e1900 */
[----:B------:R-:W-:Y:S02]  /*22b0*/  VIADD R16, R16, 0x10 ;  /* 0x0000001010107836 */ /* 0x000fe40000000000 */
[----:B------:R-:W-:Y:S02]  /*22c0*/  VIADD R20, R20, 0x2000 ;  /* 0x0000200014147836 */ /* 0x000fe40000000000 */
[----:B------:R-:W-:Y:S01]  /*22d0*/  VIADD R21, R21, 0x2000 ;  /* 0x0000200015157836 */ /* 0x000fe20000000000 */
[----:B--2---:R-:W-:Y:S02]  /*22e0*/  ISETP.GT.AND P0, PT, R24, UR4, PT ;  /* 0x0000000418007c0c */ /* 0x004fe4000bf04270 */
[----:B---3--:R-:W-:Y:S02]  /*22f0*/  ISETP.GT.AND P1, PT, R23, UR4, PT ;  /* 0x0000000417007c0c */ /* 0x008fe4000bf24270 */
[----:B0-----:R-:W-:-:S02]  /*2300*/  SEL R5, RZ, 0x1, !P0 ;  /* 0x00000001ff057807 */ /* 0x001fc40004000000 */
[----:B------:R-:W-:-:S04]  /*2310*/  SEL R24, RZ, 0x1, !P1 ;  /* 0x00000001ff187807 */ /* 0x000fc80004800000 */
[----:B------:R-:W-:Y:S02]  /*2320*/  IADD3 R25, P3, P2, R24, R25, R5 ;  /* 0x0000001918197210 */ /* 0x000fe40007a7e005 */
[----:B----4-:R-:W-:Y:S02]  /*2330*/  ISETP.GT.AND P0, PT, R26, UR4, PT ;  /* 0x000000041a007c0c */ /* 0x010fe4000bf04270 */
[----:B------:R-:W-:Y:S02]  /*2340*/  ISETP.GT.AND P1, PT, R22, UR4, PT ;  /* 0x0000000416007c0c */ /* 0x000fe4000bf24270 */
[----:B------:R-:W-:Y:S02]  /*2350*/  SEL R22, RZ, 0x1, !P0 ;  /* 0x00000001ff167807 */ /* 0x000fe40004000000 */
[----:B------:R-:W-:Y:S02]  /*2360*/  ISETP.GT.AND P5, PT, R28, UR4, PT ;  /* 0x000000041c007c0c */ /* 0x000fe4000bfa4270 */
[----:B-1----:R-:W-:-:S02]  /*2370*/  SEL R7, RZ, 0x1, !P1 ;  /* 0x00000001ff077807 */ /* 0x002fc40004800000 */
[----:B------:R-:W-:Y:S02]  /*2380*/  SEL R5, RZ, 0x1, !P5 ;  /* 0x00000001ff057807 */ /* 0x000fe40006800000 */
[----:B------:R-:W-:Y:S02]  /*2390*/  ISETP.GT.AND P5, PT, R33, UR4, PT ;  /* 0x0000000421007c0c */ /* 0x000fe4000bfa4270 */
[----:B------:R-:W-:Y:S02]  /*23a0*/  IADD3 R7, P4, P6, R7, R25, R22 ;  /* 0x0000001907077210 */ /* 0x000fe40007e9e016 */
[----:B------:R-:W-:Y:S02]  /*23b0*/  ISETP.GT.AND P1, PT, R18, UR4, PT ;  /* 0x0000000412007c0c */ /* 0x000fe4000bf24270 */
[----:B------:R-:W-:Y:S02]  /*23c0*/  IADD3.X R27, PT, PT, RZ, R27, RZ, P3, P2 ;  /* 0x0000001bff1b7210 */ /* 0x000fe40001fe44ff */
[----:B------:R-:W-:-:S02]  /*23d0*/  SEL R22, RZ, 0x1, !P1 ;  /* 0x00000001ff167807 */ /* 0x000fc40004800000 */
[----:B------:R-:W-:Y:S02]  /*23e0*/  SEL R9, RZ, 0x1, !P5 ;  /* 0x00000001ff097807 */ /* 0x000fe40006800000 */
[----:B------:R-:W-:Y:S02]  /*23f0*/  ISETP.GT.AND P0, PT, R29, UR4, PT ;  /* 0x000000041d007c0c */ /* 0x000fe4000bf04270 */
[----:B------:R-:W-:Y:S02]  /*2400*/  ISETP.GT.AND P5, PT, R34, UR4, PT ;  /* 0x0000000422007c0c */ /* 0x000fe4000bfa4270 */
[----:B------:R-:W-:Y:S02]  /*2410*/  SEL R18, RZ, 0x1, !P0 ;  /* 0x00000001ff127807 */ /* 0x000fe40004000000 */
[----:B------:R-:W-:Y:S02]  /*2420*/  IADD3.X R27, PT, PT, RZ, R27, RZ, P4, P6 ;  /* 0x0000001bff1b7210 */ /* 0x000fe400027ec4ff */
[----:B------:R-:W-:-:S02]  /*2430*/  IADD3 R5, P1, P0, R5, R7, R22 ;  /* 0x0000000705057210 */ /* 0x000fc4000783e016 */
[----:B-----5:R-:W-:Y:S02]  /*2440*/  ISETP.GT.AND P6, PT, R4, UR4, PT ;  /* 0x0000000404007c0c */ /* 0x020fe4000bfc4270 */
[----:B------:R-:W-:Y:S02]  /*2450*/  SEL R4, RZ, 0x1, !P5 ;  /* 0x00000001ff047807 */ /* 0x000fe40006800000 */
[----:B------:R-:W-:Y:S02]  /*2460*/  IADD3 R9, P3, P2, R9, R5, R18 ;  /* 0x0000000509097210 */ /* 0x000fe40007a7e012 */
[----:B------:R-:W-:Y:S02]  /*2470*/  ISETP.GT.AND P4, PT, R6, UR4, PT ;  /* 0x0000000406007c0c */ /* 0x000fe4000bf84270 */
[----:B------:R-:W-:Y:S02]  /*2480*/  SEL R7, RZ, 0x1, !P6 ;  /* 0x00000001ff077807 */ /* 0x000fe40007000000 */
[----:B------:R-:W-:-:S02]  /*2490*/  ISETP.GT.AND P5, PT, R8, UR4, PT ;  /* 0x0000000408007c0c */ /* 0x000fc4000bfa4270 */
[----:B------:R-:W-:Y:S02]  /*24a0*/  SEL R5, RZ, 0x1, !P4 ;  /* 0x00000001ff057807 */ /* 0x000fe40006000000 */
[----:B------:R-:W-:Y:S02]  /*24b0*/  SEL R6, RZ, 0x1, !P5 ;  /* 0x00000001ff067807 */ /* 0x000fe40006800000 */
[----:B------:R-:W-:Y:S02]  /*24c0*/  ISETP.GT.AND P6, PT, R10, UR4, PT ;  /* 0x000000040a007c0c */ /* 0x000fe4000bfc4270 */
[----:B------:R-:W-:Y:S02]  /*24d0*/  IADD3 R7, P4, P5, R7, R9, R4 ;  /* 0x0000000907077210 */ /* 0x000fe40007d9e004 */
[----:B------:R-:W-:Y:S02]  /*24e0*/  IADD3.X R27, PT, PT, RZ, R27, RZ, P1, P0 ;  /* 0x0000001bff1b7210 */ /* 0x000fe40000fe04ff */
[----:B------:R-:W-:-:S02]  /*24f0*/  ISETP.GT.AND P0, PT, R30, UR4, PT ;  /* 0x000000041e007c0c */ /* 0x000fc4000bf04270 */
[----:B------:R-:W-:Y:S02]  /*2500*/  SEL R4, RZ, 0x1, !P6 ;  /* 0x00000001ff047807 */ /* 0x000fe40007000000 */
[----:B------:R-:W-:Y:S02]  /*2510*/  IADD3 R6, P1, P6, R6, R7, R5 ;  /* 0x0000000706067210 */ /* 0x000fe40007e3e005 */
[----:B------:R-:W-:Y:S02]  /*2520*/  IADD3.X R27, PT, PT, RZ, R27, RZ, P3, P2 ;  /* 0x0000001bff1b7210 */ /* 0x000fe40001fe44ff */
[----:B------:R-:W-:Y:S02]  /*2530*/  SEL R5, RZ, 0x1, !P0 ;  /* 0x00000001ff057807 */ /* 0x000fe40004000000 */
[----:B------:R-:W-:Y:S02]  /*2540*/  ISETP.GT.AND P0, PT, R12, UR4, PT ;  /* 0x000000040c007c0c */ /* 0x000fe4000bf04270 */
[----:B------:R-:W-:-:S02]  /*2550*/  IADD3.X R27, PT, PT, RZ, R27, RZ, P4, P5 ;  /* 0x0000001bff1b7210 */ /* 0x000fc400027ea4ff */
[----:B------:R-:W-:Y:S02]  /*2560*/  IADD3 R5, P3, P4, R5, R6, R4 ;  /* 0x0000000605057210 */ /* 0x000fe40007c7e004 */
[----:B------:R-:W-:Y:S02]  /*2570*/  SEL R4, RZ, 0x1, !P0 ;  /* 0x00000001ff047807 */ /* 0x000fe40004000000 */
[----:B------:R-:W-:Y:S02]  /*2580*/  ISETP.NE.AND P0, PT, R16, RZ, PT ;  /* 0x000000ff1000720c */ /* 0x000fe40003f05270 */
[----:B------:R-:W-:Y:S02]  /*2590*/  ISETP.GT.AND P2, PT, R14, UR4, PT ;  /* 0x000000040e007c0c */ /* 0x000fe4000bf44270 */
[----:B------:R-:W-:Y:S02]  /*25a0*/  IADD3.X R27, PT, PT, RZ, R27, RZ, P1, P6 ;  /* 0x0000001bff1b7210 */ /* 0x000fe40000fec4ff */
[----:B------:R-:W-:-:S02]  /*25b0*/  SEL R25, RZ, 0x1, !P2 ;  /* 0x00000001ff197807 */ /* 0x000fc40005000000 */
[----:B------:R-:W-:Y:S02]  /*25c0*/  IADD3.X R27, PT, PT, RZ, R27, RZ, P3, P4 ;  /* 0x0000001bff1b7210 */ /* 0x000fe40001fe84ff */
[----:B------:R-:W-:-:S04]  /*25d0*/  IADD3 R25, P1, P2, R25, R5, R4 ;  /* 0x0000000519197210 */ /* 0x000fc80007a3e004 */
[----:B------:R-:W-:Y:S01]  /*25e0*/  IADD3.X R27, PT, PT, RZ, R27, RZ, P1, P2 ;  /* 0x0000001bff1b7210 */ /* 0x000fe20000fe44ff */
[----:B------:R-:W-:Y:S08]  /*25f0*/  @P0 BRA `(.L_x_174) ;  /* 0xfffffff800700947 */ /* 0x000ff0000383ffff */
[----:B------:R-:W-:Y:S05]  /*2600*/  BSYNC.RECONVERGENT B3 ;  /* 0x0000000000037941 */ /* 0x000fea0003800200 */
.L_x_173:
[----:B------:R-:W-:-:S07]  /*2610*/  VIADD R20, R20, 0xfffff000 ;  /* 0xfffff00014147836 */ /* 0x000fce0000000000 */
.L_x_172:
[----:B------:R-:W-:Y:S05]  /*2620*/  BSYNC.RECONVERGENT B2 ;  /* 0x0000000000027941 */ /* 0x000fea0003800200 */
.L_x_171:
        /* <DEDUP_REMOVED lines=14> */
[----:B0-----:R-:W-:-:S04]  /*2710*/  IMAD.WIDE.U32 R4, R21, 0x4, R2 ;  /* 0x0000000415047825 */ /* 0x001fc800078e0002 */
[--C-:B------:R-:W-:Y:S02]  /*2720*/  IMAD.WIDE.U32 R6, R7, 0x4, R2.reuse ;  /* 0x0000000407067825 */ /* 0x100fe400078e0002 */
[----:B------:R-:W2:Y:S02]  /*2730*/  LDG.E R4, desc[UR6][R4.64] ;  /* 0x0000000604047981 */ /* 0x000ea4000c1e1900 */
[--C-:B------:R-:W-:Y:S02]  /*2740*/  IMAD.WIDE.U32 R8, R9, 0x4, R2.reuse ;  /* 0x0000000409087825 */ /* 0x100fe400078e0002 */
[----:B------:R0:W3:Y:S02]  /*2750*/  LDG.E R16, desc[UR6][R6.64] ;  /* 0x0000000606107981 */ /* 0x0000e4000c1e1900 */
[--C-:B------:R-:W-:Y:S02]  /*2760*/  IMAD.WIDE.U32 R10, R11, 0x4, R2.reuse ;  /* 0x000000040b0a7825 */ /* 0x100fe400078e0002 */
[----:B------:R-:W4:Y:S02]  /*2770*/  LDG.E R8, desc[UR6][R8.64] ;  /* 0x0000000608087981 */ /* 0x000f24000c1e1900 */
[----:B------:R-:W-:-:S02]  /*2780*/  IMAD.WIDE.U32 R12, R13, 0x4, R2 ;  /* 0x000000040d0c7825 */ /* 0x000fc400078e0002 */
[----:B------:R-:W5:Y:S02]  /*2790*/  LDG.E R10, desc[UR6][R10.64] ;  /* 0x000000060a0a7981 */ /* 0x000f64000c1e1900 */
[--C-:B------:R-:W-:Y:S02]  /*27a0*/  IMAD.WIDE.U32 R14, R15, 0x4, R2.reuse ;  /* 0x000000040f0e7825 */ /* 0x100fe400078e0002 */
[----:B------:R-:W5:Y:S02]  /*27b0*/  LDG.E R12, desc[UR6][R12.64] ;  /* 0x000000060c0c7981 */ /* 0x000f64000c1e1900 */
[C---:B------:R-:W-:Y:S02]  /*27c0*/  VIADD R23, R21.reuse, 0xc00 ;  /* 0x00000c0015177836 */ /* 0x040fe40000000000 */
[----:B------:R-:W-:Y:S01]  /*27d0*/  VIADD R21, R21, 0xe00 ;  /* 0x00000e0015157836 */ /* 0x000fe20000000000 */
[----:B------:R-:W5:Y:S01]  /*27e0*/  LDG.E R14, desc[UR6][R14.64] ;  /* 0x000000060e0e7981 */ /* 0x000f62000c1e1900 */
[----:B0-----:R-:W-:-:S04]  /*27f0*/  IMAD.WIDE.U32 R6, R23, 0x4, R2 ;  /* 0x0000000417067825 */ /* 0x001fc800078e0002 */
[----:B------:R-:W-:Y:S02]  /*2800*/  IMAD.WIDE.U32 R2, R21, 0x4, R2 ;  /* 0x0000000415027825 */ /* 0x000fe400078e0002 */
[----:B------:R-:W5:Y:S04]  /*2810*/  LDG.E R6, desc[UR6][R6.64] ;  /* 0x0000000606067981 */ /* 0x000f68000c1e1900 */
[----:B------:R0:W5:Y:S01]  /*2820*/  LDG.E R2, desc[UR6][R2.64] ;  /* 0x0000000602027981 */ /* 0x000162000c1e1900 */
[----:B------:R-:W-:Y:S01]  /*2830*/  VIADD R20, R20, 0x1000 ;  /* 0x0000100014147836 */ /* 0x000fe20000000000 */
[----:B--2---:R-:W-:Y:S02]  /*2840*/  ISETP.GT.AND P1, PT, R4, UR4, PT ;  /* 0x0000000404007c0c */ /* 0x004fe4000bf24270 */
[----:B---3--:R-:W-:-:S02]  /*2850*/  ISETP.GT.AND P2, PT, R16, UR4, PT ;  /* 0x0000000410007c0c */ /* 0x008fc4000bf44270 */
[----:B------:R-:W-:Y:S02]  /*2860*/  SEL R5, RZ, 0x1, !P1 ;  /* 0x00000001ff057807 */ /* 0x000fe40004800000 */
[----:B------:R-:W-:Y:S02]  /*2870*/  SEL R4, RZ, 0x1, !P2 ;  /* 0x00000001ff047807 */ /* 0x000fe40005000000 */
[----:B----4-:R-:W-:Y:S02]  /*2880*/  ISETP.GT.AND P1, PT, R8, UR4, PT ;  /* 0x0000000408007c0c */ /* 0x010fe4000bf24270 */
[----:B-----5:R-:W-:Y:S02]  /*2890*/  ISETP.GT.AND P2, PT, R10, UR4, PT ;  /* 0x000000040a007c0c */ /* 0x020fe4000bf44270 */
[----:B------:R-:W-:Y:S02]  /*28a0*/  IADD3 R25, P5, P6, R4, R25, R5 ;  /* 0x0000001904197210 */ /* 0x000fe40007ebe005 */
[----:B------:R-:W-:-:S02]  /*28b0*/  SEL R4, RZ, 0x1, !P1 ;  /* 0x00000001ff047807 */ /* 0x000fc40004800000 */
[----:B------:R-:W-:Y:S02]  /*28c0*/  SEL R5, RZ, 0x1, !P2 ;  /* 0x00000001ff057807 */ /* 0x000fe40005000000 */
[----:B------:R-:W-:Y:S02]  /*28d0*/  ISETP.GT.AND P3, PT, R12, UR4, PT ;  /* 0x000000040c007c0c */ /* 0x000fe4000bf64270 */
[----:B------:R-:W-:Y:S02]  /*28e0*/  ISETP.GT.AND P4, PT, R14, UR4, PT ;  /* 0x000000040e007c0c */ /* 0x000fe4000bf84270 */
[----:B------:R-:W-:Y:S02]  /*28f0*/  IADD3 R5, P1, P2, R5, R25, R4 ;  /* 0x0000001905057210 */ /* 0x000fe40007a3e004 */
[----:B------:R-:W-:Y:S02]  /*2900*/  SEL R4, RZ, 0x1, !P3 ;  /* 0x00000001ff047807 */ /* 0x000fe40005800000 */
[----:B0-----:R-:W-:-:S02]  /*2910*/  SEL R3, RZ, 0x1, !P4 ;  /* 0x00000001ff037807 */ /* 0x001fc40006000000 */
[----:B------:R-:W-:Y:S02]  /*2920*/  ISETP.GT.AND P4, PT, R6, UR4, PT ;  /* 0x0000000406007c0c */ /* 0x000fe4000bf84270 */
[----:B------:R-:W-:Y:S02]  /*2930*/  ISETP.GT.AND P3, PT, R2, UR4, PT ;  /* 0x0000000402007c0c */ /* 0x000fe4000bf64270 */
[----:B------:R-:W-:Y:S02]  /*2940*/  IADD3.X R27, PT, PT, RZ, R27, RZ, P5, P6 ;  /* 0x0000001bff1b7210 */ /* 0x000fe40002fec4ff */
[----:B------:R-:W-:Y:S02]  /*2950*/  IADD3 R3, P5, P6, R3, R5, R4 ;  /* 0x0000000503037210 */ /* 0x000fe40007ebe004 */
[----:B------:R-:W-:Y:S02]  /*2960*/  SEL R2, RZ, 0x1, !P4 ;  /* 0x00000001ff027807 */ /* 0x000fe40006000000 */
[----:B------:R-:W-:-:S02]  /*2970*/  SEL R25, RZ, 0x1, !P3 ;  /* 0x00000001ff197807 */ /* 0x000fc40005800000 */
[----:B------:R-:W-:Y:S02]  /*2980*/  IADD3.X R27, PT, PT, RZ, R27, RZ, P1, P2 ;  /* 0x0000001bff1b7210 */ /* 0x000fe40000fe44ff */
[----:B------:R-:W-:Y:S02]  /*2990*/  IADD3 R25, P1, P2, R25, R3, R2 ;  /* 0x0000000319197210 */ /* 0x000fe40007a3e002 */
[----:B------:R-:W-:-:S04]  /*29a0*/  IADD3.X R27, PT, PT, RZ, R27, RZ, P5, P6 ;  /* 0x0000001bff1b7210 */ /* 0x000fc80002fec4ff */
[----:B------:R-:W-:-:S07]  /*29b0*/  IADD3.X R27, PT, PT, RZ, R27, RZ, P1, P2 ;  /* 0x0000001bff1b7210 */ /* 0x000fce0000fe44ff */
.L_x_176:
[----:B------:R-:W-:Y:S05]  /*29c0*/  BSYNC.RECONVERGENT B2 ;  /* 0x0000000000027941 */ /* 0x000fea0003800200 */
.L_x_175:
        /* <DEDUP_REMOVED lines=32> */
.L_x_178:
[----:B------:R-:W-:Y:S05]  /*2bd0*/  BSYNC.RECONVERGENT B2 ;  /* 0x0000000000027941 */ /* 0x000fea0003800200 */
.L_x_177:
[----:B------:R-:W-:Y:S05]  /*2be0*/  @!P0 BRA `(.L_x_170) ;  /* 0x0000000000348947 */ /* 0x000fea0003800000 */
[----:B------:R-:W0:Y:S01]  /*2bf0*/  LDC.64 R4, c[0x0][0x380] ;  /* 0x0000e000ff047b82 */ /* 0x000e220000000a00 */
[----:B------:R-:W-:Y:S02]  /*2c00*/  IMAD.IADD R17, R20, 0x1, R17 ;  /* 0x0000000114117824 */ /* 0x000fe400078e0211 */
[----:B------:R-:W-:-:S07]  /*2c10*/  IMAD.MOV R6, RZ, RZ, -R19 ;  /* 0x000000ffff067224 */ /* 0x000fce00078e0a13 */
.L_x_179:
        /* <DEDUP_REMOVED lines=10> */
.L_x_170:
[----:B------:R-:W-:Y:S05]  /*2cc0*/  BSYNC.RECONVERGENT B1 ;  /* 0x0000000000017941 */ /* 0x000fea0003800200 */
.L_x_168:
        /* <DEDUP_REMOVED lines=29> */
[----:B------:R-:W-:Y:S02]  /*2ea0*/  @!P2 MOV R7, 0x400 ;  /* 0x000004000007a802 */ /* 0x000fe40000000f00 */
[----:B-1----:R-:W-:Y:S01]  /*2eb0*/  SEL R3, R3, RZ, !P1 ;  /* 0x000000ff03037207 */ /* 0x002fe20004800000 */
[----:B------:R-:W0:Y:S01]  /*2ec0*/  SHFL.DOWN PT, R2, R5, 0x10, 0x1f ;  /* 0x0a001f0005027f89 */ /* 0x000e2200000e0000 */
[----:B------:R-:W-:Y:S02]  /*2ed0*/  ISETP.GT.AND P1, PT, R9, 0xf, PT ;  /* 0x0000000f0900780c */ /* 0x000fe40003f24270 */
[----:B--2---:R-:W-:Y:S01]  /*2ee0*/  @!P2 LEA R7, R8, R7, 0x18 ;  /* 0x000000070807a211 */ /* 0x004fe200078ec0ff */
[----:B------:R-:W-:Y:S01]  /*2ef0*/  IMAD.X R4, R3, 0x1, R6, P0 ;  /* 0x0000000103047824 */ /* 0x000fe200000e0606 */
[----:B------:R-:W-:-:S04]  /*2f00*/  @!P2 SHF.R.U32.HI R6, RZ, 0x2, R0 ;  /* 0x00000002ff06a819 */ /* 0x000fc80000011600 */
        /* <DEDUP_REMOVED lines=38> */
.L_x_166:
[----:B------:R-:W-:Y:S05]  /*3170*/  BSYNC.RECONVERGENT B0 ;  /* 0x0000000000007941 */ /* 0x000fea0003800200 */
.L_x_151:
[----:B------:R-:W-:Y:S05]  /*3180*/  @P0 EXIT ;  /* 0x000000000000094d */ /* 0x000fea0003800000 */
[----:B------:R-:W0:Y:S01]  /*3190*/  LDCU.64 UR4, c[0x0][0x3a0] ;  /* 0x00007400ff0477ac */ /* 0x000e220008000a00 */
[----:B------:R-:W3:Y:S01]  /*31a0*/  LDC.64 R4, c[0x0][0x390] ;  /* 0x0000e400ff047b82 */ /* 0x000ee20000000a00 */
[----:B012---:R-:W-:-:S04]  /*31b0*/  IADD3 R2, P0, PT, R2, UR4, RZ ;  /* 0x0000000402027c10 */ /* 0x007fc8000ff1e0ff */
[----:B------:R-:W-:-:S05]  /*31c0*/  IADD3.X R3, PT, PT, R3, UR5, RZ, P0, !PT ;  /* 0x0000000503037c10 */ /* 0x000fca00087fe4ff */
[----:B---3--:R-:W-:Y:S01]  /*31d0*/  STG.E.64 desc[UR6][R4.64], R2 ;  /* 0x0000000204007986 */ /* 0x008fe2000c101b06 */
[----:B------:R-:W-:Y:S05]  /*31e0*/  EXIT ;  /* 0x000000000000794d */ /* 0x000fea0003800000 */
.L_x_180:
        /* <DEDUP_REMOVED lines=9> */
.L_x_200:


//--------------------- .text._ZN3cub18CUB_300001_SM_10006detail8for_each13static_kernelINS2_12policy_hub_t12policy_500_tEmN6thrust24THRUST_300001_SM_1000_NS8cuda_cub20__uninitialized_fill7functorINS7_10device_ptrIiEEiEEEEvT0_T1_ --------------------------
	.section	.text._ZN3cub18CUB_300001_SM_10006detail8for_each13static_kernelINS2_12policy_hub_t12policy_500_tEmN6thrust24THRUST_300001_SM_1000_NS8cuda_cub20__uninitialized_fill7functorINS7_10device_ptrIiEEiEEEEvT0_T1_,"ax",@progbits
	.align	128
        .global         _ZN3cub18CUB_300001_SM_10006detail8for_each13static_kernelINS2_12policy_hub_t12policy_500_tEmN6thrust24THRUST_300001_SM_1000_NS8cuda_cub20__uninitialized_fill7functorINS7_10device_ptrIiEEiEEEEvT0_T1_
        .type           _ZN3cub18CUB_300001_SM_10006detail8for_each13static_kernelINS2_12policy_hub_t12policy_500_tEmN6thrust24THRUST_300001_SM_1000_NS8cuda_cub20__uninitialized_fill7functorINS7_10device_ptrIiEEiEEEEvT0_T1_,@function
        .size           _ZN3cub18CUB_300001_SM_10006detail8for_each13static_kernelINS2_12policy_hub_t12policy_500_tEmN6thrust24THRUST_300001_SM_1000_NS8cuda_cub20__uninitialized_fill7functorINS7_10device_ptrIiEEiEEEEvT0_T1_,(.L_x_201 - _ZN3cub18CUB_300001_SM_10006detail8for_each13static_kernelINS2_12policy_hub_t12policy_500_tEmN6thrust24THRUST_300001_SM_1000_NS8cuda_cub20__uninitialized_fill7functorINS7_10device_ptrIiEEiEEEEvT0_T1_)
        .other          _ZN3cub18CUB_300001_SM_10006detail8for_each13static_kernelINS2_12policy_hub_t12policy_500_tEmN6thrust24THRUST_300001_SM_1000_NS8cuda_cub20__uninitialized_fill7functorINS7_10device_ptrIiEEiEEEEvT0_T1_,@"STO_CUDA_ENTRY STV_DEFAULT"
_ZN3cub18CUB_300001_SM_10006detail8for_each13static_kernelINS2_12policy_hub_t12policy_500_tEmN6thrust24THRUST_300001_SM_1000_NS8cuda_cub20__uninitialized_fill7functorINS7_10device_ptrIiEEiEEEEvT0_T1_:
.text._ZN3cub18CUB_300001_SM_10006detail8for_each13static_kernelINS2_12policy_hub_t12policy_500_tEmN6thrust24THRUST_300001_SM_1000_NS8cuda_cub20__uninitialized_fill7functorINS7_10device_ptrIiEEiEEEEvT0_T1_:
[----:B------:R-:W-:Y:S08]  /*0000*/  LDC R1, c[0x0][0x37c] ;  /* 0x0000df00ff017b82 */ /* 0x000ff00000000800 */
[----:B------:R-:W0:Y:S01]  /*0010*/  S2UR UR4, SR_CTAID.X ;  /* 0x00000000000479c3 */ /* 0x000e220000002500 */
[----:B------:R-:W1:Y:S01]  /*0020*/  LDCU.64 UR6, c[0x0][0x380] ;  /* 0x00007000ff0677ac */ /* 0x000e620008000a00 */
[----:B------:R-:W2:Y:S01]  /*0030*/  LDCU.64 UR8, c[0x0][0x358] ;  /* 0x00006b00ff0877ac */ /* 0x000ea20008000a00 */
[----:B0-----:R-:W-:-:S04]  /*0040*/  UIMAD.WIDE.U32 UR4, UR4, 0x200, URZ ;  /* 0x00000200040478a5 */ /* 0x001fc8000f8e00ff */
[----:B-1----:R-:W-:-:S04]  /*0050*/  UIADD3 UR6, UP0, UPT, -UR4, UR6, URZ ;  /* 0x0000000604067290 */ /* 0x002fc8000ff1e1ff */
[----:B------:R-:W-:Y:S02]  /*0060*/  UIADD3.X UR7, UPT, UPT, ~UR5, UR7, URZ, UP0, !UPT ;  /* 0x0000000705077290 */ /* 0x000fe400087fe5ff */
[----:B------:R-:W-:-:S04]  /*0070*/  UISETP.GE.U32.AND UP0, UPT, UR6, 0x200, UPT ;  /* 0x000002000600788c */ /* 0x000fc8000bf06070 */
[----:B------:R-:W-:-:S09]  /*0080*/  UISETP.GE.U32.AND.EX UP0, UPT, UR7, URZ, UPT, UP0 ;  /* 0x000000ff0700728c */ /* 0x000fd2000bf06100 */
[----:B--2---:R-:W-:Y:S05]  /*0090*/  BRA.U !UP0, `(.L_x_181) ;  /* 0x0000000108287547 */ /* 0x004fea000b800000 */
[----:B------:R-:W0:Y:S01]  /*00a0*/  S2R R0, SR_TID.X ;  /* 0x0000000000007919 */ /* 0x000e220000002100 */
[----:B------:R-:W1:Y:S01]  /*00b0*/  LDCU.64 UR6, c[0x0][0x388] ;  /* 0x00007100ff0677ac */ /* 0x000e620008000a00 */
[----:B------:R-:W2:Y:S01]  /*00c0*/  LDC R5, c[0x0][0x390] ;  /* 0x0000e400ff057b82 */ /* 0x000ea20000000800 */
[----:B0-----:R-:W-:-:S05]  /*00d0*/  IADD3 R0, P0, PT, R0, UR4, RZ ;  /* 0x0000000400007c10 */ /* 0x001fca000ff1e0ff */
[----:B------:R-:W-:Y:S01]  /*00e0*/  IMAD.X R3, RZ, RZ, UR5, P0 ;  /* 0x00000005ff037e24 */ /* 0x000fe200080e06ff */
[----:B-1----:R-:W-:-:S04]  /*00f0*/  LEA R2, P0, R0, UR6, 0x2 ;  /* 0x0000000600027c11 */ /* 0x002fc8000f8010ff */
[----:B------:R-:W-:-:S05]  /*0100*/  LEA.HI.X R3, R0, UR7, R3, 0x2, P0 ;  /* 0x0000000700037c11 */ /* 0x000fca00080f1403 */
[----:B--2---:R-:W-:Y:S04]  /*0110*/  STG.E desc[UR8][R2.64], R5 ;  /* 0x0000000502007986 */ /* 0x004fe8000c101908 */
[----:B------:R-:W-:Y:S01]  /*0120*/  STG.E desc[UR8][R2.64+0x400], R5 ;  /* 0x0004000502007986 */ /* 0x000fe2000c101908 */
[----:B------:R-:W-:Y:S05]  /*0130*/  EXIT ;  /* 0x000000000000794d */ /* 0x000fea0003800000 */
.L_x_181:
[----:B------:R-:W0:Y:S01]  /*0140*/  S2R R0, SR_TID.X ;  /* 0x0000000000007919 */ /* 0x000e220000002100 */
[----:B------:R-:W-:Y:S01]  /*0150*/  IMAD.U32 R2, RZ, RZ, UR7 ;  /* 0x00000007ff027e24 */ /* 0x000fe2000f8e00ff */
[----:B------:R-:W1:Y:S01]  /*0160*/  LDCU.64 UR10, c[0x0][0x388] ;  /* 0x00007100ff0a77ac */ /* 0x000e620008000a00 */
[----:B------:R-:W-:Y:S01]  /*0170*/  IMAD.U32 R4, RZ, RZ, UR7 ;  /* 0x00000007ff047e24 */ /* 0x000fe2000f8e00ff */
[----:B0-----:R-:W-:-:S04]  /*0180*/  ISETP.LT.U32.AND P0, PT, R0, UR6, PT ;  /* 0x0000000600007c0c */ /* 0x001fc8000bf01070 */
[----:B------:R-:W-:Y:S01]  /*0190*/  ISETP.GT.U32.AND.EX P0, PT, R2, RZ, PT, P0 ;  /* 0x000000ff0200720c */ /* 0x000fe20003f04100 */
[C---:B------:R-:W-:Y:S01]  /*01a0*/  VIADD R2, R0.reuse, 0x100 ;  /* 0x0000010000027836 */ /* 0x040fe20000000000 */
[----:B------:R-:W-:-:S04]  /*01b0*/  IADD3 R0, P2, PT, R0, UR4, RZ ;  /* 0x0000000400007c10 */ /* 0x000fc8000ff5e0ff */
[----:B------:R-:W-:Y:S01]  /*01c0*/  ISETP.LT.U32.AND P1, PT, R2, UR6, PT ;  /* 0x0000000602007c0c */ /* 0x000fe2000bf21070 */
[----:B------:R-:W-:Y:S01]  /*01d0*/  IMAD.X R3, RZ, RZ, UR5, P2 ;  /* 0x00000005ff037e24 */ /* 0x000fe200090e06ff */
[----:B-1----:R-:W-:Y:S02]  /*01e0*/  LEA R2, P2, R0, UR10, 0x2 ;  /* 0x0000000a00027c11 */ /* 0x002fe4000f8410ff */
[----:B------:R-:W-:Y:S02]  /*01f0*/  ISETP.GT.U32.AND.EX P1, PT, R4, RZ, PT, P1 ;  /* 0x000000ff0400720c */ /* 0x000fe40003f24110 */
[----:B------:R-:W-:Y:S01]  /*0200*/  LEA.HI.X R3, R0, UR11, R3, 0x2, P2 ;  /* 0x0000000b00037c11 */ /* 0x000fe200090f1403 */
[----:B------:R-:W0:Y:S04]  /*0210*/  @P0 LDC R5, c[0x0][0x390] ;  /* 0x0000e400ff050b82 */ /* 0x000e280000000800 */
[----:B0-----:R0:W-:Y:S06]  /*0220*/  @P0 STG.E desc[UR8][R2.64], R5 ;  /* 0x0000000502000986 */ /* 0x0011ec000c101908 */
[----:B------:R-:W-:Y:S05]  /*0230*/  @!P1 EXIT ;  /* 0x000000000000994d */ /* 0x000fea0003800000 */
[----:B0-----:R-:W0:Y:S02]  /*0240*/  LDC R5, c[0x0][0x390] ;  /* 0x0000e400ff057b82 */ /* 0x001e240000000800 */
[----:B0-----:R-:W-:Y:S01]  /*0250*/  STG.E desc[UR8][R2.64+0x400], R5 ;  /* 0x0004000502007986 */ /* 0x001fe2000c101908 */
[----:B------:R-:W-:Y:S05]  /*0260*/  EXIT ;  /* 0x000000000000794d */ /* 0x000fea0003800000 */
.L_x_182:
        /* <DEDUP_REMOVED lines=9> */
.L_x_201:


//--------------------- .text._ZN3cub18CUB_300001_SM_10006detail11EmptyKernelIvEEvv --------------------------
	.section	.text._ZN3cub18CUB_300001_SM_10006detail11EmptyKernelIvEEvv,"ax",@progbits
	.align	128
        .global         _ZN3cub18CUB_300001_SM_10006detail11EmptyKernelIvEEvv
        .type           _ZN3cub18CUB_300001_SM_10006detail11EmptyKernelIvEEvv,@function
        .size           _ZN3cub18CUB_300001_SM_10006detail11EmptyKernelIvEEvv,(.L_x_202 - _ZN3cub18CUB_300001_SM_10006detail11EmptyKernelIvEEvv)
        .other          _ZN3cub18CUB_300001_SM_10006detail11EmptyKernelIvEEvv,@"STO_CUDA_ENTRY STV_DEFAULT"
_ZN3cub18CUB_300001_SM_10006detail11EmptyKernelIvEEvv:
.text._ZN3cub18CUB_300001_SM_10006detail11EmptyKernelIvEEvv:
[----:B------:R-:W-:Y:S01]  /*0000*/  LDC R1, c[0x0][0x37c] ;  /* 0x0000df00ff017b82 */ /* 0x000fe20000000800 */
[----:B------:R-:W-:Y:S05]  /*0010*/  EXIT ;  /* 0x000000000000794d */ /* 0x000fea0003800000 */
.L_x_183:
        /* <DEDUP_REMOVED lines=14> */
.L_x_202:


//--------------------- .text._Z15game_simulationPiS_iS_S_S_S_i --------------------------
	.section	.text._Z15game_simulationPiS_iS_S_S_S_i,"ax",@progbits
	.align	128
        .global         _Z15game_simulationPiS_iS_S_S_S_i
        .type           _Z15game_simulationPiS_iS_S_S_S_i,@function
        .size           _Z15game_simulationPiS_iS_S_S_S_i,(.L_x_203 - _Z15game_simulationPiS_iS_S_S_S_i)
        .other          _Z15game_simulationPiS_iS_S_S_S_i,@"STO_CUDA_ENTRY STV_DEFAULT"
_Z15game_simulationPiS_iS_S_S_S_i:
.text._Z15game_simulationPiS_iS_S_S_S_i:
[----:B------:R-:W-:Y:S08]  /*0000*/  LDC R1, c[0x0][0x37c] ;  /* 0x0000df00ff017b82 */ /* 0x000ff00000000800 */
[----:B------:R-:W0:Y:S01]  /*0010*/  LDC R8, c[0x0][0x3b8] ;  /* 0x0000ee00ff087b82 */ /* 0x000e220000000800 */
[----:B------:R-:W1:Y:S01]  /*0020*/  S2R R0, SR_CTAID.X ;  /* 0x0000000000007919 */ /* 0x000e620000002500 */
[----:B------:R-:W-:Y:S01]  /*0030*/  HFMA2 R2, -RZ, RZ, 0, 0 ;  /* 0x00000000ff027431 */ /* 0x000fe200000001ff */
[----:B------:R-:W2:Y:S01]  /*0040*/  LDCU.64 UR6, c[0x0][0x358] ;  /* 0x00006b00ff0677ac */ /* 0x000ea20008000a00 */
[----:B------:R-:W3:Y:S04]  /*0050*/  S2R R16, SR_TID.X ;  /* 0x0000000000107919 */ /* 0x000ee80000002100 */
[----:B------:R-:W1:Y:S08]  /*0060*/  LDC R7, c[0x0][0x390] ;  /* 0x0000e400ff077b82 */ /* 0x000e700000000800 */
[----:B------:R-:W4:Y:S01]  /*0070*/  LDC.64 R12, c[0x0][0x380] ;  /* 0x0000e000ff0c7b82 */ /* 0x000f220000000a00 */
[----:B0-----:R-:W0:Y:S01]  /*0080*/  I2F.U32.RP R4, R8 ;  /* 0x0000000800047306 */ /* 0x001e220000209000 */
[----:B------:R-:W-:-:S06]  /*0090*/  ISETP.NE.U32.AND P1, PT, R8, RZ, PT ;  /* 0x000000ff0800720c */ /* 0x000fcc0003f25070 */
[----:B------:R-:W5:Y:S01]  /*00a0*/  LDC.64 R14, c[0x0][0x3b0] ;  /* 0x0000ec00ff0e7b82 */ /* 0x000f620000000a00 */
[----:B0-----:R-:W0:Y:S02]  /*00b0*/  MUFU.RCP R4, R4 ;  /* 0x0000000400047308 */ /* 0x001e240000001000 */
[----:B0-----:R-:W-:-:S06]  /*00c0*/  VIADD R3, R4, 0xffffffe ;  /* 0x0ffffffe04037836 */ /* 0x001fcc0000000000 */
[----:B------:R-:W0:Y:S02]  /*00d0*/  F2I.FTZ.U32.TRUNC.NTZ R3, R3 ;  /* 0x0000000300037305 */ /* 0x000e24000021f000 */
[----:B0-----:R-:W-:-:S04]  /*00e0*/  IMAD.MOV R5, RZ, RZ, -R3 ;  /* 0x000000ffff057224 */ /* 0x001fc800078e0a03 */
[----:B------:R-:W-:-:S04]  /*00f0*/  IMAD R5, R5, R8, RZ ;  /* 0x0000000805057224 */ /* 0x000fc800078e02ff */
[----:B------:R-:W-:-:S04]  /*0100*/  IMAD.HI.U32 R5, R3, R5, R2 ;  /* 0x0000000503057227 */ /* 0x000fc800078e0002 */
[----:B-1----:R-:W-:Y:S02]  /*0110*/  IMAD.IADD R2, R0, 0x1, R7 ;  /* 0x0000000100027824 */ /* 0x002fe400078e0207 */
[----:B------:R-:W0:Y:S02]  /*0120*/  LDC.64 R6, c[0x0][0x388] ;  /* 0x0000e200ff067b82 */ /* 0x000e240000000a00 */
[----:B------:R-:W-:-:S04]  /*0130*/  IMAD.HI.U32 R5, R5, R2, RZ ;  /* 0x0000000205057227 */ /* 0x000fc800078e00ff */
[----:B------:R-:W-:-:S04]  /*0140*/  IMAD.MOV R5, RZ, RZ, -R5 ;  /* 0x000000ffff057224 */ /* 0x000fc800078e0a05 */
[----:B------:R-:W-:-:S05]  /*0150*/  IMAD R11, R8, R5, R2 ;  /* 0x00000005080b7224 */ /* 0x000fca00078e0202 */
[----:B------:R-:W-:Y:S01]  /*0160*/  ISETP.GE.U32.AND P0, PT, R11, R8, PT ;  /* 0x000000080b00720c */ /* 0x000fe20003f06070 */
[----:B0-----:R-:W-:-:S12]  /*0170*/  IMAD.WIDE.U32 R2, R0, 0x4, R6 ;  /* 0x0000000400027825 */ /* 0x001fd800078e0006 */
[-C--:B------:R-:W-:Y:S01]  /*0180*/  @P0 IADD3 R11, PT, PT, R11, -R8.reuse, RZ ;  /* 0x800000080b0b0210 */ /* 0x080fe20007ffe0ff */
[----:B---3--:R-:W-:Y:S01]  /*0190*/  IMAD.WIDE.U32 R4, R16, 0x4, R6 ;  /* 0x0000000410047825 */ /* 0x008fe200078e0006 */
[----:B--2---:R-:W2:Y:S02]  /*01a0*/  LDG.E R17, desc[UR6][R2.64] ;  /* 0x0000000602117981 */ /* 0x004ea4000c1e1900 */
[CC--:B------:R-:W-:Y:S02]  /*01b0*/  ISETP.GE.U32.AND P0, PT, R11.reuse, R8.reuse, PT ;  /* 0x000000080b00720c */ /* 0x0c0fe40003f06070 */
[----:B------:R-:W2:Y:S11]  /*01c0*/  LDG.E R22, desc[UR6][R4.64] ;  /* 0x0000000604167981 */ /* 0x000eb6000c1e1900 */
[----:B------:R-:W-:Y:S01]  /*01d0*/  @P0 IMAD.IADD R11, R11, 0x1, -R8 ;  /* 0x000000010b0b0824 */ /* 0x000fe200078e0a08 */
[----:B------:R-:W-:Y:S01]  /*01e0*/  @!P1 LOP3.LUT R11, RZ, R8, RZ, 0x33, !PT ;  /* 0x00000008ff0b9212 */ /* 0x000fe200078e33ff */
[----:B----4-:R-:W-:-:S04]  /*01f0*/  IMAD.WIDE.U32 R8, R0, 0x4, R12 ;  /* 0x0000000400087825 */ /* 0x010fc800078e000c */
[C---:B------:R-:W-:Y:S01]  /*0200*/  IMAD.WIDE R6, R11.reuse, 0x4, R6 ;  /* 0x000000040b067825 */ /* 0x040fe200078e0206 */
[----:B------:R-:W3:Y:S03]  /*0210*/  LDG.E R20, desc[UR6][R8.64] ;  /* 0x0000000608147981 */ /* 0x000ee6000c1e1900 */
[--C-:B------:R-:W-:Y:S01]  /*0220*/  IMAD.WIDE R10, R11, 0x4, R12.reuse ;  /* 0x000000040b0a7825 */ /* 0x100fe200078e020c */
[----:B------:R-:W4:Y:S03]  /*0230*/  LDG.E R18, desc[UR6][R6.64] ;  /* 0x0000000606127981 */ /* 0x000f26000c1e1900 */
[----:B------:R-:W-:Y:S01]  /*0240*/  IMAD.WIDE.U32 R12, R16, 0x4, R12 ;  /* 0x00000004100c7825 */ /* 0x000fe200078e000c */
[----:B------:R-:W3:Y:S04]  /*0250*/  LDG.E R19, desc[UR6][R10.64] ;  /* 0x000000060a137981 */ /* 0x000ee8000c1e1900 */
[----:B------:R-:W3:Y:S01]  /*0260*/  LDG.E R21, desc[UR6][R12.64] ;  /* 0x000000060c157981 */ /* 0x000ee2000c1e1900 */
[----:B------:R-:W-:Y:S01]  /*0270*/  MOV R23, 0x7ffffffd ;  /* 0x7ffffffd00177802 */ /* 0x000fe20000000f00 */
[----:B-----5:R-:W-:-:S05]  /*0280*/  IMAD.WIDE.U32 R14, R0, 0x4, R14 ;  /* 0x00000004000e7825 */ /* 0x020fca00078e000e */
[----:B------:R0:W-:Y:S01]  /*0290*/  STG.E desc[UR6][R14.64], R23 ;  /* 0x000000170e007986 */ /* 0x0001e2000c101906 */
[----:B------:R-:W-:Y:S01]  /*02a0*/  BSSY.RECONVERGENT B0, `(.L_x_184) ;  /* 0x000003e000007945 */ /* 0x000fe20003800200 */
[----:B--2---:R-:W-:Y:S01]  /*02b0*/  IMAD.IADD R22, R22, 0x1, -R17 ;  /* 0x0000000116167824 */ /* 0x004fe200078e0a11 */
[----:B----4-:R-:W-:Y:S01]  /*02c0*/  IADD3 R18, PT, PT, R18, -R17, RZ ;  /* 0x8000001112127210 */ /* 0x010fe20007ffe0ff */
[----:B---3--:R-:W-:Y:S01]  /*02d0*/  IMAD.IADD R17, R19, 0x1, -R20 ;  /* 0x0000000113117824 */ /* 0x008fe200078e0a14 */
[----:B------:R-:W-:-:S03]  /*02e0*/  IADD3 R19, PT, PT, -R20, R21, RZ ;  /* 0x0000001514137210 */ /* 0x000fc60007ffe1ff */
[----:B------:R-:W-:-:S04]  /*02f0*/  IMAD.WIDE R20, R22, R17, RZ ;  /* 0x0000001116147225 */ /* 0x000fc800078e02ff */
[----:B------:R-:W-:-:S03]  /*0300*/  IMAD.WIDE R18, R19, R18, RZ ;  /* 0x0000001213127225 */ /* 0x000fc600078e02ff */
[----:B------:R-:W-:-:S04]  /*0310*/  ISETP.NE.U32.AND P0, PT, R18, R20, PT ;  /* 0x000000141200720c */ /* 0x000fc80003f05070 */
[----:B------:R-:W-:Y:S01]  /*0320*/  ISETP.NE.AND.EX P0, PT, R19, R21, PT, P0 ;  /* 0x000000151300720c */ /* 0x000fe20003f05300 */
[----:B------:R-:W-:-:S12]  /*0330*/  IMAD.MOV.U32 R18, RZ, RZ, -0x1 ;  /* 0xffffffffff127424 */ /* 0x000fd800078e00ff */
[----:B0-----:R-:W-:Y:S05]  /*0340*/  @P0 BRA `(.L_x_185) ;  /* 0x0000000000cc0947 */ /* 0x001fea0003800000 */
[----:B------:R-:W0:Y:S02]  /*0350*/  LDC.64 R20, c[0x0][0x398] ;  /* 0x0000e600ff147b82 */ /* 0x000e240000000a00 */
[----:B0-----:R-:W-:-:S06]  /*0360*/  IMAD.WIDE.U32 R20, R16, 0x4, R20 ;  /* 0x0000000410147825 */ /* 0x001fcc00078e0014 */
[----:B------:R-:W2:Y:S02]  /*0370*/  LDG.E R20, desc[UR6][R20.64] ;  /* 0x0000000614147981 */ /* 0x000ea4000c1e1900 */
[----:B--2---:R-:W-:-:S13]  /*0380*/  ISETP.GE.AND P0, PT, R20, 0x1, PT ;  /* 0x000000011400780c */ /* 0x004fda0003f06270 */
[----:B------:R-:W-:Y:S05]  /*0390*/  @!P0 BRA `(.L_x_185) ;  /* 0x0000000000b88947 */ /* 0x000fea0003800000 */
[----:B------:R-:W-:-:S13]  /*03a0*/  ISETP.NE.AND P0, PT, R17, RZ, PT ;  /* 0x000000ff1100720c */ /* 0x000fda0003f05270 */
[----:B------:R-:W-:Y:S05]  /*03b0*/  @!P0 BRA `(.L_x_186) ;  /* 0x00000000004c8947 */ /* 0x000fea0003800000 */
[----:B------:R-:W2:Y:S04]  /*03c0*/  LDG.E R10, desc[UR6][R10.64] ;  /* 0x000000060a0a7981 */ /* 0x000ea8000c1e1900 */
[----:B------:R-:W2:Y:S01]  /*03d0*/  LDG.E R9, desc[UR6][R8.64] ;  /* 0x0000000608097981 */ /* 0x000ea2000c1e1900 */
[----:B------:R-:W-:Y:S01]  /*03e0*/  BSSY.RELIABLE B1, `(.L_x_187) ;  /* 0x000000d000017945 */ /* 0x000fe20003800100 */
[----:B--2---:R-:W-:-:S13]  /*03f0*/  ISETP.GT.AND P0, PT, R10, R9, PT ;  /* 0x000000090a00720c */ /* 0x004fda0003f04270 */
[----:B------:R-:W-:Y:S05]  /*0400*/  @!P0 BRA `(.L_x_188) ;  /* 0x00000000000c8947 */ /* 0x000fea0003800000 */
[----:B------:R-:W2:Y:S02]  /*0410*/  LDG.E R2, desc[UR6][R12.64] ;  /* 0x000000060c027981 */ /* 0x000ea4000c1e1900 */
[----:B--2---:R-:W-:-:S13]  /*0420*/  ISETP.GT.AND P0, PT, R2, R9, PT ;  /* 0x000000090200720c */ /* 0x004fda0003f04270 */
[----:B------:R-:W-:Y:S05]  /*0430*/  @P0 BRA `(.L_x_189) ;  /* 0x00000000001c0947 */ /* 0x000fea0003800000 */
.L_x_188:
[----:B------:R-:W-:-:S13]  /*0440*/  ISETP.GE.AND P0, PT, R10, R9, PT ;  /* 0x000000090a00720c */ /* 0x000fda0003f06270 */
[----:B------:R-:W-:Y:S05]  /*0450*/  @P0 BREAK.RELIABLE B1 ;  /* 0x0000000000010942 */ /* 0x000fea0003800100 */
[----:B------:R-:W-:Y:S05]  /*0460*/  @P0 BRA `(.L_x_185) ;  /* 0x0000000000840947 */ /* 0x000fea0003800000 */
[----:B------:R-:W2:Y:S02]  /*0470*/  LDG.E R2, desc[UR6][R12.64] ;  /* 0x000000060c027981 */ /* 0x000ea4000c1e1900 */
[----:B--2---:R-:W-:-:S13]  /*0480*/  ISETP.GE.AND P0, PT, R2, R9, PT ;  /* 0x000000090200720c */ /* 0x004fda0003f06270 */
[----:B------:R-:W-:Y:S05]  /*0490*/  @P0 BREAK.RELIABLE B1 ;  /* 0x0000000000010942 */ /* 0x000fea0003800100 */
[----:B------:R-:W-:Y:S05]  /*04a0*/  @P0 BRA `(.L_x_185) ;  /* 0x0000000000740947 */ /* 0x000fea0003800000 */
.L_x_189:
[----:B------:R-:W-:Y:S05]  /*04b0*/  BSYNC.RELIABLE B1 ;  /* 0x0000000000017941 */ /* 0x000fea0003800100 */
.L_x_187:
[----:B------:R-:W-:-:S04]  /*04c0*/  IADD3 R2, PT, PT, -R9, R2, RZ ;  /* 0x0000000209027210 */ /* 0x000fc80007ffe1ff */
[----:B------:R-:W-:Y:S01]  /*04d0*/  IABS R18, R2 ;  /* 0x0000000200127213 */ /* 0x000fe20000000000 */
[----:B------:R-:W-:Y:S06]  /*04e0*/  BRA `(.L_x_190) ;  /* 0x0000000000487947 */ /* 0x000fec0003800000 */
.L_x_186:
        /* <DEDUP_REMOVED lines=8> */
.L_x_192:
[----:B------:R-:W-:-:S13]  /*0570*/  ISETP.GE.AND P0, PT, R6, R3, PT ;  /* 0x000000030600720c */ /* 0x000fda0003f06270 */
[----:B------:R-:W-:Y:S05]  /*0580*/  @P0 BREAK.RELIABLE B1 ;  /* 0x0000000000010942 */ /* 0x000fea0003800100 */
[----:B------:R-:W-:Y:S05]  /*0590*/  @P0 BRA `(.L_x_185) ;  /* 0x0000000000380947 */ /* 0x000fea0003800000 */
[----:B------:R-:W2:Y:S02]  /*05a0*/  LDG.E R2, desc[UR6][R4.64] ;  /* 0x0000000604027981 */ /* 0x000ea4000c1e1900 */
[----:B--2---:R-:W-:-:S13]  /*05b0*/  ISETP.GE.AND P0, PT, R2, R3, PT ;  /* 0x000000030200720c */ /* 0x004fda0003f06270 */
[----:B------:R-:W-:Y:S05]  /*05c0*/  @P0 BREAK.RELIABLE B1 ;  /* 0x0000000000010942 */ /* 0x000fea0003800100 */
[----:B------:R-:W-:Y:S05]  /*05d0*/  @P0 BRA `(.L_x_185) ;  /* 0x0000000000280947 */ /* 0x000fea0003800000 */
.L_x_193:
[----:B------:R-:W-:Y:S05]  /*05e0*/  BSYNC.RELIABLE B1 ;  /* 0x0000000000017941 */ /* 0x000fea0003800100 */
.L_x_191:
[----:B------:R-:W-:-:S05]  /*05f0*/  IMAD.IADD R2, R2, 0x1, -R3 ;  /* 0x0000000102027824 */ /* 0x000fca00078e0a03 */
[----:B------:R-:W-:-:S07]  /*0600*/  IABS R18, R2 ;  /* 0x0000000200127213 */ /* 0x000fce0000000000 */
.L_x_190:
[----:B------:R-:W0:Y:S01]  /*0610*/  S2R R2, SR_LANEID ;  /* 0x0000000000027919 */ /* 0x000e220000000000 */
[----:B------:R-:W-:Y:S01]  /*0620*/  VOTEU.ANY UR4, UPT, PT ;  /* 0x0000000000047886 */ /* 0x000fe200038e0100 */
[----:B------:R-:W-:Y:S01]  /*0630*/  CREDUX.MIN.S32 UR5, R18 ;  /* 0x00000000120572cc */ /* 0x000fe20000008200 */
[----:B------:R-:W-:-:S12]  /*0640*/  UFLO.U32 UR4, UR4 ;  /* 0x00000004000472bd */ /* 0x000fd800080e0000 */
[----:B------:R-:W-:Y:S02]  /*0650*/  MOV R3, UR5 ;  /* 0x0000000500037c02 */ /* 0x000fe40008000f00 */
[----:B0-----:R-:W-:-:S13]  /*0660*/  ISETP.EQ.U32.AND P0, PT, R2, UR4, PT ;  /* 0x0000000402007c0c */ /* 0x001fda000bf02070 */
[----:B------:R0:W-:Y:S02]  /*0670*/  @P0 REDG.E.MIN.S32.STRONG.GPU desc[UR6][R14.64], R3 ;  /* 0x000000030e00098e */ /* 0x0001e4000c92e306 */
.L_x_185:
[----:B------:R-:W-:Y:S05]  /*0680*/  BSYNC.RECONVERGENT B0 ;  /* 0x0000000000007941 */ /* 0x000fea0003800200 */
.L_x_184:
[----:B------:R-:W-:Y:S05]  /*0690*/  WARPSYNC.ALL ;  /* 0x0000000000007948 */ /* 0x000fea0003800000 */
[----:B0-----:R-:W0:Y:S02]  /*06a0*/  LDC.64 R2, c[0x0][0x398] ;  /* 0x0000e600ff027b82 */ /* 0x001e240000000a00 */
[----:B0-----:R-:W-:-:S06]  /*06b0*/  IMAD.WIDE.U32 R2, R0, 0x4, R2 ;  /* 0x0000000400027825 */ /* 0x001fcc00078e0002 */
[----:B------:R-:W-:Y:S06]  /*06c0*/  BAR.SYNC.DEFER_BLOCKING 0x0 ;  /* 0x0000000000007b1d */ /* 0x000fec0000010000 */
[----:B------:R-:W2:Y:S02]  /*06d0*/  LDG.E R2, desc[UR6][R2.64] ;  /* 0x0000000602027981 */ /* 0x000ea4000c1e1900 */
[----:B--2---:R-:W-:-:S13]  /*06e0*/  ISETP.GE.AND P0, PT, R2, 0x1, PT ;  /* 0x000000010200780c */ /* 0x004fda0003f06270 */
[----:B------:R-:W-:Y:S05]  /*06f0*/  @!P0 EXIT ;  /* 0x000000000000894d */ /* 0x000fea0003800000 */
[----:B------:R-:W2:Y:S02]  /*0700*/  LDG.E R15, desc[UR6][R14.64] ;  /* 0x000000060e0f7981 */ /* 0x000ea4000c1e1900 */
[----:B--2---:R-:W-:-:S13]  /*0710*/  ISETP.NE.AND P0, PT, R15, R18, PT ;  /* 0x000000120f00720c */ /* 0x004fda0003f05270 */
[----:B------:R-:W-:Y:S05]  /*0720*/  @P0 EXIT ;  /* 0x000000000000094d */ /* 0x000fea0003800000 */
[----:B------:R-:W0:Y:S01]  /*0730*/  LDC.64 R2, c[0x0][0x3a0] ;  /* 0x0000e800ff027b82 */ /* 0x000e220000000a00 */
[----:B------:R-:W-:-:S07]  /*0740*/  IMAD.MOV.U32 R7, RZ, RZ, -0x1 ;  /* 0xffffffffff077424 */ /* 0x000fce00078e00ff */
[----:B------:R-:W1:Y:S01]  /*0750*/  LDC.64 R4, c[0x0][0x3a8] ;  /* 0x0000ea00ff047b82 */ /* 0x000e620000000a00 */
[----:B0-----:R-:W-:-:S05]  /*0760*/  IMAD.WIDE.U32 R16, R16, 0x4, R2 ;  /* 0x0000000410107825 */ /* 0x001fca00078e0002 */
[----:B------:R-:W-:Y:S01]  /*0770*/  REDG.E.ADD.STRONG.GPU desc[UR6][R16.64], R7 ;  /* 0x000000071000798e */ /* 0x000fe2000c12e106 */
[----:B-1----:R-:W-:-:S05]  /*0780*/  IMAD.WIDE.U32 R2, R0, 0x4, R4 ;  /* 0x0000000400027825 */ /* 0x002fca00078e0004 */
[----:B------:R-:W2:Y:S02]  /*0790*/  LDG.E R0, desc[UR6][R2.64] ;  /* 0x0000000602007981 */ /* 0x000ea4000c1e1900 */
[----:B--2---:R-:W-:-:S05]  /*07a0*/  IADD3 R5, PT, PT, R0, 0x1, RZ ;  /* 0x0000000100057810 */ /* 0x004fca0007ffe0ff */
[----:B------:R-:W-:Y:S01]  /*07b0*/  STG.E desc[UR6][R2.64], R5 ;  /* 0x0000000502007986 */ /* 0x000fe2000c101906 */
[----:B------:R-:W-:Y:S05]  /*07c0*/  EXIT ;  /* 0x000000000000794d */ /* 0x000fea0003800000 */
.L_x_194:
        /* <DEDUP_REMOVED lines=11> */
.L_x_203:


//--------------------- .nv.shared._ZN3cub18CUB_300001_SM_10006detail6reduce28DeviceReduceSingleTileKernelINS2_10policy_hubIlyN4cuda3std3__44plusIlEEE10Policy1000EPlSC_iS9_llNS7_10__identityEEEvT0_T1_T2_T3_T4_T6_ --------------------------
	.section	.nv.shared._ZN3cub18CUB_300001_SM_10006detail6reduce28DeviceReduceSingleTileKernelINS2_10policy_hubIlyN4cuda3std3__44plusIlEEE10Policy1000EPlSC_iS9_llNS7_10__identityEEEvT0_T1_T2_T3_T4_T6_,"aw",@nobits
	.sectionflags	@""
	.align	8
.nv.shared._ZN3cub18CUB_300001_SM_10006detail6reduce28DeviceReduceSingleTileKernelINS2_10policy_hubIlyN4cuda3std3__44plusIlEEE10Policy1000EPlSC_iS9_llNS7_10__identityEEEvT0_T1_T2_T3_T4_T6_:
	.zero		1176


//--------------------- .nv.shared.reserved.0     --------------------------
	.section	.nv.shared.reserved.0,"aw",@nobits
	.weak		__nv_reservedSMEM_offset_0_alias
	.size		__nv_reservedSMEM_offset_0_alias, 0, 64
	.other		__nv_reservedSMEM_offset_0_alias,@"STO_CUDA_RESERVED_SHARED STV_DEFAULT"
__nv_reservedSMEM_offset_0_alias:
	.zero		0
	.zero		64


//--------------------- .nv.global                --------------------------
	.section	.nv.global,"aw",@nobits
.nv.global:
	.type		_ZN34_INTERNAL_890d2517_4_k_cu_b4e24af66thrust24THRUST_300001_SM_1000_NS3seqE,@object
	.size		_ZN34_INTERNAL_890d2517_4_k_cu_b4e24af66thrust24THRUST_300001_SM_1000_NS3seqE,(_ZN34_INTERNAL_890d2517_4_k_cu_b4e24af64cuda3std3__48in_placeE - _ZN34_INTERNAL_890d2517_4_k_cu_b4e24af66thrust24THRUST_300001_SM_1000_NS3seqE)
_ZN34_INTERNAL_890d2517_4_k_cu_b4e24af66thrust24THRUST_300001_SM_1000_NS3seqE:
	.zero		1
	.type		_ZN34_INTERNAL_890d2517_4_k_cu_b4e24af64cuda3std3__48in_placeE,@object
	.size		_ZN34_INTERNAL_890d2517_4_k_cu_b4e24af64cuda3std3__48in_placeE,(_ZN34_INTERNAL_890d2517_4_k_cu_b4e24af64cuda3std6ranges3__45__cpo4sizeE - _ZN34_INTERNAL_890d2517_4_k_cu_b4e24af64cuda3std3__48in_placeE)
_ZN34_INTERNAL_890d2517_4_k_cu_b4e24af64cuda3std3__48in_placeE:
	.zero		1
	.type		_ZN34_INTERNAL_890d2517_4_k_cu_b4e24af64cuda3std6ranges3__45__cpo4sizeE,@object
	.size		_ZN34_INTERNAL_890d2517_4_k_cu_b4e24af64cuda3std6ranges3__45__cpo4sizeE,(_ZN34_INTERNAL_890d2517_4_k_cu_b4e24af66thrust24THRUST_300001_SM_1000_NS12placeholders2_3E - _ZN34_INTERNAL_890d2517_4_k_cu_b4e24af64cuda3std6ranges3__45__cpo4sizeE)
_ZN34_INTERNAL_890d2517_4_k_cu_b4e24af64cuda3std6ranges3__45__cpo4sizeE:
	.zero		1
	.type		_ZN34_INTERNAL_890d2517_4_k_cu_b4e24af66thrust24THRUST_300001_SM_1000_NS12placeholders2_3E,@object
	.size		_ZN34_INTERNAL_890d2517_4_k_cu_b4e24af66thrust24THRUST_300001_SM_1000_NS12placeholders2_3E,(_ZN34_INTERNAL_890d2517_4_k_cu_b4e24af64cuda3std3__45__cpo6cbeginE - _ZN34_INTERNAL_890d2517_4_k_cu_b4e24af66thrust24THRUST_300001_SM_1000_NS12placeholders2_3E)
_ZN34_INTERNAL_890d2517_4_k_cu_b4e24af66thrust24THRUST_300001_SM_1000_NS12placeholders2_3E:
	.zero		1
	.type		_ZN34_INTERNAL_890d2517_4_k_cu_b4e24af64cuda3std3__45__cpo6cbeginE,@object
	.size		_ZN34_INTERNAL_890d2517_4_k_cu_b4e24af64cuda3std3__45__cpo6cbeginE,(_ZN34_INTERNAL_890d2517_4_k_cu_b4e24af64cuda3std6ranges3__45__cpo6cbeginE - _ZN34_INTERNAL_890d2517_4_k_cu_b4e24af64cuda3std3__45__cpo6cbeginE)
_ZN34_INTERNAL_890d2517_4_k_cu_b4e24af64cuda3std3__45__cpo6cbeginE:
	.zero		1
	.type		_ZN34_INTERNAL_890d2517_4_k_cu_b4e24af64cuda3std6ranges3__45__cpo6cbeginE,@object
	.size		_ZN34_INTERNAL_890d2517_4_k_cu_b4e24af64cuda3std6ranges3__45__cpo6cbeginE,(_ZN34_INTERNAL_890d2517_4_k_cu_b4e24af66thrust24THRUST_300001_SM_1000_NS12placeholders2_7E - _ZN34_INTERNAL_890d2517_4_k_cu_b4e24af64cuda3std6ranges3__45__cpo6cbeginE)
_ZN34_INTERNAL_890d2517_4_k_cu_b4e24af64cuda3std6ranges3__45__cpo6cbeginE:
	.zero		1
	.type		_ZN34_INTERNAL_890d2517_4_k_cu_b4e24af66thrust24THRUST_300001_SM_1000_NS12placeholders2_7E,@object
	.size		_ZN34_INTERNAL_890d2517_4_k_cu_b4e24af66thrust24THRUST_300001_SM_1000_NS12placeholders2_7E,(_ZN34_INTERNAL_890d2517_4_k_cu_b4e24af64cuda3std3__45__cpo7crbeginE - _ZN34_INTERNAL_890d2517_4_k_cu_b4e24af66thrust24THRUST_300001_SM_1000_NS12placeholders2_7E)
_ZN34_INTERNAL_890d2517_4_k_cu_b4e24af66thrust24THRUST_300001_SM_1000_NS12placeholders2_7E:
	.zero		1
	.type		_ZN34_INTERNAL_890d2517_4_k_cu_b4e24af64cuda3std3__45__cpo7crbeginE,@object
	.size		_ZN34_INTERNAL_890d2517_4_k_cu_b4e24af64cuda3std3__45__cpo7crbeginE,(_ZN34_INTERNAL_890d2517_4_k_cu_b4e24af64cuda3std6ranges3__45__cpo4nextE - _ZN34_INTERNAL_890d2517_4_k_cu_b4e24af64cuda3std3__45__cpo7crbeginE)
_ZN34_INTERNAL_890d2517_4_k_cu_b4e24af64cuda3std3__45__cpo7crbeginE:
	.zero		1
	.type		_ZN34_INTERNAL_890d2517_4_k_cu_b4e24af64cuda3std6ranges3__45__cpo4nextE,@object
	.size		_ZN34_INTERNAL_890d2517_4_k_cu_b4e24af64cuda3std6ranges3__45__cpo4nextE,(_ZN34_INTERNAL_890d2517_4_k_cu_b4e24af64cuda3std6ranges3__45__cpo4swapE - _ZN34_INTERNAL_890d2517_4_k_cu_b4e24af64cuda3std6ranges3__45__cpo4nextE)
_ZN34_INTERNAL_890d2517_4_k_cu_b4e24af64cuda3std6ranges3__45__cpo4nextE:
	.zero		1
	.type		_ZN34_INTERNAL_890d2517_4_k_cu_b4e24af64cuda3std6ranges3__45__cpo4swapE,@object
	.size		_ZN34_INTERNAL_890d2517_4_k_cu_b4e24af64cuda3std6ranges3__45__cpo4swapE,(_ZN34_INTERNAL_890d2517_4_k_cu_b4e24af66thrust24THRUST_300001_SM_1000_NS8cuda_cub10par_nosyncE - _ZN34_INTERNAL_890d2517_4_k_cu_b4e24af64cuda3std6ranges3__45__cpo4swapE)
_ZN34_INTERNAL_890d2517_4_k_cu_b4e24af64cuda3std6ranges3__45__cpo4swapE:
	.zero		1
	.type		_ZN34_INTERNAL_890d2517_4_k_cu_b4e24af66thrust24THRUST_300001_SM_1000_NS8cuda_cub10par_nosyncE,@object
	.size		_ZN34_INTERNAL_890d2517_4_k_cu_b4e24af66thrust24THRUST_300001_SM_1000_NS8cuda_cub10par_nosyncE,(_ZN34_INTERNAL_890d2517_4_k_cu_b4e24af66thrust24THRUST_300001_SM_1000_NS12placeholders2_9E - _ZN34_INTERNAL_890d2517_4_k_cu_b4e24af66thrust24THRUST_300001_SM_1000_NS8cuda_cub10par_nosyncE)
_ZN34_INTERNAL_890d2517_4_k_cu_b4e24af66thrust24THRUST_300001_SM_1000_NS8cuda_cub10par_nosyncE:
	.zero		1
	.type		_ZN34_INTERNAL_890d2517_4_k_cu_b4e24af66thrust24THRUST_300001_SM_1000_NS12placeholders2_9E,@object
	.size		_ZN34_INTERNAL_890d2517_4_k_cu_b4e24af66thrust24THRUST_300001_SM_1000_NS12placeholders2_9E,(_ZN34_INTERNAL_890d2517_4_k_cu_b4e24af64cuda3std3__436_GLOBAL__N__890d2517_4_k_cu_b4e24af66ignoreE - _ZN34_INTERNAL_890d2517_4_k_cu_b4e24af66thrust24THRUST_300001_SM_1000_NS12placeholders2_9E)
_ZN34_INTERNAL_890d2517_4_k_cu_b4e24af66thrust24THRUST_300001_SM_1000_NS12placeholders2_9E:
	.zero		1
	.type		_ZN34_INTERNAL_890d2517_4_k_cu_b4e24af64cuda3std3__436_GLOBAL__N__890d2517_4_k_cu_b4e24af66ignoreE,@object
	.size		_ZN34_INTERNAL_890d2517_4_k_cu_b4e24af64cuda3std3__436_GLOBAL__N__890d2517_4_k_cu_b4e24af66ignoreE,(_ZN34_INTERNAL_890d2517_4_k_cu_b4e24af64cuda3std6ranges3__45__cpo4dataE - _ZN34_INTERNAL_890d2517_4_k_cu_b4e24af64cuda3std3__436_GLOBAL__N__890d2517_4_k_cu_b4e24af66ignoreE)
_ZN34_INTERNAL_890d2517_4_k_cu_b4e24af64cuda3std3__436_GLOBAL__N__890d2517_4_k_cu_b4e24af66ignoreE:
	.zero		1
	.type		_ZN34_INTERNAL_890d2517_4_k_cu_b4e24af64cuda3std6ranges3__45__cpo4dataE,@object
	.size		_ZN34_INTERNAL_890d2517_4_k_cu_b4e24af64cuda3std6ranges3__45__cpo4dataE,(_ZN34_INTERNAL_890d2517_4_k_cu_b4e24af66thrust24THRUST_300001_SM_1000_NS12placeholders2_1E - _ZN34_INTERNAL_890d2517_4_k_cu_b4e24af64cuda3std6ranges3__45__cpo4dataE)
_ZN34_INTERNAL_890d2517_4_k_cu_b4e24af64cuda3std6ranges3__45__cpo4dataE:
	.zero		1
	.type		_ZN34_INTERNAL_890d2517_4_k_cu_b4e24af66thrust24THRUST_300001_SM_1000_NS12placeholders2_1E,@object
	.size		_ZN34_INTERNAL_890d2517_4_k_cu_b4e24af66thrust24THRUST_300001_SM_1000_NS12placeholders2_1E,(_ZN34_INTERNAL_890d2517_4_k_cu_b4e24af64cuda3std3__45__cpo5beginE - _ZN34_INTERNAL_890d2517_4_k_cu_b4e24af66thrust24THRUST_300001_SM_1000_NS12placeholders2_1E)
_ZN34_INTERNAL_890d2517_4_k_cu_b4e24af66thrust24THRUST_300001_SM_1000_NS12placeholders2_1E:
	.zero		1
	.type		_ZN34_INTERNAL_890d2517_4_k_cu_b4e24af64cuda3std3__45__cpo5beginE,@object
	.size		_ZN34_INTERNAL_890d2517_4_k_cu_b4e24af64cuda3std3__45__cpo5beginE,(_ZN34_INTERNAL_890d2517_4_k_cu_b4e24af64cuda3std6ranges3__45__cpo5beginE - _ZN34_INTERNAL_890d2517_4_k_cu_b4e24af64cuda3std3__45__cpo5beginE)
_ZN34_INTERNAL_890d2517_4_k_cu_b4e24af64cuda3std3__45__cpo5beginE:
	.zero		1
	.type		_ZN34_INTERNAL_890d2517_4_k_cu_b4e24af64cuda3std6ranges3__45__cpo5beginE,@object
	.size		_ZN34_INTERNAL_890d2517_4_k_cu_b4e24af64cuda3std6ranges3__45__cpo5beginE,(_ZN34_INTERNAL_890d2517_4_k_cu_b4e24af66thrust24THRUST_300001_SM_1000_NS12placeholders2_5E - _ZN34_INTERNAL_890d2517_4_k_cu_b4e24af64cuda3std6ranges3__45__cpo5beginE)
_ZN34_INTERNAL_890d2517_4_k_cu_b4e24af64cuda3std6ranges3__45__cpo5beginE:
	.zero		1
	.type		_ZN34_INTERNAL_890d2517_4_k_cu_b4e24af66thrust24THRUST_300001_SM_1000_NS12placeholders2_5E,@object
	.size		_ZN34_INTERNAL_890d2517_4_k_cu_b4e24af66thrust24THRUST_300001_SM_1000_NS12placeholders2_5E,(_ZN34_INTERNAL_890d2517_4_k_cu_b4e24af64cuda3std3__45__cpo6rbeginE - _ZN34_INTERNAL_890d2517_4_k_cu_b4e24af66thrust24THRUST_300001_SM_1000_NS12placeholders2_5E)
_ZN34_INTERNAL_890d2517_4_k_cu_b4e24af66thrust24THRUST_300001_SM_1000_NS12placeholders2_5E:
	.zero		1
	.type		_ZN34_INTERNAL_890d2517_4_k_cu_b4e24af64cuda3std3__45__cpo6rbeginE,@object
	.size		_ZN34_INTERNAL_890d2517_4_k_cu_b4e24af64cuda3std3__45__cpo6rbeginE,(_ZN34_INTERNAL_890d2517_4_k_cu_b4e24af64cuda3std6ranges3__45__cpo7advanceE - _ZN34_INTERNAL_890d2517_4_k_cu_b4e24af64cuda3std3__45__cpo6rbeginE)
_ZN34_INTERNAL_890d2517_4_k_cu_b4e24af64cuda3std3__45__cpo6rbeginE:
	.zero		1
	.type		_ZN34_INTERNAL_890d2517_4_k_cu_b4e24af64cuda3std6ranges3__45__cpo7advanceE,@object
	.size		_ZN34_INTERNAL_890d2517_4_k_cu_b4e24af64cuda3std6ranges3__45__cpo7advanceE,(_ZN34_INTERNAL_890d2517_4_k_cu_b4e24af64cuda3std3__47nulloptE - _ZN34_INTERNAL_890d2517_4_k_cu_b4e24af64cuda3std6ranges3__45__cpo7advanceE)
_ZN34_INTERNAL_890d2517_4_k_cu_b4e24af64cuda3std6ranges3__45__cpo7advanceE:
	.zero		1
	.type		_ZN34_INTERNAL_890d2517_4_k_cu_b4e24af64cuda3std3__47nulloptE,@object
	.size		_ZN34_INTERNAL_890d2517_4_k_cu_b4e24af64cuda3std3__47nulloptE,(_ZN34_INTERNAL_890d2517_4_k_cu_b4e24af64cuda3std6ranges3__45__cpo8distanceE - _ZN34_INTERNAL_890d2517_4_k_cu_b4e24af64cuda3std3__47nulloptE)
_ZN34_INTERNAL_890d2517_4_k_cu_b4e24af64cuda3std3__47nulloptE:
	.zero		1
	.type		_ZN34_INTERNAL_890d2517_4_k_cu_b4e24af64cuda3std6ranges3__45__cpo8distanceE,@object
	.size		_ZN34_INTERNAL_890d2517_4_k_cu_b4e24af64cuda3std6ranges3__45__cpo8distanceE,(_ZN34_INTERNAL_890d2517_4_k_cu_b4e24af66thrust24THRUST_300001_SM_1000_NS12placeholders3_10E - _ZN34_INTERNAL_890d2517_4_k_cu_b4e24af64cuda3std6ranges3__45__cpo8distanceE)
_ZN34_INTERNAL_890d2517_4_k_cu_b4e24af64cuda3std6ranges3__45__cpo8distanceE:
	.zero		1
	.type		_ZN34_INTERNAL_890d2517_4_k_cu_b4e24af66thrust24THRUST_300001_SM_1000_NS12placeholders3_10E,@object
	.size		_ZN34_INTERNAL_890d2517_4_k_cu_b4e24af66thrust24THRUST_300001_SM_1000_NS12placeholders3_10E,(_ZN34_INTERNAL_890d2517_4_k_cu_b4e24af64cuda3std3__419piecewise_constructE - _ZN34_INTERNAL_890d2517_4_k_cu_b4e24af66thrust24THRUST_300001_SM_1000_NS12placeholders3_10E)
_ZN34_INTERNAL_890d2517_4_k_cu_b4e24af66thrust24THRUST_300001_SM_1000_NS12placeholders3_10E:
	.zero		1
	.type		_ZN34_INTERNAL_890d2517_4_k_cu_b4e24af64cuda3std3__419piecewise_constructE,@object
	.size		_ZN34_INTERNAL_890d2517_4_k_cu_b4e24af64cuda3std3__419piecewise_constructE,(_ZN34_INTERNAL_890d2517_4_k_cu_b4e24af64cuda3std6ranges3__45__cpo5cdataE - _ZN34_INTERNAL_890d2517_4_k_cu_b4e24af64cuda3std3__419piecewise_constructE)
_ZN34_INTERNAL_890d2517_4_k_cu_b4e24af64cuda3std3__419piecewise_constructE:
	.zero		1
	.type		_ZN34_INTERNAL_890d2517_4_k_cu_b4e24af64cuda3std6ranges3__45__cpo5cdataE,@object
	.size		_ZN34_INTERNAL_890d2517_4_k_cu_b4e24af64cuda3std6ranges3__45__cpo5cdataE,(_ZN34_INTERNAL_890d2517_4_k_cu_b4e24af66thrust24THRUST_300001_SM_1000_NS12placeholders2_2E - _ZN34_INTERNAL_890d2517_4_k_cu_b4e24af64cuda3std6ranges3__45__cpo5cdataE)
_ZN34_INTERNAL_890d2517_4_k_cu_b4e24af64cuda3std6ranges3__45__cpo5cdataE:
	.zero		1
	.type		_ZN34_INTERNAL_890d2517_4_k_cu_b4e24af66thrust24THRUST_300001_SM_1000_NS12placeholders2_2E,@object
	.size		_ZN34_INTERNAL_890d2517_4_k_cu_b4e24af66thrust24THRUST_300001_SM_1000_NS12placeholders2_2E,(_ZN34_INTERNAL_890d2517_4_k_cu_b4e24af64cuda3std3__45__cpo3endE - _ZN34_INTERNAL_890d2517_4_k_cu_b4e24af66thrust24THRUST_300001_SM_1000_NS12placeholders2_2E)
_ZN34_INTERNAL_890d2517_4_k_cu_b4e24af66thrust24THRUST_300001_SM_1000_NS12placeholders2_2E:
	.zero		1
	.type		_ZN34_INTERNAL_890d2517_4_k_cu_b4e24af64cuda3std3__45__cpo3endE,@object
	.size		_ZN34_INTERNAL_890d2517_4_k_cu_b4e24af64cuda3std3__45__cpo3endE,(_ZN34_INTERNAL_890d2517_4_k_cu_b4e24af64cuda3std6ranges3__45__cpo3endE - _ZN34_INTERNAL_890d2517_4_k_cu_b4e24af64cuda3std3__45__cpo3endE)
_ZN34_INTERNAL_890d2517_4_k_cu_b4e24af64cuda3std3__45__cpo3endE:
	.zero		1
	.type		_ZN34_INTERNAL_890d2517_4_k_cu_b4e24af64cuda3std6ranges3__45__cpo3endE,@object
	.size		_ZN34_INTERNAL_890d2517_4_k_cu_b4e24af64cuda3std6ranges3__45__cpo3endE,(_ZN34_INTERNAL_890d2517_4_k_cu_b4e24af66thrust24THRUST_300001_SM_1000_NS12placeholders2_6E - _ZN34_INTERNAL_890d2517_4_k_cu_b4e24af64cuda3std6ranges3__45__cpo3endE)
_ZN34_INTERNAL_890d2517_4_k_cu_b4e24af64cuda3std6ranges3__45__cpo3endE:
	.zero		1
	.type		_ZN34_INTERNAL_890d2517_4_k_cu_b4e24af66thrust24THRUST_300001_SM_1000_NS12placeholders2_6E,@object
	.size		_ZN34_INTERNAL_890d2517_4_k_cu_b4e24af66thrust24THRUST_300001_SM_1000_NS12placeholders2_6E,(_ZN34_INTERNAL_890d2517_4_k_cu_b4e24af64cuda3std3__45__cpo4rendE - _ZN34_INTERNAL_890d2517_4_k_cu_b4e24af66thrust24THRUST_300001_SM_1000_NS12placeholders2_6E)
_ZN34_INTERNAL_890d2517_4_k_cu_b4e24af66thrust24THRUST_300001_SM_1000_NS12placeholders2_6E:
	.zero		1
	.type		_ZN34_INTERNAL_890d2517_4_k_cu_b4e24af64cuda3std3__45__cpo4rendE,@object
	.size		_ZN34_INTERNAL_890d2517_4_k_cu_b4e24af64cuda3std3__45__cpo4rendE,(_ZN34_INTERNAL_890d2517_4_k_cu_b4e24af64cuda3std6ranges3__45__cpo9iter_swapE - _ZN34_INTERNAL_890d2517_4_k_cu_b4e24af64cuda3std3__45__cpo4rendE)
_ZN34_INTERNAL_890d2517_4_k_cu_b4e24af64cuda3std3__45__cpo4rendE:
	.zero		1
	.type		_ZN34_INTERNAL_890d2517_4_k_cu_b4e24af64cuda3std6ranges3__45__cpo9iter_swapE,@object
	.size		_ZN34_INTERNAL_890d2517_4_k_cu_b4e24af64cuda3std6ranges3__45__cpo9iter_swapE,(_ZN34_INTERNAL_890d2517_4_k_cu_b4e24af64cuda3std3__48unexpectE - _ZN34_INTERNAL_890d2517_4_k_cu_b4e24af64cuda3std6ranges3__45__cpo9iter_swapE)
_ZN34_INTERNAL_890d2517_4_k_cu_b4e24af64cuda3std6ranges3__45__cpo9iter_swapE:
	.zero		1
	.type		_ZN34_INTERNAL_890d2517_4_k_cu_b4e24af64cuda3std3__48unexpectE,@object
	.size		_ZN34_INTERNAL_890d2517_4_k_cu_b4e24af64cuda3std3__48unexpectE,(_ZN34_INTERNAL_890d2517_4_k_cu_b4e24af66thrust24THRUST_300001_SM_1000_NS8cuda_cub3parE - _ZN34_INTERNAL_890d2517_4_k_cu_b4e24af64cuda3std3__48unexpectE)
_ZN34_INTERNAL_890d2517_4_k_cu_b4e24af64cuda3std3__48unexpectE:
	.zero		1
	.type		_ZN34_INTERNAL_890d2517_4_k_cu_b4e24af66thrust24THRUST_300001_SM_1000_NS8cuda_cub3parE,@object
	.size		_ZN34_INTERNAL_890d2517_4_k_cu_b4e24af66thrust24THRUST_300001_SM_1000_NS8cuda_cub3parE,(_ZN34_INTERNAL_890d2517_4_k_cu_b4e24af66thrust24THRUST_300001_SM_1000_NS12placeholders2_4E - _ZN34_INTERNAL_890d2517_4_k_cu_b4e24af66thrust24THRUST_300001_SM_1000_NS8cuda_cub3parE)
_ZN34_INTERNAL_890d2517_4_k_cu_b4e24af66thrust24THRUST_300001_SM_1000_NS8cuda_cub3parE:
	.zero		1
	.type		_ZN34_INTERNAL_890d2517_4_k_cu_b4e24af66thrust24THRUST_300001_SM_1000_NS12placeholders2_4E,@object
	.size		_ZN34_INTERNAL_890d2517_4_k_cu_b4e24af66thrust24THRUST_300001_SM_1000_NS12placeholders2_4E,(_ZN34_INTERNAL_890d2517_4_k_cu_b4e24af64cuda3std3__45__cpo4cendE - _ZN34_INTERNAL_890d2517_4_k_cu_b4e24af66thrust24THRUST_300001_SM_1000_NS12placeholders2_4E)
_ZN34_INTERNAL_890d2517_4_k_cu_b4e24af66thrust24THRUST_300001_SM_1000_NS12placeholders2_4E:
	.zero		1
	.type		_ZN34_INTERNAL_890d2517_4_k_cu_b4e24af64cuda3std3__45__cpo4cendE,@object
	.size		_ZN34_INTERNAL_890d2517_4_k_cu_b4e24af64cuda3std3__45__cpo4cendE,(_ZN34_INTERNAL_890d2517_4_k_cu_b4e24af64cuda3std6ranges3__45__cpo4cendE - _ZN34_INTERNAL_890d2517_4_k_cu_b4e24af64cuda3std3__45__cpo4cendE)
_ZN34_INTERNAL_890d2517_4_k_cu_b4e24af64cuda3std3__45__cpo4cendE:
	.zero		1
	.type		_ZN34_INTERNAL_890d2517_4_k_cu_b4e24af64cuda3std6ranges3__45__cpo4cendE,@object
	.size		_ZN34_INTERNAL_890d2517_4_k_cu_b4e24af64cuda3std6ranges3__45__cpo4cendE,(_ZN34_INTERNAL_890d2517_4_k_cu_b4e24af64cuda3std3__420unreachable_sentinelE - _ZN34_INTERNAL_890d2517_4_k_cu_b4e24af64cuda3std6ranges3__45__cpo4cendE)
_ZN34_INTERNAL_890d2517_4_k_cu_b4e24af64cuda3std6ranges3__45__cpo4cendE:
	.zero		1
	.type		_ZN34_INTERNAL_890d2517_4_k_cu_b4e24af64cuda3std3__420unreachable_sentinelE,@object
	.size		_ZN34_INTERNAL_890d2517_4_k_cu_b4e24af64cuda3std3__420unreachable_sentinelE,(_ZN34_INTERNAL_890d2517_4_k_cu_b4e24af64cuda3std6ranges3__45__cpo5ssizeE - _ZN34_INTERNAL_890d2517_4_k_cu_b4e24af64cuda3std3__420unreachable_sentinelE)
_ZN34_INTERNAL_890d2517_4_k_cu_b4e24af64cuda3std3__420unreachable_sentinelE:
	.zero		1
	.type		_ZN34_INTERNAL_890d2517_4_k_cu_b4e24af64cuda3std6ranges3__45__cpo5ssizeE,@object
	.size		_ZN34_INTERNAL_890d2517_4_k_cu_b4e24af64cuda3std6ranges3__45__cpo5ssizeE,(_ZN34_INTERNAL_890d2517_4_k_cu_b4e24af66thrust24THRUST_300001_SM_1000_NS12placeholders2_8E - _ZN34_INTERNAL_890d2517_4_k_cu_b4e24af64cuda3std6ranges3__45__cpo5ssizeE)
_ZN34_INTERNAL_890d2517_4_k_cu_b4e24af64cuda3std6ranges3__45__cpo5ssizeE:
	.zero		1
	.type		_ZN34_INTERNAL_890d2517_4_k_cu_b4e24af66thrust24THRUST_300001_SM_1000_NS12placeholders2_8E,@object
	.size		_ZN34_INTERNAL_890d2517_4_k_cu_b4e24af66thrust24THRUST_300001_SM_1000_NS12placeholders2_8E,(_ZN34_INTERNAL_890d2517_4_k_cu_b4e24af64cuda3std3__45__cpo5crendE - _ZN34_INTERNAL_890d2517_4_k_cu_b4e24af66thrust24THRUST_300001_SM_1000_NS12placeholders2_8E)
_ZN34_INTERNAL_890d2517_4_k_cu_b4e24af66thrust24THRUST_300001_SM_1000_NS12placeholders2_8E:
	.zero		1
	.type		_ZN34_INTERNAL_890d2517_4_k_cu_b4e24af64cuda3std3__45__cpo5crendE,@object
	.size		_ZN34_INTERNAL_890d2517_4_k_cu_b4e24af64cuda3std3__45__cpo5crendE,(_ZN34_INTERNAL_890d2517_4_k_cu_b4e24af64cuda3std6ranges3__45__cpo4prevE - _ZN34_INTERNAL_890d2517_4_k_cu_b4e24af64cuda3std3__45__cpo5crendE)
_ZN34_INTERNAL_890d2517_4_k_cu_b4e24af64cuda3std3__45__cpo5crendE:
	.zero		1
	.type		_ZN34_INTERNAL_890d2517_4_k_cu_b4e24af64cuda3std6ranges3__45__cpo4prevE,@object
	.size		_ZN34_INTERNAL_890d2517_4_k_cu_b4e24af64cuda3std6ranges3__45__cpo4prevE,(_ZN34_INTERNAL_890d2517_4_k_cu_b4e24af64cuda3std6ranges3__45__cpo9iter_moveE - _ZN34_INTERNAL_890d2517_4_k_cu_b4e24af64cuda3std6ranges3__45__cpo4prevE)
_ZN34_INTERNAL_890d2517_4_k_cu_b4e24af64cuda3std6ranges3__45__cpo4prevE:
	.zero		1
	.type		_ZN34_INTERNAL_890d2517_4_k_cu_b4e24af64cuda3std6ranges3__45__cpo9iter_moveE,@object
	.size		_ZN34_INTERNAL_890d2517_4_k_cu_b4e24af64cuda3std6ranges3__45__cpo9iter_moveE,(_ZN34_INTERNAL_890d2517_4_k_cu_b4e24af66thrust24THRUST_300001_SM_1000_NS6system6detail10sequential3seqE - _ZN34_INTERNAL_890d2517_4_k_cu_b4e24af64cuda3std6ranges3__45__cpo9iter_moveE)
_ZN34_INTERNAL_890d2517_4_k_cu_b4e24af64cuda3std6ranges3__45__cpo9iter_moveE:
	.zero		1
	.type		_ZN34_INTERNAL_890d2517_4_k_cu_b4e24af66thrust24THRUST_300001_SM_1000_NS6system6detail10sequential3seqE,@object
	.size		_ZN34_INTERNAL_890d2517_4_k_cu_b4e24af66thrust24THRUST_300001_SM_1000_NS6system6detail10sequential3seqE,(.L_31 - _ZN34_INTERNAL_890d2517_4_k_cu_b4e24af66thrust24THRUST_300001_SM_1000_NS6system6detail10sequential3seqE)
_ZN34_INTERNAL_890d2517_4_k_cu_b4e24af66thrust24THRUST_300001_SM_1000_NS6system6detail10sequential3seqE:
	.zero		1
.L_31:


//--------------------- .nv.shared._ZN3cub18CUB_300001_SM_10006detail6reduce18DeviceReduceKernelINS2_10policy_hubIlyN4cuda3std3__44plusIlEEE10Policy1000EN6thrust24THRUST_300001_SM_1000_NS18transform_iteratorINSD_6detail10functional5actorINSG_9compositeIJNSG_16operator_adaptorINS7_7greaterIvEEEENSH_INSG_8argumentILj0EEEEENSH_INSG_5valueIiEEEEEEEEENSF_15normal_iteratorINSD_10device_ptrIiEEEEllEEyS9_lNS7_10__identityEEEvT0_PT3_T1_NS0_13GridEvenShareIS14_EET2_T4_ --------------------------
	.section	.nv.shared._ZN3cub18CUB_300001_SM_10006detail6reduce18DeviceReduceKernelINS2_10policy_hubIlyN4cuda3std3__44plusIlEEE10Policy1000EN6thrust24THRUST_300001_SM_1000_NS18transform_iteratorINSD_6detail10functional5actorINSG_9compositeIJNSG_16operator_adaptorINS7_7greaterIvEEEENSH_INSG_8argumentILj0EEEEENSH_INSG_5valueIiEEEEEEEEENSF_15normal_iteratorINSD_10device_ptrIiEEEEllEEyS9_lNS7_10__identityEEEvT0_PT3_T1_NS0_13GridEvenShareIS14_EET2_T4_,"aw",@nobits
	.sectionflags	@""
	.align	8
.nv.shared._ZN3cub18CUB_300001_SM_10006detail6reduce18DeviceReduceKernelINS2_10policy_hubIlyN4cuda3std3__44plusIlEEE10Policy1000EN6thrust24THRUST_300001_SM_1000_NS18transform_iteratorINSD_6detail10functional5actorINSG_9compositeIJNSG_16operator_adaptorINS7_7greaterIvEEEENSH_INSG_8argumentILj0EEEEENSH_INSG_5valueIiEEEEEEEEENSF_15normal_iteratorINSD_10device_ptrIiEEEEllEEyS9_lNS7_10__identityEEEvT0_PT3_T1_NS0_13GridEvenShareIS14_EET2_T4_:
	.zero		1176


//--------------------- .nv.shared._ZN3cub18CUB_300001_SM_10006detail6reduce28DeviceReduceSingleTileKernelINS2_10policy_hubIlyN4cuda3std3__44plusIlEEE10Policy1000EN6thrust24THRUST_300001_SM_1000_NS18transform_iteratorINSD_6detail10functional5actorINSG_9compositeIJNSG_16operator_adaptorINS7_7greaterIvEEEENSH_INSG_8argumentILj0EEEEENSH_INSG_5valueIiEEEEEEEEENSF_15normal_iteratorINSD_10device_ptrIiEEEEllEEPlyS9_llNS7_10__identityEEEvT0_T1_T2_T3_T4_T6_ --------------------------
	.section	.nv.shared._ZN3cub18CUB_300001_SM_10006detail6reduce28DeviceReduceSingleTileKernelINS2_10policy_hubIlyN4cuda3std3__44plusIlEEE10Policy1000EN6thrust24THRUST_300001_SM_1000_NS18transform_iteratorINSD_6detail10functional5actorINSG_9compositeIJNSG_16operator_adaptorINS7_7greaterIvEEEENSH_INSG_8argumentILj0EEEEENSH_INSG_5valueIiEEEEEEEEENSF_15normal_iteratorINSD_10device_ptrIiEEEEllEEPlyS9_llNS7_10__identityEEEvT0_T1_T2_T3_T4_T6_,"aw",@nobits
	.sectionflags	@""
	.align	8
.nv.shared._ZN3cub18CUB_300001_SM_10006detail6reduce28DeviceReduceSingleTileKernelINS2_10policy_hubIlyN4cuda3std3__44plusIlEEE10Policy1000EN6thrust24THRUST_300001_SM_1000_NS18transform_iteratorINSD_6detail10functional5actorINSG_9compositeIJNSG_16operator_adaptorINS7_7greaterIvEEEENSH_INSG_8argumentILj0EEEEENSH_INSG_5valueIiEEEEEEEEENSF_15normal_iteratorINSD_10device_ptrIiEEEEllEEPlyS9_llNS7_10__identityEEEvT0_T1_T2_T3_T4_T6_:
	.zero		1176


//--------------------- .nv.shared._ZN3cub18CUB_300001_SM_10006detail6reduce28DeviceReduceSingleTileKernelINS2_10policy_hubIljN4cuda3std3__44plusIlEEE10Policy1000EPlSC_iS9_llNS7_10__identityEEEvT0_T1_T2_T3_T4_T6_ --------------------------
	.section	.nv.shared._ZN3cub18CUB_300001_SM_10006detail6reduce28DeviceReduceSingleTileKernelINS2_10policy_hubIljN4cuda3std3__44plusIlEEE10Policy1000EPlSC_iS9_llNS7_10__identityEEEvT0_T1_T2_T3_T4_T6_,"aw",@nobits
	.sectionflags	@""
	.align	8
.nv.shared._ZN3cub18CUB_300001_SM_10006detail6reduce28DeviceReduceSingleTileKernelINS2_10policy_hubIljN4cuda3std3__44plusIlEEE10Policy1000EPlSC_iS9_llNS7_10__identityEEEvT0_T1_T2_T3_T4_T6_:
	.zero		1176


//--------------------- .nv.shared._ZN3cub18CUB_300001_SM_10006detail6reduce18DeviceReduceKernelINS2_10policy_hubIljN4cuda3std3__44plusIlEEE10Policy1000EN6thrust24THRUST_300001_SM_1000_NS18transform_iteratorINSD_6detail10functional5actorINSG_9compositeIJNSG_16operator_adaptorINS7_7greaterIvEEEENSH_INSG_8argumentILj0EEEEENSH_INSG_5valueIiEEEEEEEEENSF_15normal_iteratorINSD_10device_ptrIiEEEEllEEjS9_lNS7_10__identityEEEvT0_PT3_T1_NS0_13GridEvenShareIS14_EET2_T4_ --------------------------
	.section	.nv.shared._ZN3cub18CUB_300001_SM_10006detail6reduce18DeviceReduceKernelINS2_10policy_hubIljN4cuda3std3__44plusIlEEE10Policy1000EN6thrust24THRUST_300001_SM_1000_NS18transform_iteratorINSD_6detail10functional5actorINSG_9compositeIJNSG_16operator_adaptorINS7_7greaterIvEEEENSH_INSG_8argumentILj0EEEEENSH_INSG_5valueIiEEEEEEEEENSF_15normal_iteratorINSD_10device_ptrIiEEEEllEEjS9_lNS7_10__identityEEEvT0_PT3_T1_NS0_13GridEvenShareIS14_EET2_T4_,"aw",@nobits
	.sectionflags	@""
	.align	8
.nv.shared._ZN3cub18CUB_300001_SM_10006detail6reduce18DeviceReduceKernelINS2_10policy_hubIljN4cuda3std3__44plusIlEEE10Policy1000EN6thrust24THRUST_300001_SM_1000_NS18transform_iteratorINSD_6detail10functional5actorINSG_9compositeIJNSG_16operator_adaptorINS7_7greaterIvEEEENSH_INSG_8argumentILj0EEEEENSH_INSG_5valueIiEEEEEEEEENSF_15normal_iteratorINSD_10device_ptrIiEEEEllEEjS9_lNS7_10__identityEEEvT0_PT3_T1_NS0_13GridEvenShareIS14_EET2_T4_:
	.zero		1176


//--------------------- .nv.shared._ZN3cub18CUB_300001_SM_10006detail6reduce28DeviceReduceSingleTileKernelINS2_10policy_hubIljN4cuda3std3__44plusIlEEE10Policy1000EN6thrust24THRUST_300001_SM_1000_NS18transform_iteratorINSD_6detail10functional5actorINSG_9compositeIJNSG_16operator_adaptorINS7_7greaterIvEEEENSH_INSG_8argumentILj0EEEEENSH_INSG_5valueIiEEEEEEEEENSF_15normal_iteratorINSD_10device_ptrIiEEEEllEEPljS9_llNS7_10__identityEEEvT0_T1_T2_T3_T4_T6_ --------------------------
	.section	.nv.shared._ZN3cub18CUB_300001_SM_10006detail6reduce28DeviceReduceSingleTileKernelINS2_10policy_hubIljN4cuda3std3__44plusIlEEE10Policy1000EN6thrust24THRUST_300001_SM_1000_NS18transform_iteratorINSD_6detail10functional5actorINSG_9compositeIJNSG_16operator_adaptorINS7_7greaterIvEEEENSH_INSG_8argumentILj0EEEEENSH_INSG_5valueIiEEEEEEEEENSF_15normal_iteratorINSD_10device_ptrIiEEEEllEEPljS9_llNS7_10__identityEEEvT0_T1_T2_T3_T4_T6_,"aw",@nobits
	.sectionflags	@""
	.align	8
.nv.shared._ZN3cub18CUB_300001_SM_10006detail6reduce28DeviceReduceSingleTileKernelINS2_10policy_hubIljN4cuda3std3__44plusIlEEE10Policy1000EN6thrust24THRUST_300001_SM_1000_NS18transform_iteratorINSD_6detail10functional5actorINSG_9compositeIJNSG_16operator_adaptorINS7_7greaterIvEEEENSH_INSG_8argumentILj0EEEEENSH_INSG_5valueIiEEEEEEEEENSF_15normal_iteratorINSD_10device_ptrIiEEEEllEEPljS9_llNS7_10__identityEEEvT0_T1_T2_T3_T4_T6_:
	.zero		1176


//--------------------- .nv.constant0._ZN3cub18CUB_300001_SM_10006detail6reduce28DeviceReduceSingleTileKernelINS2_10policy_hubIlyN4cuda3std3__44plusIlEEE10Policy1000EPlSC_iS9_llNS7_10__identityEEEvT0_T1_T2_T3_T4_T6_ --------------------------
	.section	.nv.constant0._ZN3cub18CUB_300001_SM_10006detail6reduce28DeviceReduceSingleTileKernelINS2_10policy_hubIlyN4cuda3std3__44plusIlEEE10Policy1000EPlSC_iS9_llNS7_10__identityEEEvT0_T1_T2_T3_T4_T6_,"a",@progbits
	.sectionflags	@""
	.align	4
.nv.constant0._ZN3cub18CUB_300001_SM_10006detail6reduce28DeviceReduceSingleTileKernelINS2_10policy_hubIlyN4cuda3std3__44plusIlEEE10Policy1000EPlSC_iS9_llNS7_10__identityEEEvT0_T1_T2_T3_T4_T6_:
	.zero		929


//--------------------- .nv.constant0._ZN3cub18CUB_300001_SM_10006detail6reduce18DeviceReduceKernelINS2_10policy_hubIlyN4cuda3std3__44plusIlEEE10Policy1000EN6thrust24THRUST_300001_SM_1000_NS18transform_iteratorINSD_6detail10functional5actorINSG_9compositeIJNSG_16operator_adaptorINS7_7greaterIvEEEENSH_INSG_8argumentILj0EEEEENSH_INSG_5valueIiEEEEEEEEENSF_15normal_iteratorINSD_10device_ptrIiEEEEllEEyS9_lNS7_10__identityEEEvT0_PT3_T1_NS0_13GridEvenShareIS14_EET2_T4_ --------------------------
	.section	.nv.constant0._ZN3cub18CUB_300001_SM_10006detail6reduce18DeviceReduceKernelINS2_10policy_hubIlyN4cuda3std3__44plusIlEEE10Policy1000EN6thrust24THRUST_300001_SM_1000_NS18transform_iteratorINSD_6detail10functional5actorINSG_9compositeIJNSG_16operator_adaptorINS7_7greaterIvEEEENSH_INSG_8argumentILj0EEEEENSH_INSG_5valueIiEEEEEEEEENSF_15normal_iteratorINSD_10device_ptrIiEEEEllEEyS9_lNS7_10__identityEEEvT0_PT3_T1_NS0_13GridEvenShareIS14_EET2_T4_,"a",@progbits
	.sectionflags	@""
	.align	4
.nv.constant0._ZN3cub18CUB_300001_SM_10006detail6reduce18DeviceReduceKernelINS2_10policy_hubIlyN4cuda3std3__44plusIlEEE10Policy1000EN6thrust24THRUST_300001_SM_1000_NS18transform_iteratorINSD_6detail10functional5actorINSG_9compositeIJNSG_16operator_adaptorINS7_7greaterIvEEEENSH_INSG_8argumentILj0EEEEENSH_INSG_5valueIiEEEEEEEEENSF_15normal_iteratorINSD_10device_ptrIiEEEEllEEyS9_lNS7_10__identityEEEvT0_PT3_T1_NS0_13GridEvenShareIS14_EET2_T4_:
	.zero		1002


//--------------------- .nv.constant0._ZN3cub18CUB_300001_SM_10006detail6reduce28DeviceReduceSingleTileKernelINS2_10policy_hubIlyN4cuda3std3__44plusIlEEE10Policy1000EN6thrust24THRUST_300001_SM_1000_NS18transform_iteratorINSD_6detail10functional5actorINSG_9compositeIJNSG_16operator_adaptorINS7_7greaterIvEEEENSH_INSG_8argumentILj0EEEEENSH_INSG_5valueIiEEEEEEEEENSF_15normal_iteratorINSD_10device_ptrIiEEEEllEEPlyS9_llNS7_10__identityEEEvT0_T1_T2_T3_T4_T6_ --------------------------
	.section	.nv.constant0._ZN3cub18CUB_300001_SM_10006detail6reduce28DeviceReduceSingleTileKernelINS2_10policy_hubIlyN4cuda3std3__44plusIlEEE10Policy1000EN6thrust24THRUST_300001_SM_1000_NS18transform_iteratorINSD_6detail10functional5actorINSG_9compositeIJNSG_16operator_adaptorINS7_7greaterIvEEEENSH_INSG_8argumentILj0EEEEENSH_INSG_5valueIiEEEEEEEEENSF_15normal_iteratorINSD_10device_ptrIiEEEEllEEPlyS9_llNS7_10__identityEEEvT0_T1_T2_T3_T4_T6_,"a",@progbits
	.sectionflags	@""
	.align	4
.nv.constant0._ZN3cub18CUB_300001_SM_10006detail6reduce28DeviceReduceSingleTileKernelINS2_10policy_hubIlyN4cuda3std3__44plusIlEEE10Policy1000EN6thrust24THRUST_300001_SM_1000_NS18transform_iteratorINSD_6detail10functional5actorINSG_9compositeIJNSG_16operator_adaptorINS7_7greaterIvEEEENSH_INSG_8argumentILj0EEEEENSH_INSG_5valueIiEEEEEEEEENSF_15normal_iteratorINSD_10device_ptrIiEEEEllEEPlyS9_llNS7_10__identityEEEvT0_T1_T2_T3_T4_T6_:
	.zero		945


//--------------------- .nv.constant0._ZN3cub18CUB_300001_SM_10006detail6reduce28DeviceReduceSingleTileKernelINS2_10policy_hubIljN4cuda3std3__44plusIlEEE10Policy1000EPlSC_iS9_llNS7_10__identityEEEvT0_T1_T2_T3_T4_T6_ --------------------------
	.section	.nv.constant0._ZN3cub18CUB_300001_SM_10006detail6reduce28DeviceReduceSingleTileKernelINS2_10policy_hubIljN4cuda3std3__44plusIlEEE10Policy1000EPlSC_iS9_llNS7_10__identityEEEvT0_T1_T2_T3_T4_T6_,"a",@progbits
	.sectionflags	@""
	.align	4
.nv.constant0._ZN3cub18CUB_300001_SM_10006detail6reduce28DeviceReduceSingleTileKernelINS2_10policy_hubIljN4cuda3std3__44plusIlEEE10Policy1000EPlSC_iS9_llNS7_10__identityEEEvT0_T1_T2_T3_T4_T6_:
	.zero		929


//--------------------- .nv.constant0._ZN3cub18CUB_300001_SM_10006detail6reduce18DeviceReduceKernelINS2_10policy_hubIljN4cuda3std3__44plusIlEEE10Policy1000EN6thrust24THRUST_300001_SM_1000_NS18transform_iteratorINSD_6detail10functional5actorINSG_9compositeIJNSG_16operator_adaptorINS7_7greaterIvEEEENSH_INSG_8argumentILj0EEEEENSH_INSG_5valueIiEEEEEEEEENSF_15normal_iteratorINSD_10device_ptrIiEEEEllEEjS9_lNS7_10__identityEEEvT0_PT3_T1_NS0_13GridEvenShareIS14_EET2_T4_ --------------------------
	.section	.nv.constant0._ZN3cub18CUB_300001_SM_10006detail6reduce18DeviceReduceKernelINS2_10policy_hubIljN4cuda3std3__44plusIlEEE10Policy1000EN6thrust24THRUST_300001_SM_1000_NS18transform_iteratorINSD_6detail10functional5actorINSG_9compositeIJNSG_16operator_adaptorINS7_7greaterIvEEEENSH_INSG_8argumentILj0EEEEENSH_INSG_5valueIiEEEEEEEEENSF_15normal_iteratorINSD_10device_ptrIiEEEEllEEjS9_lNS7_10__identityEEEvT0_PT3_T1_NS0_13GridEvenShareIS14_EET2_T4_,"a",@progbits
	.sectionflags	@""
	.align	4
.nv.constant0._ZN3cub18CUB_300001_SM_10006detail6reduce18DeviceReduceKernelINS2_10policy_hubIljN4cuda3std3__44plusIlEEE10Policy1000EN6thrust24THRUST_300001_SM_1000_NS18transform_iteratorINSD_6detail10functional5actorINSG_9compositeIJNSG_16operator_adaptorINS7_7greaterIvEEEENSH_INSG_8argumentILj0EEEEENSH_INSG_5valueIiEEEEEEEEENSF_15normal_iteratorINSD_10device_ptrIiEEEEllEEjS9_lNS7_10__identityEEEvT0_PT3_T1_NS0_13GridEvenShareIS14_EET2_T4_:
	.zero		966


//--------------------- .nv.constant0._ZN3cub18CUB_300001_SM_10006detail6reduce28DeviceReduceSingleTileKernelINS2_10policy_hubIljN4cuda3std3__44plusIlEEE10Policy1000EN6thrust24THRUST_300001_SM_1000_NS18transform_iteratorINSD_6detail10functional5actorINSG_9compositeIJNSG_16operator_adaptorINS7_7greaterIvEEEENSH_INSG_8argumentILj0EEEEENSH_INSG_5valueIiEEEEEEEEENSF_15normal_iteratorINSD_10device_ptrIiEEEEllEEPljS9_llNS7_10__identityEEEvT0_T1_T2_T3_T4_T6_ --------------------------
	.section	.nv.constant0._ZN3cub18CUB_300001_SM_10006detail6reduce28DeviceReduceSingleTileKernelINS2_10policy_hubIljN4cuda3std3__44plusIlEEE10Policy1000EN6thrust24THRUST_300001_SM_1000_NS18transform_iteratorINSD_6detail10functional5actorINSG_9compositeIJNSG_16operator_adaptorINS7_7greaterIvEEEENSH_INSG_8argumentILj0EEEEENSH_INSG_5valueIiEEEEEEEEENSF_15normal_iteratorINSD_10device_ptrIiEEEEllEEPljS9_llNS7_10__identityEEEvT0_T1_T2_T3_T4_T6_,"a",@progbits
	.sectionflags	@""
	.align	4
.nv.constant0._ZN3cub18CUB_300001_SM_10006detail6reduce28DeviceReduceSingleTileKernelINS2_10policy_hubIljN4cuda3std3__44plusIlEEE10Policy1000EN6thrust24THRUST_300001_SM_1000_NS18transform_iteratorINSD_6detail10functional5actorINSG_9compositeIJNSG_16operator_adaptorINS7_7greaterIvEEEENSH_INSG_8argumentILj0EEEEENSH_INSG_5valueIiEEEEEEEEENSF_15normal_iteratorINSD_10device_ptrIiEEEEllEEPljS9_llNS7_10__identityEEEvT0_T1_T2_T3_T4_T6_:
	.zero		937


//--------------------- .nv.constant0._ZN3cub18CUB_300001_SM_10006detail8for_each13static_kernelINS2_12policy_hub_t12policy_500_tEmN6thrust24THRUST_300001_SM_1000_NS8cuda_cub20__uninitialized_fill7functorINS7_10device_ptrIiEEiEEEEvT0_T1_ --------------------------
	.section	.nv.constant0._ZN3cub18CUB_300001_SM_10006detail8for_each13static_kernelINS2_12policy_hub_t12policy_500_tEmN6thrust24THRUST_300001_SM_1000_NS8cuda_cub20__uninitialized_fill7functorINS7_10device_ptrIiEEiEEEEvT0_T1_,"a",@progbits
	.sectionflags	@""
	.align	4
.nv.constant0._ZN3cub18CUB_300001_SM_10006detail8for_each13static_kernelINS2_12policy_hub_t12policy_500_tEmN6thrust24THRUST_300001_SM_1000_NS8cuda_cub20__uninitialized_fill7functorINS7_10device_ptrIiEEiEEEEvT0_T1_:
	.zero		920


//--------------------- .nv.constant0._ZN3cub18CUB_300001_SM_10006detail11EmptyKernelIvEEvv --------------------------
	.section	.nv.constant0._ZN3cub18CUB_300001_SM_10006detail11EmptyKernelIvEEvv,"a",@progbits
	.sectionflags	@""
	.align	4
.nv.constant0._ZN3cub18CUB_300001_SM_10006detail11EmptyKernelIvEEvv:
	.zero		896


//--------------------- .nv.constant0._Z15game_simulationPiS_iS_S_S_S_i --------------------------
	.section	.nv.constant0._Z15game_simulationPiS_iS_S_S_S_i,"a",@progbits
	.sectionflags	@""
	.align	4
.nv.constant0._Z15game_simulationPiS_iS_S_S_S_i:
	.zero		956


//--------------------- SYMBOLS --------------------------

	.type		.nv.reservedSmem.offset0,@object
	.size		.nv.reservedSmem.offset0,0x4
	.type		.nv.reservedSmem.cap,@object
	.size		.nv.reservedSmem.cap,0x4
